def matmul_kernel(
    a_ptr,
    b_ptr,
    c_ptr,
    M,
    N,
    K,
    stride_am,
    stride_ak,
    stride_bk,
    stride_bn,
    stride_cm,
    stride_cn,
    BLOCK_M: tl.constexpr,
    BLOCK_N: tl.constexpr,
    BLOCK_K: tl.constexpr,
    GROUP_M: tl.constexpr,
):
    pid = tl.program_id(axis=0)
    num_pid_m = tl.cdiv(M, BLOCK_M)
    num_pid_n = tl.cdiv(N, BLOCK_N)
    num_pid_in_group = GROUP_M * num_pid_n
    group_id = pid // num_pid_in_group
    first_pid_m = group_id * GROUP_M
    group_size_m = min(num_pid_m - first_pid_m, GROUP_M)
    pid_m = first_pid_m + ((pid % num_pid_in_group) % group_size_m)
    pid_n = (pid % num_pid_in_group) // group_size_m

    offs_am = (pid_m * BLOCK_M + tl.arange(0, BLOCK_M)) % M
    offs_bn = (pid_n * BLOCK_N + tl.arange(0, BLOCK_N)) % N
    offs_k = tl.arange(0, BLOCK_K)
    a_ptrs = a_ptr + offs_am[:, None] * stride_am + offs_k[None, :] * stride_ak
    b_ptrs = b_ptr + offs_k[:, None] * stride_bk + offs_bn[None, :] * stride_bn

    acc = tl.zeros((BLOCK_M, BLOCK_N), dtype=tl.float32)
    for kk in range(0, tl.cdiv(K, BLOCK_K)):
        a = tl.load(a_ptrs, mask=offs_k[None, :] < K - kk * BLOCK_K, other=0.0)
        b = tl.load(b_ptrs, mask=offs_k[:, None] < K - kk * BLOCK_K, other=0.0)
        acc = tl.dot(a, b, acc)
        a_ptrs += BLOCK_K * stride_ak
        b_ptrs += BLOCK_K * stride_bk

    c = acc.to(c_ptr.dtype.element_ty)
    offs_cm = pid_m * BLOCK_M + tl.arange(0, BLOCK_M)
    offs_cn = pid_n * BLOCK_N + tl.arange(0, BLOCK_N)
    c_ptrs = c_ptr + offs_cm[:, None] * stride_cm + offs_cn[None, :] * stride_cn
    mask = (offs_cm[:, None] < M) & (offs_cn[None, :] < N)
    tl.store(c_ptrs, c, mask=mask)

# config = {"BLOCK_K": 64, "BLOCK_M": 512, "BLOCK_N": 16, "GROUP_M": 8, "arch": "sm_100", "dtype": "bf16", "num_ctas": 1, "num_stages": 3, "num_warps": 4}
# arch = sm_100


// ===== COMPILED SASS (sm_100a) =====

	.target	sm_100a

	.elftype	@"ET_EXEC"


//--------------------- .note.nv.tkinfo           --------------------------
	.section	.note.nv.tkinfo,"",@"SHT_NOTE"
	.sectionflags	@"SHF_NOTE_NV_TKINFO"
	.tkinfo
        /*0018*/ 	.word	0x00000081
        /*0030*/ 	.string	""
        /*0030*/ 	.string	"ptxas-blackwell"
        /*0030*/ 	.string	"Cuda compilation tools, release 12.9, V12.9.86"
        /*0030*/ 	.string	"Build cuda_12.9.r12.9/compiler.36037853_0"
        /*0030*/ 	.string	"-v  -suppress-debug-info  -lineinfo  -arch sm_100a "



//--------------------- .note.nv.cuver            --------------------------
	.section	.note.nv.cuver,"",@"SHT_NOTE"
	.sectionflags	@"SHF_NOTE_NV_CUVER"
        /*0018*/ 	.short	0x0001
        /*001a*/ 	.short	0x0064
        /*001c*/ 	.short	0x0001
        /*001e*/ 	.short	0x0000
        /*0020*/ 	.short	0x0001
        /*0022*/ 	.short	0x0000


//--------------------- .nv.info                  --------------------------
	.section	.nv.info,"",@"SHT_CUDA_INFO"
	.align	4


	//----- nvinfo : EIATTR_REGCOUNT
	.align		4
        /*0000*/ 	.byte	0x04, 0x2f
        /*0002*/ 	.short	(.L_4 - .L_3)
	.align		4
.L_3:
        /*0004*/ 	.word	index@(matmul_kernel)
        /*0008*/ 	.word	0x00000060


	//----- nvinfo : EIATTR_FRAME_SIZE
	.align		4
.L_4:
        /*000c*/ 	.byte	0x04, 0x11
        /*000e*/ 	.short	(.L_6 - .L_5)
	.align		4
.L_5:
        /*0010*/ 	.word	index@($__internal_2_$__cuda_sm10x_tcgen05_guardrail_trap_unallocated_columns_being_dealloced)
        /*0014*/ 	.word	0x00001328


	//----- nvinfo : EIATTR_FRAME_SIZE
	.align		4
.L_6:
        /*0018*/ 	.byte	0x04, 0x11
        /*001a*/ 	.short	(.L_8 - .L_7)
	.align		4
.L_7:
        /*001c*/ 	.word	index@($__internal_1_$__cuda_sm10x_tcgen05_guardrail_trap_phase_invalid_during_alloc)
        /*0020*/ 	.word	0x00001328


	//----- nvinfo : EIATTR_FRAME_SIZE
	.align		4
.L_8:
        /*0024*/ 	.byte	0x04, 0x11
        /*0026*/ 	.short	(.L_10 - .L_9)
	.align		4
.L_9:
        /*0028*/ 	.word	index@($__internal_0_$__cuda_sm10x_tcgen05_guardrail_trap_col_being_dealloced_not_returned_by_alloc)
        /*002c*/ 	.word	0x00001328


	//----- nvinfo : EIATTR_FRAME_SIZE
	.align		4
.L_10:
        /*0030*/ 	.byte	0x04, 0x11
        /*0032*/ 	.short	(.L_12 - .L_11)
	.align		4
.L_11:
        /*0034*/ 	.word	index@(matmul_kernel)
        /*0038*/ 	.word	0x00001328


	//----- nvinfo : EIATTR_MIN_STACK_SIZE
	.align		4
.L_12:
        /*003c*/ 	.byte	0x04, 0x12
        /*003e*/ 	.short	(.L_14 - .L_13)
	.align		4
.L_13:
        /*0040*/ 	.word	index@(matmul_kernel)
        /*0044*/ 	.word	0x00001328
.L_14:


//--------------------- .nv.info.matmul_kernel    --------------------------
	.section	.nv.info.matmul_kernel,"",@"SHT_CUDA_INFO"
	.sectionflags	@""
	.align	4


	//----- nvinfo : EIATTR_CUDA_API_VERSION
	.align		4
        /*0000*/ 	.byte	0x04, 0x37
        /*0002*/ 	.short	(.L_16 - .L_15)
.L_15:
        /*0004*/ 	.word	0x00000081


	//----- nvinfo : EIATTR_KPARAM_INFO
	.align		4
.L_16:
        /*0008*/ 	.byte	0x04, 0x17
        /*000a*/ 	.short	(.L_18 - .L_17)
.L_17:
        /*000c*/ 	.word	0x00000000
        /*0010*/ 	.short	0x000d
        /*0012*/ 	.short	0x0048
        /*0014*/ 	.byte	0x00, 0xf4, 0x21, 0x00


	//----- nvinfo : EIATTR_KPARAM_INFO
	.align		4
.L_18:
        /*0018*/ 	.byte	0x04, 0x17
        /*001a*/ 	.short	(.L_20 - .L_19)
.L_19:
        /*001c*/ 	.word	0x00000000
        /*0020*/ 	.short	0x000c
        /*0022*/ 	.short	0x0040
        /*0024*/ 	.byte	0x00, 0xf4, 0x21, 0x00


	//----- nvinfo : EIATTR_KPARAM_INFO
	.align		4
.L_20:
        /*0028*/ 	.byte	0x04, 0x17
        /*002a*/ 	.short	(.L_22 - .L_21)
.L_21:
        /*002c*/ 	.word	0x00000000
        /*0030*/ 	.short	0x000b
        /*0032*/ 	.short	0x0038
        /*0034*/ 	.byte	0x00, 0xf0, 0x11, 0x00


	//----- nvinfo : EIATTR_KPARAM_INFO
	.align		4
.L_22:
        /*0038*/ 	.byte	0x04, 0x17
        /*003a*/ 	.short	(.L_24 - .L_23)
.L_23:
        /*003c*/ 	.word	0x00000000
        /*0040*/ 	.short	0x000a
        /*0042*/ 	.short	0x0034
        /*0044*/ 	.byte	0x00, 0xf0, 0x11, 0x00


	//----- nvinfo : EIATTR_KPARAM_INFO
	.align		4
.L_24:
        /*0048*/ 	.byte	0x04, 0x17
        /*004a*/ 	.short	(.L_26 - .L_25)
.L_25:
        /*004c*/ 	.word	0x00000000
        /*0050*/ 	.short	0x0009
        /*0052*/ 	.short	0x0030
        /*0054*/ 	.byte	0x00, 0xf0, 0x11, 0x00


	//----- nvinfo : EIATTR_KPARAM_INFO
	.align		4
.L_26:
        /*0058*/ 	.byte	0x04, 0x17
        /*005a*/ 	.short	(.L_28 - .L_27)
.L_27:
        /*005c*/ 	.word	0x00000000
        /*0060*/ 	.short	0x0008
        /*0062*/ 	.short	0x002c
        /*0064*/ 	.byte	0x00, 0xf0, 0x11, 0x00


	//----- nvinfo : EIATTR_KPARAM_INFO
	.align		4
.L_28:
        /*0068*/ 	.byte	0x04, 0x17
        /*006a*/ 	.short	(.L_30 - .L_29)
.L_29:
        /*006c*/ 	.word	0x00000000
        /*0070*/ 	.short	0x0007
        /*0072*/ 	.short	0x0028
        /*0074*/ 	.byte	0x00, 0xf0, 0x11, 0x00


	//----- nvinfo : EIATTR_KPARAM_INFO
	.align		4
.L_30:
        /*0078*/ 	.byte	0x04, 0x17
        /*007a*/ 	.short	(.L_32 - .L_31)
.L_31:
        /*007c*/ 	.word	0x00000000
        /*0080*/ 	.short	0x0006
        /*0082*/ 	.short	0x0024
        /*0084*/ 	.byte	0x00, 0xf0, 0x11, 0x00


	//----- nvinfo : EIATTR_KPARAM_INFO
	.align		4
.L_32:
        /*0088*/ 	.byte	0x04, 0x17
        /*008a*/ 	.short	(.L_34 - .L_33)
.L_33:
        /*008c*/ 	.word	0x00000000
        /*0090*/ 	.short	0x0005
        /*0092*/ 	.short	0x0020
        /*0094*/ 	.byte	0x00, 0xf0, 0x11, 0x00


	//----- nvinfo : EIATTR_KPARAM_INFO
	.align		4
.L_34:
        /*0098*/ 	.byte	0x04, 0x17
        /*009a*/ 	.short	(.L_36 - .L_35)
.L_35:
        /*009c*/ 	.word	0x00000000
        /*00a0*/ 	.short	0x0004
        /*00a2*/ 	.short	0x001c
        /*00a4*/ 	.byte	0x00, 0xf0, 0x11, 0x00


	//----- nvinfo : EIATTR_KPARAM_INFO
	.align		4
.L_36:
        /*00a8*/ 	.byte	0x04, 0x17
        /*00aa*/ 	.short	(.L_38 - .L_37)
.L_37:
        /*00ac*/ 	.word	0x00000000
        /*00b0*/ 	.short	0x0003
        /*00b2*/ 	.short	0x0018
        /*00b4*/ 	.byte	0x00, 0xf0, 0x11, 0x00


	//----- nvinfo : EIATTR_KPARAM_INFO
	.align		4
.L_38:
        /*00b8*/ 	.byte	0x04, 0x17
        /*00ba*/ 	.short	(.L_40 - .L_39)
.L_39:
        /*00bc*/ 	.word	0x00000000
        /*00c0*/ 	.short	0x0002
        /*00c2*/ 	.short	0x0010
        /*00c4*/ 	.byte	0x00, 0xf4, 0x21, 0x00


	//----- nvinfo : EIATTR_KPARAM_INFO
	.align		4
.L_40:
        /*00c8*/ 	.byte	0x04, 0x17
        /*00ca*/ 	.short	(.L_42 - .L_41)
.L_41:
        /*00cc*/ 	.word	0x00000000
        /*00d0*/ 	.short	0x0001
        /*00d2*/ 	.short	0x0008
        /*00d4*/ 	.byte	0x00, 0xf4, 0x21, 0x00


	//----- nvinfo : EIATTR_KPARAM_INFO
	.align		4
.L_42:
        /*00d8*/ 	.byte	0x04, 0x17
        /*00da*/ 	.short	(.L_44 - .L_43)
.L_43:
        /*00dc*/ 	.word	0x00000000
        /*00e0*/ 	.short	0x0000
        /*00e2*/ 	.short	0x0000
        /*00e4*/ 	.byte	0x00, 0xf4, 0x21, 0x00


	//----- nvinfo : EIATTR_AT_ENTRY_FRAGMENTS
	.align		4
.L_44:
        /*00e8*/ 	.byte	0x04, 0x4f
        /*00ea*/ 	.short	(.L_46 - .L_45)


	//   ....[0]....
.L_45:
        /*00ec*/ 	.word	0x00000004


	//----- nvinfo : EIATTR_RESERVED_SMEM_USED
	.align		4
.L_46:
        /*00f0*/ 	.byte	0x01, 0x41
	.zero		2


	//----- nvinfo : EIATTR_SPARSE_MMA_MASK
	.align		4
        /*00f4*/ 	.byte	0x03, 0x50
        /*00f6*/ 	.short	0x0000


	//----- nvinfo : EIATTR_TCGEN05_1CTA_USED
	.align		4
        /*00f8*/ 	.byte	0x01, 0x51
	.zero		2


	//----- nvinfo : EIATTR_MAXREG_COUNT
	.align		4
        /*00fc*/ 	.byte	0x03, 0x1b
        /*00fe*/ 	.short	0x00ff


	//----- nvinfo : EIATTR_NUM_BARRIERS
	.align		4
        /*0100*/ 	.byte	0x02, 0x4c
        /*0102*/ 	.byte	0x01
	.zero		1


	//----- nvinfo : EIATTR_ANNOTATIONS
	.align		4
        /*0104*/ 	.byte	0x04, 0x55
        /*0106*/ 	.short	(.L_48 - .L_47)


	//   ....[0]....
.L_47:
        /*0108*/ 	.word	0x00000001
        /*010c*/ 	.byte	0xd0, 0x03, 0x00, 0x00, 0x01, 0x00, 0x00, 0x00, 0xe0, 0x08, 0x00, 0x00, 0x01, 0x00, 0x00, 0x00
        /* <DEDUP_REMOVED lines=1732> */
        /*6d5c*/ 	.byte	0x40, 0xbd, 0x01, 0x00


	//----- nvinfo : EIATTR_INT_WARP_WIDE_INSTR_OFFSETS
	.align		4
.L_48:
        /*6d60*/ 	.byte	0x04, 0x31
        /*6d62*/ 	.short	(.L_50 - .L_49)


	//   ....[0]....
.L_49:
        /*6d64*/ 	.word	0x00000e70


	//   ....[1]....
        /*6d68*/ 	.word	0x00000f40


	//   ....[2]....
        /*6d6c*/ 	.word	0x00004f60


	//   ....[3]....
        /*6d70*/ 	.word	0x0001d340


	//   ....[4]....
        /*6d74*/ 	.word	0x0001d390


	//----- nvinfo : EIATTR_COOP_GROUP_MASK_REGIDS
	.align		4
.L_50:
        /*6d78*/ 	.byte	0x04, 0x29
        /*6d7a*/ 	.short	(.L_52 - .L_51)


	//   ....[0]....
.L_51:
        /*6d7c*/ 	.word	0xffffffff


	//   ....[1]....
        /*6d80*/ 	.word	0xffffffff


	//   ....[2]....
        /*6d84*/ 	.word	0xffffffff


	//   ....[3]....
        /*6d88*/ 	.word	0xffffffff


	//----- nvinfo : EIATTR_COOP_GROUP_INSTR_OFFSETS
	.align		4
.L_52:
        /*6d8c*/ 	.byte	0x04, 0x28
        /*6d8e*/ 	.short	(.L_54 - .L_53)


	//   ....[0]....
.L_53:
        /*6d90*/ 	.word	0x00000070


	//   ....[1]....
        /*6d94*/ 	.word	0x00000330


	//   ....[2]....
        /*6d98*/ 	.word	0x0001d1d0


	//   ....[3]....
        /*6d9c*/ 	.word	0x0001d440


	//----- nvinfo : EIATTR_VRC_CTA_INIT_COUNT
	.align		4
.L_54:
        /*6da0*/ 	.byte	0x02, 0x4a
        /*6da2*/ 	.byte	0x80
	.zero		1


	//----- nvinfo : EIATTR_MBARRIER_INSTR_OFFSETS
	.align		4
        /*6da4*/ 	.byte	0x04, 0x39
        /*6da6*/ 	.short	(.L_56 - .L_55)


	//   ....[0]....
.L_55:
        /*6da8*/ 	.word	0x00001010
        /*6dac*/ 	.word	0x000000ff
        /*6db0*/ 	.word	0x00000000
        /*6db4*/ 	.short	0x0100
        /*6db6*/ 	.byte	0x07
	.zero		1


	//   ....[1]....
        /*6db8*/ 	.word	0x00004fa0
        /*6dbc*/ 	.word	0x000000ff
        /*6dc0*/ 	.word	0x00021008
        /*6dc4*/ 	.short	0x0100
        /*6dc6*/ 	.byte	0x04
	.zero		1


	//   ....[2]....
        /*6dc8*/ 	.word	0x0000ed00
        /*6dcc*/ 	.word	0x000000ff
        /*6dd0*/ 	.word	0x00000000
        /*6dd4*/ 	.short	0x010a
        /*6dd6*/ 	.byte	0x07
	.zero		1


	//   ....[3]....
        /*6dd8*/ 	.word	0x0001bce0
        /*6ddc*/ 	.word	0x000000ff
        /*6de0*/ 	.word	0x00000000
        /*6de4*/ 	.short	0x010a
        /*6de6*/ 	.byte	0x07
	.zero		1


	//   ....[4]....
        /*6de8*/ 	.word	0x0001bd60
        /*6dec*/ 	.word	0x000000ff
        /*6df0*/ 	.word	0x00021000
        /*6df4*/ 	.short	0x0108
        /*6df6*/ 	.byte	0x04
	.zero		1


	//   ....[5]....
        /*6df8*/ 	.word	0x0001bda0
        /*6dfc*/ 	.word	0x000000ff
        /*6e00*/ 	.word	0x00021008
        /*6e04*/ 	.short	0x0108
        /*6e06*/ 	.byte	0x04
	.zero		1


	//   ....[6]....
        /*6e08*/ 	.word	0x0001d460
        /*6e0c*/ 	.word	0x000000ff
        /*6e10*/ 	.word	0x00000000
        /*6e14*/ 	.short	0x010a
        /*6e16*/ 	.byte	0x07
	.zero		1


	//   ....[7]....
        /*6e18*/ 	.word	0x0001d490
        /*6e1c*/ 	.word	0x000000ff
        /*6e20*/ 	.word	0x00000000
        /*6e24*/ 	.short	0x010a
        /*6e26*/ 	.byte	0x07
	.zero		1


	//----- nvinfo : EIATTR_NUM_MBARRIERS
	.align		4
.L_56:
        /*6e28*/ 	.byte	0x03, 0x38
        /*6e2a*/ 	.short	0x0002


	//----- nvinfo : EIATTR_EXIT_INSTR_OFFSETS
	.align		4
        /*6e2c*/ 	.byte	0x04, 0x1c
        /*6e2e*/ 	.short	(.L_58 - .L_57)


	//   ....[0]....
.L_57:
        /*6e30*/ 	.word	0x0001d450


	//----- nvinfo : EIATTR_REQNTID
	.align		4
.L_58:
        /*6e34*/ 	.byte	0x04, 0x10
        /*6e36*/ 	.short	(.L_60 - .L_59)
.L_59:
        /*6e38*/ 	.word	0x00000080
        /*6e3c*/ 	.word	0x00000001
        /*6e40*/ 	.word	0x00000001


	//----- nvinfo : EIATTR_CRS_STACK_SIZE
	.align		4
.L_60:
        /*6e44*/ 	.byte	0x04, 0x1e
        /*6e46*/ 	.short	(.L_62 - .L_61)
.L_61:
        /*6e48*/ 	.word	0x00000000


	//----- nvinfo : EIATTR_CBANK_PARAM_SIZE
	.align		4
.L_62:
        /*6e4c*/ 	.byte	0x03, 0x19
        /*6e4e*/ 	.short	0x0050


	//----- nvinfo : EIATTR_PARAM_CBANK
	.align		4
        /*6e50*/ 	.byte	0x04, 0x0a
        /*6e52*/ 	.short	(.L_64 - .L_63)
	.align		4
.L_63:
        /*6e54*/ 	.word	index@(.nv.constant0.matmul_kernel)
        /*6e58*/ 	.short	0x0380
        /*6e5a*/ 	.short	0x0050


	//----- nvinfo : EIATTR_SW_WAR
	.align		4
.L_64:
        /*6e5c*/ 	.byte	0x04, 0x36
        /*6e5e*/ 	.short	(.L_66 - .L_65)
.L_65:
        /*6e60*/ 	.word	0x00000008
.L_66:


//--------------------- .nv.compat                --------------------------
	.section	.nv.compat,"",@"SHT_CUDA_COMPAT_INFO"
	.align	4
        /*0000*/ 	.byte	0x02, 0x02, 0x02, 0x00, 0x02, 0x05, 0x05, 0x00, 0x02, 0x03, 0x00, 0x00, 0x02, 0x06, 0x01, 0x00


//--------------------- .nv.callgraph             --------------------------
	.section	.nv.callgraph,"",@"SHT_CUDA_CALLGRAPH"
	.align	4
	.sectionentsize	8
	.align		4
        /*0000*/ 	.word	0x00000000
	.align		4
        /*0004*/ 	.word	0xffffffff
	.align		4
        /*0008*/ 	.word	0x00000000
	.align		4
        /*000c*/ 	.word	0xfffffffe
	.align		4
        /*0010*/ 	.word	0x00000000
	.align		4
        /*0014*/ 	.word	0xfffffffd
	.align		4
        /*0018*/ 	.word	0x00000000
	.align		4
        /*001c*/ 	.word	0xfffffffc


//--------------------- .text.matmul_kernel       --------------------------
	.section	.text.matmul_kernel,"ax",@progbits
	.align	128
        .global         matmul_kernel
        .type           matmul_kernel,@function
        .size           matmul_kernel,(.L_x_20 - matmul_kernel)
        .other          matmul_kernel,@"STO_CUDA_ENTRY STV_DEFAULT"
matmul_kernel:
.text.matmul_kernel:
[----:B------:R-:W0:Y:S01]  /*0000*/  LDC R1, c[0x0][0x37c] ;  /* 0x0000df00ff017b82 */ /* 0x000e220000000800 */
[----:B------:R-:W1:Y:S01]  /*0010*/  S2R R0, SR_TID.X ;  /* 0x0000000000007919 */ /* 0x000e620000002100 */
[----:B0-----:R-:W-:Y:S01]  /*0020*/  VIADD R1, R1, 0xffffecd8 ;  /* 0xffffecd801017836 */ /* 0x001fe20000000000 */
[----:B-1----:R-:W-:-:S13]  /*0030*/  ISETP.GE.U32.AND P0, PT, R0, 0x20, PT ;  /* 0x000000200000780c */ /* 0x002fda0003f06070 */
[----:B------:R-:W-:Y:S02]  /*0040*/  VOTEU.ANY UP0, P0 ;  /* 0x0000000000ff7886 */ /* 0x000fe40000000100 */
[----:B------:R-:W-:Y:S05]  /*0050*/  BRA.U UP0, `(.L_x_0) ;  /* 0x0000000100b87547 */ /* 0x000fea000b800000 */
[----:B------:R-:W0:Y:S01]  /*0060*/  S2UR UR6, SR_CgaCtaId ;  /* 0x00000000000679c3 */ /* 0x000e220000008800 */
[----:B------:R-:W-:Y:S01]  /*0070*/  NOP ;  /* 0x0000000000007918 */ /* 0x000fe20000000000 */
[----:B------:R-:W-:Y:S02]  /*0080*/  UMOV UR4, 0x40 ;  /* 0x0000004000047882 */ /* 0x000fe40000000000 */
[----:B0-----:R-:W-:-:S09]  /*0090*/  ULEA UR4, UR6, UR4, 0x18 ;  /* 0x0000000406047291 */ /* 0x001fd2000f8ec0ff */
[----:B------:R-:W0:Y:S01]  /*00a0*/  LDS.U8 R0, [UR4] ;  /* 0x00000004ff007984 */ /* 0x000e220008000000 */
[----:B------:R-:W-:Y:S02]  /*00b0*/  UMOV UR4, 0x400 ;  /* 0x0000040000047882 */ /* 0x000fe40000000000 */
[----:B------:R-:W-:Y:S01]  /*00c0*/  ULEA UR4, UR6, UR4, 0x18 ;  /* 0x0000000406047291 */ /* 0x000fe2000f8ec0ff */
[----:B0-----:R-:W-:-:S13]  /*00d0*/  ISETP.NE.AND P0, PT, R0, RZ, PT ;  /* 0x000000ff0000720c */ /* 0x001fda0003f05270 */
[----:B------:R-:W-:Y:S05]  /*00e0*/  @P0 BRA `(.L_x_1) ;  /* 0x00000000007c0947 */ /* 0x000fea0003800000 */
[----:B------:R-:W-:-:S13]  /*00f0*/  ELECT P0, URZ, PT ;  /* 0x0000000000ff782f */ /* 0x000fda0003800000 */
[----:B------:R-:W-:Y:S05]  /*0100*/  @!P0 BRA `(.L_x_2) ;  /* 0x0000000000848947 */ /* 0x000fea0003800000 */
[----:B------:R-:W-:Y:S01]  /*0110*/  UMOV UR5, 0x2 ;  /* 0x0000000200057882 */ /* 0x000fe20000000000 */
[----:B------:R-:W-:Y:S02]  /*0120*/  IMAD.MOV.U32 R4, RZ, RZ, 0x1 ;  /* 0x00000001ff047424 */ /* 0x000fe400078e00ff */
[----:B------:R-:W-:Y:S02]  /*0130*/  IMAD.MOV.U32 R5, RZ, RZ, 0x3 ;  /* 0x00000003ff057424 */ /* 0x000fe400078e00ff */
[----:B------:R-:W-:Y:S04]  /*0140*/  DEPBAR.LE SB0, 0x36 ;  /* 0x00008d800000791a */ /* 0x000fe80000000000 */
[----:B------:R-:W0:Y:S02]  /*0150*/  UTCATOMSWS.FIND_AND_SET.ALIGN UP1, UR5, UR5 ;  /* 0x00000005000575e3 */ /* 0x000e240008020800 */
[----:B0-----:R-:W-:-:S04]  /*0160*/  PLOP3.LUT P0, PT, PT, PT, UP1, 0x80, 0x8 ;  /* 0x000000000008781c */ /* 0x001fc80003f0f018 */
[----:B------:R-:W-:-:S04]  /*0170*/  SEL R0, RZ, 0xffffffff, !P0 ;  /* 0xffffffffff007807 */ /* 0x000fc80004000000 */
[----:B------:R-:W-:Y:S01]  /*0180*/  ISETP.NE.AND P0, PT, R0, RZ, PT ;  /* 0x000000ff0000720c */ /* 0x000fe20003f05270 */
[----:B------:R-:W-:-:S12]  /*0190*/  IMAD.U32 R0, RZ, RZ, UR5 ;  /* 0x00000005ff007e24 */ /* 0x000fd8000f8e00ff */
[----:B------:R-:W-:Y:S05]  /*01a0*/  @P0 BRA `(.L_x_3) ;  /* 0x0000000000240947 */ /* 0x000fea0003800000 */
.L_x_4:
[----:B------:R-:W-:Y:S05]  /*01b0*/  NANOSLEEP 0x64 ;  /* 0x000000640000795d */ /* 0x000fea0003800000 */
[----:B------:R-:W-:-:S05]  /*01c0*/  UMOV UR5, 0x2 ;  /* 0x0000000200057882 */ /* 0x000fca0000000000 */
[----:B------:R-:W-:Y:S04]  /*01d0*/  DEPBAR.LE SB0, 0x36 ;  /* 0x00008d800000791a */ /* 0x000fe80000000000 */
[----:B------:R-:W0:Y:S02]  /*01e0*/  UTCATOMSWS.FIND_AND_SET.ALIGN UP1, UR5, UR5 ;  /* 0x00000005000575e3 */ /* 0x000e240008020800 */
[----:B0-----:R-:W-:-:S04]  /*01f0*/  PLOP3.LUT P0, PT, PT, PT, UP1, 0x80, 0x8 ;  /* 0x000000000008781c */ /* 0x001fc80003f0f018 */
[----:B------:R-:W-:-:S04]  /*0200*/  SEL R0, RZ, 0xffffffff, !P0 ;  /* 0xffffffffff007807 */ /* 0x000fc80004000000 */
[----:B------:R-:W-:Y:S01]  /*0210*/  ISETP.NE.AND P0, PT, R0, RZ, PT ;  /* 0x000000ff0000720c */ /* 0x000fe20003f05270 */
[----:B------:R-:W-:-:S12]  /*0220*/  IMAD.U32 R0, RZ, RZ, UR5 ;  /* 0x00000005ff007e24 */ /* 0x000fd8000f8e00ff */
[----:B------:R-:W-:Y:S05]  /*0230*/  @!P0 BRA `(.L_x_4) ;  /* 0xfffffffc00dc8947 */ /* 0x000fea000383ffff */
.L_x_3:
[C---:B------:R-:W-:Y:S01]  /*0240*/  VIADD R3, R0.reuse, 0x10 ;  /* 0x0000001000037836 */ /* 0x040fe20000000000 */
[----:B------:R-:W-:Y:S01]  /*0250*/  UMOV UR5, 0x50 ;  /* 0x0000005000057882 */ /* 0x000fe20000000000 */
[----:B------:R-:W-:Y:S01]  /*0260*/  SHF.L.U32 R2, R5, R0, RZ ;  /* 0x0000000005027219 */ /* 0x000fe200000006ff */
[----:B------:R-:W-:Y:S01]  /*0270*/  ULEA UR5, UR6, UR5, 0x18 ;  /* 0x0000000506057291 */ /* 0x000fe2000f8ec0ff */
[----:B------:R-:W-:Y:S01]  /*0280*/  IMAD.SHL.U32 R0, R0, 0x20, RZ ;  /* 0x0000002000007824 */ /* 0x000fe200078e00ff */
[----:B------:R-:W-:-:S04]  /*0290*/  SHF.L.U32 R3, R4, R3, RZ ;  /* 0x0000000304037219 */ /* 0x000fc800000006ff */
[----:B------:R-:W-:-:S05]  /*02a0*/  LOP3.LUT R2, R3, R2, RZ, 0xfc, !PT ;  /* 0x0000000203027212 */ /* 0x000fca00078efcff */
[----:B------:R0:W-:Y:S04]  /*02b0*/  ATOMS.OR RZ, [UR5], R2 ;  /* 0x00000002ffff798c */ /* 0x0001e8000b000005 */
[----:B------:R0:W-:Y:S01]  /*02c0*/  STS [UR4], R0 ;  /* 0x00000000ff007988 */ /* 0x0001e20008000804 */
[----:B------:R-:W-:Y:S05]  /*02d0*/  BRA `(.L_x_2) ;  /* 0x0000000000107947 */ /* 0x000fea0003800000 */
.L_x_1:
[----:B------:R-:W-:Y:S01]  /*02e0*/  IMAD.MOV.U32 R0, RZ, RZ, -0x1 ;  /* 0xffffffffff007424 */ /* 0x000fe200078e00ff */
[----:B------:R-:W-:-:S04]  /*02f0*/  MOV R2, 0x320 ;  /* 0x0000032000027802 */ /* 0x000fc80000000f00 */
[----:B------:R0:W-:Y:S03]  /*0300*/  STS [UR4], R0 ;  /* 0x00000000ff007988 */ /* 0x0001e60008000804 */
[----:B0-----:R-:W-:Y:S05]  /*0310*/  CALL.REL.NOINC `($__internal_1_$__cuda_sm10x_tcgen05_guardrail_trap_phase_invalid_during_alloc) ;  /* 0x000001d000747944 */ /* 0x001fea0003c00000 */
.L_x_2:
[----:B------:R-:W-:Y:S05]  /*0320*/  WARPSYNC.ALL ;  /* 0x0000000000007948 */ /* 0x000fea0003800000 */
[----:B------:R-:W-:Y:S01]  /*0330*/  NOP ;  /* 0x0000000000007918 */ /* 0x000fe20000000000 */
.L_x_0:
[----:B0-----:R-:W0:Y:S01]  /*0340*/  LDC.64 R2, c[0x0][0x398] ;  /* 0x0000e600ff027b82 */ /* 0x001e220000000a00 */
[----:B------:R-:W1:Y:S01]  /*0350*/  S2R R5, SR_CTAID.X ;  /* 0x0000000000057919 */ /* 0x000e620000002500 */
[----:B------:R-:W-:Y:S01]  /*0360*/  UMOV UR4, 0x400 ;  /* 0x0000040000047882 */ /* 0x000fe20000000000 */
[----:B------:R-:W2:Y:S01]  /*0370*/  LDCU.128 UR12, c[0x0][0x380] ;  /* 0x00007000ff0c77ac */ /* 0x000ea20008000c00 */
[----:B------:R-:W3:Y:S01]  /*0380*/  S2R R19, SR_TID.X ;  /* 0x0000000000137919 */ /* 0x000ee20000002100 */
[----:B------:R-:W-:-:S03]  /*0390*/  UMOV UR9, 0x1 ;  /* 0x0000000100097882 */ /* 0x000fc60000000000 */
[----:B------:R-:W4:Y:S08]  /*03a0*/  S2UR UR6, SR_CgaCtaId ;  /* 0x00000000000679c3 */ /* 0x000f300000008800 */
[----:B------:R-:W5:Y:S01]  /*03b0*/  LDC.64 R20, c[0x0][0x3a0] ;  /* 0x0000e800ff147b82 */ /* 0x000f620000000a00 */
[----:B0-----:R-:W-:Y:S01]  /*03c0*/  IMAD.MOV.U32 R0, RZ, RZ, R3 ;  /* 0x000000ffff007224 */ /* 0x001fe200078e0003 */
[----:B------:R0:W-:Y:S01]  /*03d0*/  STL [R1+0x6a4], R3 ;  /* 0x0006a40301007387 */ /* 0x0001e20000100800 */
[----:B------:R-:W-:-:S02]  /*03e0*/  IMAD.MOV.U32 R17, RZ, RZ, R2 ;  /* 0x000000ffff117224 */ /* 0x000fc400078e0002 */
[----:B------:R-:W-:Y:S01]  /*03f0*/  VIADD R0, R0, 0xf ;  /* 0x0000000f00007836 */ /* 0x000fe20000000000 */
[----:B----4-:R-:W-:Y:S01]  /*0400*/  ULEA UR4, UR6, UR4, 0x18 ;  /* 0x0000000406047291 */ /* 0x010fe2000f8ec0ff */
[----:B-1----:R-:W-:Y:S01]  /*0410*/  IABS R8, R5 ;  /* 0x0000000500087213 */ /* 0x002fe20000000000 */
[----:B------:R-:W-:Y:S02]  /*0420*/  BAR.SYNC.DEFER_BLOCKING 0x0 ;  /* 0x0000000000007b1d */ /* 0x000fe40000010000 */
[----:B0-----:R-:W-:-:S04]  /*0430*/  SHF.R.S32.HI R3, RZ, 0x1f, R0 ;  /* 0x0000001fff037819 */ /* 0x001fc80000011400 */
[----:B------:R-:W-:Y:S01]  /*0440*/  LEA.HI R3, R3, R0, RZ, 0x4 ;  /* 0x0000000003037211 */ /* 0x000fe200078f20ff */
[----:B-----5:R-:W-:-:S03]  /*0450*/  IMAD.MOV.U32 R25, RZ, RZ, R21 ;  /* 0x000000ffff197224 */ /* 0x020fc600078e0015 */
[----:B------:R-:W-:-:S05]  /*0460*/  SHF.R.S32.HI R3, RZ, 0x4, R3 ;  /* 0x00000004ff037819 */ /* 0x000fca0000011403 */
[----:B------:R-:W-:-:S05]  /*0470*/  IMAD.SHL.U32 R4, R3, 0x8, RZ ;  /* 0x0000000803047824 */ /* 0x000fca00078e00ff */
[-C--:B------:R-:W-:Y:S02]  /*0480*/  IABS R7, R4.reuse ;  /* 0x0000000400077213 */ /* 0x080fe40000000000 */
[----:B------:R-:W-:Y:S02]  /*0490*/  IABS R10, R4 ;  /* 0x00000004000a7213 */ /* 0x000fe40000000000 */
[----:B------:R-:W0:Y:S01]  /*04a0*/  I2F.RP R0, R7 ;  /* 0x0000000700007306 */ /* 0x000e220000209400 */
[----:B------:R-:W1:Y:S07]  /*04b0*/  LDS R13, [UR4] ;  /* 0x00000004ff0d7984 */ /* 0x000e6e0008000800 */
[----:B0-----:R-:W0:Y:S02]  /*04c0*/  MUFU.RCP R0, R0 ;  /* 0x0000000000007308 */ /* 0x001e240000001000 */
[----:B0-----:R-:W-:-:S02]  /*04d0*/  VIADD R2, R0, 0xffffffe ;  /* 0x0ffffffe00027836 */ /* 0x001fc40000000000 */
[----:B------:R-:W-:-:S04]  /*04e0*/  IMAD.MOV R0, RZ, RZ, -R10 ;  /* 0x000000ffff007224 */ /* 0x000fc800078e0a0a */
[----:B------:R0:W4:Y:S01]  /*04f0*/  F2I.FTZ.U32.TRUNC.NTZ R3, R2 ;  /* 0x0000000200037305 */ /* 0x000122000021f000 */
[----:B-1----:R-:W-:Y:S01]  /*0500*/  R2UR UR5, R13 ;  /* 0x000000000d0572ca */ /* 0x002fe200000e0000 */
[----:B0-----:R-:W-:Y:S02]  /*0510*/  IMAD.MOV.U32 R2, RZ, RZ, RZ ;  /* 0x000000ffff027224 */ /* 0x001fe400078e00ff */
[----:B----4-:R-:W-:-:S04]  /*0520*/  IMAD.MOV R6, RZ, RZ, -R3 ;  /* 0x000000ffff067224 */ /* 0x010fc800078e0a03 */
[----:B------:R-:W-:Y:S02]  /*0530*/  IMAD R9, R6, R7, RZ ;  /* 0x0000000706097224 */ /* 0x000fe400078e02ff */
[----:B------:R-:W-:Y:S02]  /*0540*/  IMAD.MOV.U32 R6, RZ, RZ, R8 ;  /* 0x000000ffff067224 */ /* 0x000fe400078e0008 */
[----:B------:R-:W-:-:S06]  /*0550*/  IMAD.HI.U32 R3, R3, R9, R2 ;  /* 0x0000000903037227 */ /* 0x000fcc00078e0002 */
[----:B------:R-:W-:-:S04]  /*0560*/  IMAD.HI.U32 R3, R3, R6, RZ ;  /* 0x0000000603037227 */ /* 0x000fc800078e00ff */
[----:B------:R-:W-:Y:S01]  /*0570*/  IMAD R0, R3, R0, R6 ;  /* 0x0000000003007224 */ /* 0x000fe200078e0206 */
[----:B------:R-:W-:Y:S04]  /*0580*/  BAR.SYNC.DEFER_BLOCKING 0x0 ;  /* 0x0000000000007b1d */ /* 0x000fe80000010000 */
[----:B------:R-:W-:-:S13]  /*0590*/  ISETP.GT.U32.AND P1, PT, R7, R0, PT ;  /* 0x000000000700720c */ /* 0x000fda0003f24070 */
[----:B------:R-:W-:Y:S02]  /*05a0*/  @!P1 IMAD.IADD R0, R0, 0x1, -R7 ;  /* 0x0000000100009824 */ /* 0x000fe400078e0a07 */
[----:B------:R-:W-:Y:S01]  /*05b0*/  @!P1 VIADD R3, R3, 0x1 ;  /* 0x0000000103039836 */ /* 0x000fe20000000000 */
[----:B------:R-:W-:Y:S02]  /*05c0*/  ISETP.NE.AND P1, PT, R4, RZ, PT ;  /* 0x000000ff0400720c */ /* 0x000fe40003f25270 */
[----:B------:R-:W-:Y:S02]  /*05d0*/  ISETP.GE.U32.AND P0, PT, R0, R7, PT ;  /* 0x000000070000720c */ /* 0x000fe40003f06070 */
[----:B------:R-:W-:-:S04]  /*05e0*/  LOP3.LUT R0, R5, R4, RZ, 0x3c, !PT ;  /* 0x0000000405007212 */ /* 0x000fc800078e3cff */
[----:B------:R-:W-:Y:S01]  /*05f0*/  ISETP.GE.AND P2, PT, R0, RZ, PT ;  /* 0x000000ff0000720c */ /* 0x000fe20003f46270 */
[----:B------:R-:W-:-:S06]  /*0600*/  VIADD R0, R17, 0x1ff ;  /* 0x000001ff11007836 */ /* 0x000fcc0000000000 */
[----:B------:R-:W-:-:S04]  /*0610*/  @P0 VIADD R3, R3, 0x1 ;  /* 0x0000000103030836 */ /* 0x000fc80000000000 */
[----:B------:R-:W-:Y:S01]  /*0620*/  IMAD.MOV.U32 R2, RZ, RZ, R3 ;  /* 0x000000ffff027224 */ /* 0x000fe200078e0003 */
[----:B------:R-:W-:-:S03]  /*0630*/  SHF.R.S32.HI R3, RZ, 0x1f, R0 ;  /* 0x0000001fff037819 */ /* 0x000fc60000011400 */
[----:B------:R-:W-:Y:S01]  /*0640*/  @!P2 IMAD.MOV R2, RZ, RZ, -R2 ;  /* 0x000000ffff02a224 */ /* 0x000fe200078e0a02 */
[----:B------:R-:W-:Y:S02]  /*0650*/  @!P1 LOP3.LUT R2, RZ, R4, RZ, 0x33, !PT ;  /* 0x00000004ff029212 */ /* 0x000fe400078e33ff */
[----:B------:R-:W-:-:S03]  /*0660*/  LEA.HI R3, R3, R0, RZ, 0x9 ;  /* 0x0000000003037211 */ /* 0x000fc600078f48ff */
[----:B------:R-:W-:Y:S02]  /*0670*/  IMAD.SHL.U32 R6, R2, 0x8, RZ ;  /* 0x0000000802067824 */ /* 0x000fe400078e00ff */
[----:B------:R-:W-:-:S03]  /*0680*/  IMAD.MOV R2, RZ, RZ, -R2 ;  /* 0x000000ffff027224 */ /* 0x000fc600078e0a02 */
[----:B------:R-:W-:Y:S01]  /*0690*/  LEA.HI.SX32 R3, R3, -R6, 0x17 ;  /* 0x8000000603037211 */ /* 0x000fe200078fbaff */
[----:B------:R-:W-:Y:S02]  /*06a0*/  IMAD R8, R4, R2, R5 ;  /* 0x0000000204087224 */ /* 0x000fe400078e0205 */
[----:B------:R-:W-:Y:S01]  /*06b0*/  IMAD.MOV.U32 R2, RZ, RZ, RZ ;  /* 0x000000ffff027224 */ /* 0x000fe200078e00ff */
[----:B------:R-:W-:Y:S02]  /*06c0*/  VIMNMX R11, PT, PT, R3, 0x8, PT ;  /* 0x00000008030b7848 */ /* 0x000fe40003fe0100 */
[----:B------:R-:W-:Y:S02]  /*06d0*/  IABS R4, R8 ;  /* 0x0000000800047213 */ /* 0x000fe40000000000 */
[-C--:B------:R-:W-:Y:S02]  /*06e0*/  IABS R7, R11.reuse ;  /* 0x0000000b00077213 */ /* 0x080fe40000000000 */
[----:B------:R-:W-:-:S02]  /*06f0*/  IABS R9, R11 ;  /* 0x0000000b00097213 */ /* 0x000fc40000000000 */
[----:B------:R-:W0:Y:S08]  /*0700*/  I2F.RP R0, R7 ;  /* 0x0000000700007306 */ /* 0x000e300000209400 */
[----:B0-----:R-:W0:Y:S02]  /*0710*/  MUFU.RCP R0, R0 ;  /* 0x0000000000007308 */ /* 0x001e240000001000 */
[----:B0-----:R-:W-:-:S02]  /*0720*/  VIADD R3, R0, 0xffffffe ;  /* 0x0ffffffe00037836 */ /* 0x001fc40000000000 */
[----:B------:R-:W-:-:S04]  /*0730*/  IMAD.MOV R0, RZ, RZ, -R9 ;  /* 0x000000ffff007224 */ /* 0x000fc800078e0a09 */
[----:B------:R-:W0:Y:S02]  /*0740*/  F2I.FTZ.U32.TRUNC.NTZ R3, R3 ;  /* 0x0000000300037305 */ /* 0x000e24000021f000 */
[----:B0-----:R-:W-:-:S04]  /*0750*/  IMAD.MOV R10, RZ, RZ, -R3 ;  /* 0x000000ffff0a7224 */ /* 0x001fc800078e0a03 */
[----:B------:R-:W-:-:S04]  /*0760*/  IMAD R5, R10, R7, RZ ;  /* 0x000000070a057224 */ /* 0x000fc800078e02ff */
[----:B------:R-:W-:Y:S01]  /*0770*/  IMAD.HI.U32 R2, R3, R5, R2 ;  /* 0x0000000503027227 */ /* 0x000fe200078e0002 */
[----:B------:R-:W-:-:S03]  /*0780*/  IABS R5, R17 ;  /* 0x0000001100057213 */ /* 0x000fc60000000000 */
[----:B------:R-:W-:Y:S02]  /*0790*/  IMAD.MOV.U32 R3, RZ, RZ, R4 ;  /* 0x000000ffff037224 */ /* 0x000fe400078e0004 */
[----:B------:R-:W-:Y:S01]  /*07a0*/  IMAD.MOV.U32 R9, RZ, RZ, R5 ;  /* 0x000000ffff097224 */ /* 0x000fe200078e0005 */
[----:B---3--:R-:W-:Y:S01]  /*07b0*/  LOP3.LUT R5, R19, 0x7f, RZ, 0xc0, !PT ;  /* 0x0000007f13057812 */ /* 0x008fe200078ec0ff */
[----:B------:R-:W-:Y:S02]  /*07c0*/  IMAD.HI.U32 R2, R2, R3, RZ ;  /* 0x0000000302027227 */ /* 0x000fe400078e00ff */
[----:B------:R-:W0:Y:S02]  /*07d0*/  I2F.RP R4, R9 ;  /* 0x0000000900047306 */ /* 0x000e240000209400 */
[----:B------:R-:W-:-:S05]  /*07e0*/  IMAD R0, R2, R0, R3 ;  /* 0x0000000002007224 */ /* 0x000fca00078e0203 */
[----:B------:R-:W-:Y:S01]  /*07f0*/  ISETP.GT.U32.AND P1, PT, R7, R0, PT ;  /* 0x000000000700720c */ /* 0x000fe20003f24070 */
[----:B0-----:R-:W0:-:S12]  /*0800*/  MUFU.RCP R4, R4 ;  /* 0x0000000400047308 */ /* 0x001e180000001000 */
[----:B------:R-:W-:Y:S02]  /*0810*/  @!P1 IMAD.IADD R0, R0, 0x1, -R7 ;  /* 0x0000000100009824 */ /* 0x000fe400078e0a07 */
[----:B------:R-:W-:Y:S01]  /*0820*/  @!P1 VIADD R2, R2, 0x1 ;  /* 0x0000000102029836 */ /* 0x000fe20000000000 */
[----:B------:R-:W-:Y:S02]  /*0830*/  ISETP.NE.AND P1, PT, R11, RZ, PT ;  /* 0x000000ff0b00720c */ /* 0x000fe40003f25270 */
[----:B------:R-:W-:Y:S02]  /*0840*/  ISETP.GE.U32.AND P0, PT, R0, R7, PT ;  /* 0x000000070000720c */ /* 0x000fe40003f06070 */
[----:B------:R-:W-:-:S04]  /*0850*/  LOP3.LUT R0, R8, R11, RZ, 0x3c, !PT ;  /* 0x0000000b08007212 */ /* 0x000fc800078e3cff */
[----:B------:R-:W-:Y:S01]  /*0860*/  ISETP.GE.AND P2, PT, R0, RZ, PT ;  /* 0x000000ff0000720c */ /* 0x000fe20003f46270 */
[----:B0-----:R-:W-:-:S06]  /*0870*/  VIADD R3, R4, 0xffffffe ;  /* 0x0ffffffe04037836 */ /* 0x001fcc0000000000 */
[----:B------:R-:W-:Y:S01]  /*0880*/  @P0 VIADD R2, R2, 0x1 ;  /* 0x0000000102020836 */ /* 0x000fe20000000000 */
[----:B------:R-:W0:Y:S03]  /*0890*/  F2I.FTZ.U32.TRUNC.NTZ R3, R3 ;  /* 0x0000000300037305 */ /* 0x000e26000021f000 */
[----:B------:R-:W-:-:S04]  /*08a0*/  IMAD.MOV.U32 R12, RZ, RZ, R2 ;  /* 0x000000ffff0c7224 */ /* 0x000fc800078e0002 */
[----:B------:R-:W-:Y:S01]  /*08b0*/  @!P2 IMAD.MOV R12, RZ, RZ, -R12 ;  /* 0x000000ffff0ca224 */ /* 0x000fe200078e0a0c */
[----:B------:R-:W-:-:S05]  /*08c0*/  @!P1 LOP3.LUT R12, RZ, R11, RZ, 0x33, !PT ;  /* 0x0000000bff0c9212 */ /* 0x000fca00078e33ff */
[----:B------:R-:W-:Y:S01]  /*08d0*/  IMAD.MOV R0, RZ, RZ, -R12 ;  /* 0x000000ffff007224 */ /* 0x000fe200078e0a0c */
[----:B------:R1:W-:Y:S01]  /*08e0*/  STL [R1+0x6b0], R12 ;  /* 0x0006b00c01007387 */ /* 0x0003e20000100800 */
[----:B0-----:R-:W-:Y:S02]  /*08f0*/  IMAD.MOV R2, RZ, RZ, -R3 ;  /* 0x000000ffff027224 */ /* 0x001fe400078e0a03 */
[----:B------:R-:W-:Y:S02]  /*0900*/  IMAD R0, R11, R0, R8 ;  /* 0x000000000b007224 */ /* 0x000fe400078e0208 */
[----:B------:R-:W-:Y:S02]  /*0910*/  IMAD R7, R2, R9, RZ ;  /* 0x0000000902077224 */ /* 0x000fe400078e02ff */
[----:B------:R-:W-:Y:S02]  /*0920*/  IMAD.IADD R0, R6, 0x1, R0 ;  /* 0x0000000106007824 */ /* 0x000fe400078e0200 */
[----:B------:R-:W-:-:S02]  /*0930*/  IMAD.MOV.U32 R2, RZ, RZ, RZ ;  /* 0x000000ffff027224 */ /* 0x000fc400078e00ff */
[----:B------:R-:W-:Y:S02]  /*0940*/  IMAD R18, R0, 0x200, R5 ;  /* 0x0000020000127824 */ /* 0x000fe400078e0205 */
[----:B------:R-:W-:-:S03]  /*0950*/  IMAD.HI.U32 R2, R3, R7, R2 ;  /* 0x0000000703027227 */ /* 0x000fc600078e0002 */
[----:B------:R-:W-:Y:S01]  /*0960*/  IABS R6, R18 ;  /* 0x0000001200067213 */ /* 0x000fe20000000000 */
[C---:B------:R-:W-:Y:S01]  /*0970*/  VIADD R16, R18.reuse, 0x80 ;  /* 0x0000008012107836 */ /* 0x040fe20000000000 */
[C---:B------:R-:W-:Y:S01]  /*0980*/  ISETP.GE.AND P6, PT, R18.reuse, RZ, PT ;  /* 0x000000ff1200720c */ /* 0x040fe20003fc6270 */
[C---:B------:R-:W-:Y:S01]  /*0990*/  VIADD R15, R18.reuse, 0x100 ;  /* 0x00000100120f7836 */ /* 0x040fe20000000000 */
[----:B------:R0:W-:Y:S01]  /*09a0*/  STL [R1+0xe20], R18 ;  /* 0x000e201201007387 */ /* 0x0001e20000100800 */
[----:B------:R-:W-:Y:S01]  /*09b0*/  VIADD R14, R18, 0x180 ;  /* 0x00000180120e7836 */ /* 0x000fe20000000000 */
[----:B------:R-:W-:Y:S01]  /*09c0*/  IABS R7, R16 ;  /* 0x0000001000077213 */ /* 0x000fe20000000000 */
[C---:B------:R-:W-:Y:S01]  /*09d0*/  IMAD.HI.U32 R0, R2.reuse, R6, RZ ;  /* 0x0000000602007227 */ /* 0x040fe200078e00ff */
[----:B------:R-:W-:Y:S01]  /*09e0*/  IABS R10, R15 ;  /* 0x0000000f000a7213 */ /* 0x000fe20000000000 */
[----:B------:R0:W-:Y:S01]  /*09f0*/  STL [R1+0xe48], R16 ;  /* 0x000e481001007387 */ /* 0x0001e20000100800 */
[----:B------:R-:W-:Y:S01]  /*0a00*/  IABS R11, R14 ;  /* 0x0000000e000b7213 */ /* 0x000fe20000000000 */
[----:B------:R-:W-:-:S02]  /*0a10*/  IMAD.HI.U32 R3, R2, R7, RZ ;  /* 0x0000000702037227 */ /* 0x000fc400078e00ff */
[----:B------:R0:W-:Y:S02]  /*0a20*/  STL [R1+0xe44], R15 ;  /* 0x000e440f01007387 */ /* 0x0001e40000100800 */
[C---:B------:R-:W-:Y:S02]  /*0a30*/  IMAD.HI.U32 R4, R2.reuse, R10, RZ ;  /* 0x0000000a02047227 */ /* 0x040fe400078e00ff */
[----:B------:R0:W-:Y:S02]  /*0a40*/  STL [R1+0xe40], R14 ;  /* 0x000e400e01007387 */ /* 0x0001e40000100800 */
[----:B------:R-:W-:Y:S02]  /*0a50*/  IMAD.HI.U32 R2, R2, R11, RZ ;  /* 0x0000000b02027227 */ /* 0x000fe400078e00ff */
[----:B------:R0:W-:Y:S02]  /*0a60*/  STL.64 [R1+0x698], R20 ;  /* 0x0006981401007387 */ /* 0x0001e40000100a00 */
[----:B------:R-:W-:-:S02]  /*0a70*/  IMAD.MOV R0, RZ, RZ, -R0 ;  /* 0x000000ffff007224 */ /* 0x000fc400078e0a00 */
[----:B------:R-:W-:Y:S01]  /*0a80*/  IMAD.MOV R8, RZ, RZ, -R3 ;  /* 0x000000ffff087224 */ /* 0x000fe200078e0a03 */
[----:B------:R-:W-:Y:S01]  /*0a90*/  SHF.R.U32.HI R3, RZ, 0x5, R19 ;  /* 0x00000005ff037819 */ /* 0x000fe20000011613 */
[----:B-1----:R-:W-:Y:S02]  /*0aa0*/  IMAD.MOV R12, RZ, RZ, -R2 ;  /* 0x000000ffff0c7224 */ /* 0x002fe400078e0a02 */
[C---:B------:R-:W-:Y:S02]  /*0ab0*/  IMAD R0, R9.reuse, R0, R6 ;  /* 0x0000000009007224 */ /* 0x040fe400078e0206 */
[----:B------:R-:W-:Y:S02]  /*0ac0*/  IMAD.MOV R4, RZ, RZ, -R4 ;  /* 0x000000ffff047224 */ /* 0x000fe400078e0a04 */
[C---:B------:R-:W-:Y:S01]  /*0ad0*/  IMAD R2, R9.reuse, R8, R7 ;  /* 0x0000000809027224 */ /* 0x040fe200078e0207 */
[C---:B------:R-:W-:Y:S01]  /*0ae0*/  ISETP.GT.U32.AND P0, PT, R9.reuse, R0, PT ;  /* 0x000000000900720c */ /* 0x040fe20003f04070 */
[----:B------:R-:W-:-:S02]  /*0af0*/  IMAD R6, R9, R12, R11 ;  /* 0x0000000c09067224 */ /* 0x000fc400078e020b */
[C---:B------:R-:W-:Y:S01]  /*0b00*/  IMAD R4, R9.reuse, R4, R10 ;  /* 0x0000000409047224 */ /* 0x040fe200078e020a */
[----:B------:R-:W-:Y:S01]  /*0b10*/  ISETP.GT.U32.AND P1, PT, R9, R2, PT ;  /* 0x000000020900720c */ /* 0x000fe20003f24070 */
[----:B------:R-:W-:Y:S01]  /*0b20*/  IMAD.SHL.U32 R3, R3, 0x200000, RZ ;  /* 0x0020000003037824 */ /* 0x000fe200078e00ff */
[C---:B------:R-:W-:Y:S01]  /*0b30*/  ISETP.GT.U32.AND P3, PT, R9.reuse, R6, PT ;  /* 0x000000060900720c */ /* 0x040fe20003f64070 */
[----:B------:R-:W-:Y:S01]  /*0b40*/  IMAD.MOV.U32 R7, RZ, RZ, R20 ;  /* 0x000000ffff077224 */ /* 0x000fe200078e0014 */
[----:B------:R-:W-:Y:S02]  /*0b50*/  ISETP.GT.U32.AND P2, PT, R9, R4, PT ;  /* 0x000000040900720c */ /* 0x000fe40003f44070 */
[----:B------:R-:W-:-:S03]  /*0b60*/  LOP3.LUT R3, R3, 0x600000, RZ, 0xc0, !PT ;  /* 0x0060000003037812 */ /* 0x000fc600078ec0ff */
[--C-:B------:R-:W-:Y:S01]  /*0b70*/  @!P0 IMAD.IADD R0, R0, 0x1, -R9.reuse ;  /* 0x0000000100008824 */ /* 0x100fe200078e0a09 */
[----:B------:R-:W-:Y:S01]  /*0b80*/  R2UR UR8, R3 ;  /* 0x00000000030872ca */ /* 0x000fe200000e0000 */
[----:B------:R-:W-:Y:S02]  /*0b90*/  VIADD R3, R7, 0xffffffff ;  /* 0xffffffff07037836 */ /* 0x000fe40000000000 */
[--C-:B------:R-:W-:Y:S01]  /*0ba0*/  @!P1 IMAD.IADD R2, R2, 0x1, -R9.reuse ;  /* 0x0000000102029824 */ /* 0x100fe200078e0a09 */
[----:B------:R-:W-:Y:S01]  /*0bb0*/  ISETP.GT.U32.AND P0, PT, R9, R0, PT ;  /* 0x000000000900720c */ /* 0x000fe20003f04070 */
[--C-:B------:R-:W-:Y:S01]  /*0bc0*/  @!P3 IMAD.IADD R6, R6, 0x1, -R9.reuse ;  /* 0x000000010606b824 */ /* 0x100fe200078e0a09 */
[----:B------:R-:W-:Y:S01]  /*0bd0*/  ISETP.GE.U32.AND P5, PT, R3, 0x7fffffc0, PT ;  /* 0x7fffffc00300780c */ /* 0x000fe20003fa6070 */
[----:B------:R-:W-:Y:S01]  /*0be0*/  @!P2 IMAD.IADD R4, R4, 0x1, -R9 ;  /* 0x000000010404a824 */ /* 0x000fe200078e0a09 */
[C---:B------:R-:W-:Y:S02]  /*0bf0*/  ISETP.GT.U32.AND P1, PT, R9.reuse, R2, PT ;  /* 0x000000020900720c */ /* 0x040fe40003f24070 */
[----:B------:R-:W-:-:S02]  /*0c00*/  ISETP.GT.U32.AND P4, PT, R9, R6, PT ;  /* 0x000000060900720c */ /* 0x000fc40003f84070 */
[----:B------:R-:W-:Y:S02]  /*0c10*/  ISETP.GT.U32.AND P3, PT, R9, R4, PT ;  /* 0x000000040900720c */ /* 0x000fe40003f64070 */
[----:B------:R-:W-:Y:S02]  /*0c20*/  LOP3.LUT R3, RZ, R17, RZ, 0x33, !PT ;  /* 0x00000011ff037212 */ /* 0x000fe400078e33ff */
[----:B------:R-:W-:Y:S01]  /*0c30*/  ISETP.NE.U32.AND P2, PT, R5, RZ, PT ;  /* 0x000000ff0500720c */ /* 0x000fe20003f45070 */
[--C-:B------:R-:W-:Y:S01]  /*0c40*/  @!P0 IMAD.IADD R0, R0, 0x1, -R9.reuse ;  /* 0x0000000100008824 */ /* 0x100fe200078e0a09 */
[----:B------:R-:W-:Y:S01]  /*0c50*/  ISETP.GE.AND P0, PT, R16, RZ, PT ;  /* 0x000000ff1000720c */ /* 0x000fe20003f06270 */
[----:B------:R-:W-:Y:S02]  /*0c60*/  VIADD R5, R7, 0xfffffff7 ;  /* 0xfffffff707057836 */ /* 0x000fe40000000000 */
[--C-:B------:R-:W-:Y:S01]  /*0c70*/  @!P1 IMAD.IADD R2, R2, 0x1, -R9.reuse ;  /* 0x0000000102029824 */ /* 0x100fe200078e0a09 */
[----:B------:R-:W-:Y:S01]  /*0c80*/  ISETP.GE.AND P1, PT, R15, RZ, PT ;  /* 0x000000ff0f00720c */ /* 0x000fe20003f26270 */
[--C-:B------:R-:W-:Y:S01]  /*0c90*/  @!P4 IMAD.IADD R6, R6, 0x1, -R9.reuse ;  /* 0x000000010606c824 */ /* 0x100fe200078e0a09 */
[----:B------:R-:W-:Y:S01]  /*0ca0*/  ISETP.GE.AND P4, PT, R14, RZ, PT ;  /* 0x000000ff0e00720c */ /* 0x000fe20003f86270 */
[----:B------:R-:W-:Y:S01]  /*0cb0*/  @!P3 IMAD.IADD R4, R4, 0x1, -R9 ;  /* 0x000000010404b824 */ /* 0x000fe200078e0a09 */
[----:B------:R-:W-:Y:S01]  /*0cc0*/  ISETP.NE.AND P3, PT, R17, RZ, PT ;  /* 0x000000ff1100720c */ /* 0x000fe20003f65270 */
[----:B------:R-:W-:Y:S01]  /*0cd0*/  @!P6 IMAD.MOV R0, RZ, RZ, -R0 ;  /* 0x000000ffff00e224 */ /* 0x000fe200078e0a00 */
[----:B------:R-:W-:Y:S01]  /*0ce0*/  ISETP.GE.U32.AND P6, PT, R5, 0x7fffffb8, PT ;  /* 0x7fffffb80500780c */ /* 0x000fe20003fc6070 */
[----:B------:R-:W-:-:S02]  /*0cf0*/  VIADD R5, R7, 0xffffffef ;  /* 0xffffffef07057836 */ /* 0x000fc40000000000 */
[----:B------:R-:W-:Y:S01]  /*0d00*/  @!P0 IMAD.MOV R2, RZ, RZ, -R2 ;  /* 0x000000ffff028224 */ /* 0x000fe200078e0a02 */
[----:B------:R-:W-:Y:S01]  /*0d10*/  SEL R84, R3, R0, !P3 ;  /* 0x0000000003547207 */ /* 0x000fe20005800000 */
[----:B------:R-:W-:Y:S01]  /*0d20*/  VIADD R0, R7, 0xffffffe7 ;  /* 0xffffffe707007836 */ /* 0x000fe20000000000 */
[----:B------:R-:W-:Y:S01]  /*0d30*/  ISETP.GE.U32.AND P0, PT, R5, 0x7fffffb0, PT ;  /* 0x7fffffb00500780c */ /* 0x000fe20003f06070 */
[----:B------:R-:W-:Y:S02]  /*0d40*/  @!P1 IMAD.MOV R4, RZ, RZ, -R4 ;  /* 0x000000ffff049224 */ /* 0x000fe400078e0a04 */
[----:B------:R-:W-:Y:S01]  /*0d50*/  @!P4 IMAD.MOV R6, RZ, RZ, -R6 ;  /* 0x000000ffff06c224 */ /* 0x000fe200078e0a06 */
[----:B------:R-:W-:Y:S01]  /*0d60*/  ISETP.GE.U32.AND P1, PT, R0, 0x7fffffa8, PT ;  /* 0x7fffffa80000780c */ /* 0x000fe20003f26070 */
[----:B------:R-:W-:Y:S01]  /*0d70*/  IMAD R84, R84, R25, RZ ;  /* 0x0000001954547224 */ /* 0x000fe200078e02ff */
[C---:B------:R-:W-:Y:S02]  /*0d80*/  SEL R0, R3.reuse, R2, !P3 ;  /* 0x0000000203007207 */ /* 0x040fe40005800000 */
[----:B------:R-:W-:-:S02]  /*0d90*/  SEL R4, R3, R4, !P3 ;  /* 0x0000000403047207 */ /* 0x000fc40005800000 */
[----:B------:R-:W-:Y:S01]  /*0da0*/  SEL R3, R3, R6, !P3 ;  /* 0x0000000603037207 */ /* 0x000fe20005800000 */
[----:B------:R-:W-:Y:S01]  /*0db0*/  VIADD R6, R7, 0xffffffdf ;  /* 0xffffffdf07067836 */ /* 0x000fe20000000000 */
[----:B--2---:R-:W-:Y:S01]  /*0dc0*/  LEA R5, P4, R84, UR12, 0x1 ;  /* 0x0000000c54057c11 */ /* 0x004fe2000f8808ff */
[----:B------:R-:W-:Y:S01]  /*0dd0*/  IMAD R0, R0, R25, RZ ;  /* 0x0000001900007224 */ /* 0x000fe200078e02ff */
[----:B0-----:R-:W-:Y:S11]  /*0de0*/  BRA.U UP0, `(.L_x_5) ;  /* 0x0000000100187547 */ /* 0x001ff6000b800000 */
[----:B------:R-:W-:Y:S01]  /*0df0*/  ELECT P3, URZ, PT ;  /* 0x0000000000ff782f */ /* 0x000fe20003860000 */
[----:B------:R-:W-:Y:S01]  /*0e00*/  IMAD.MOV.U32 R2, RZ, RZ, 0x1 ;  /* 0x00000001ff027424 */ /* 0x000fe200078e00ff */
[----:B------:R-:W-:Y:S01]  /*0e10*/  UMOV UR7, 0x40 ;  /* 0x0000004000077882 */ /* 0x000fe20000000000 */
[----:B------:R-:W-:Y:S01]  /*0e20*/  UVIRTCOUNT.DEALLOC.SMPOOL 0x80 ;  /* 0x000000800000784c */ /* 0x000fe20000000000 */
[----:B------:R-:W-:-:S09]  /*0e30*/  ULEA UR7, UR6, UR7, 0x18 ;  /* 0x0000000706077291 */ /* 0x000fd2000f8ec0ff */
[----:B------:R0:W-:Y:S03]  /*0e40*/  @P3 STS.U8 [UR7], R2 ;  /* 0x00000002ff003988 */ /* 0x0001e60008000007 */
.L_x_5:
[----:B------:R-:W-:Y:S01]  /*0e50*/  UIADD3 UR6, UPT, UPT, UR5, UR8, URZ ;  /* 0x0000000805067290 */ /* 0x000fe2000fffe0ff */
[----:B------:R-:W-:Y:S01]  /*0e60*/  STL.64 [R1+0x1158], R72 ;  /* 0x0011584801007387 */ /* 0x000fe20000100a00 */
[----:B------:R-:W-:Y:S01]  /*0e70*/  VOTEU.ALL UP1, P2 ;  /* 0x0000000000ff7886 */ /* 0x000fe20001020000 */
[----:B------:R-:W1:Y:S01]  /*0e80*/  LDC.64 R92, c[0x0][0x3a8] ;  /* 0x0000ea00ff5c7b82 */ /* 0x000e620000000a00 */
[----:B------:R-:W-:Y:S01]  /*0e90*/  LEA.HI.X.SX32 R85, R84, UR13, 0x1, P4 ;  /* 0x0000000d54557c11 */ /* 0x000fe2000a0f0eff */
[----:B------:R-:W-:Y:S01]  /*0ea0*/  STL.64 [R1+0x1178], R72 ;  /* 0x0011784801007387 */ /* 0x000fe20000100a00 */
[----:B------:R-:W-:Y:S01]  /*0eb0*/  UIADD3 UR7, UPT, UPT, UR4, 0x21000, URZ ;  /* 0x0002100004077890 */ /* 0x000fe2000fffe0ff */
[----:B0-----:R-:W-:Y:S01]  /*0ec0*/  IMAD R2, R4, R25, RZ ;  /* 0x0000001904027224 */ /* 0x001fe200078e02ff */
[----:B------:R-:W0:Y:S01]  /*0ed0*/  LDCU.64 UR16, c[0x0][0x358] ;  /* 0x00006b00ff1077ac */ /* 0x000e220008000a00 */
[----:B------:R-:W-:Y:S01]  /*0ee0*/  STTM.x64 tmem[UR6], RZ ;  /* 0x000000ff000079ed */ /* 0x000fe20008340006 */
[----:B------:R-:W2:Y:S01]  /*0ef0*/  FENCE.VIEW.ASYNC.T ;  /* 0x00000000000073c6 */ /* 0x000ea20000000200 */
[----:B------:R-:W-:Y:S01]  /*0f00*/  STL.64 [R1+0x1148], R74 ;  /* 0x0011484a01007387 */ /* 0x000fe20000100a00 */
[----:B------:R-:W-:-:S04]  /*0f10*/  @!UP1 UIADD3 UR10, UPT, UPT, -UR9, 0x100000, URZ ;  /* 0x00100000090a9890 */ /* 0x000fc8000fffe1ff */
[----:B------:R-:W-:Y:S02]  /*0f20*/  @!UP1 USHF.L.U32 UR11, UR10, 0xb, URZ ;  /* 0x0000000b0a0b9899 */ /* 0x000fe400080006ff */
[----:B------:R-:W-:Y:S01]  /*0f30*/  @!UP1 USHF.L.U32 UR10, UR10, 0x1, URZ ;  /* 0x000000010a0a9899 */ /* 0x000fe200080006ff */
[----:B--2---:R-:W-:Y:S01]  /*0f40*/  VOTEU.ALL UP2, P2 ;  /* 0x0000000000ff7886 */ /* 0x004fe20001040000 */
[----:B------:R-:W-:Y:S01]  /*0f50*/  LEA R86, P4, R0, UR12, 0x1 ;  /* 0x0000000c00567c11 */ /* 0x000fe2000f8808ff */
[----:B------:R-:W-:Y:S01]  /*0f60*/  BAR.SYNC.DEFER_BLOCKING 0x0 ;  /* 0x0000000000007b1d */ /* 0x000fe20000010000 */
[----:B------:R-:W-:Y:S01]  /*0f70*/  IMAD R3, R3, R25, RZ ;  /* 0x0000001903037224 */ /* 0x000fe200078e02ff */
[----:B------:R-:W-:Y:S02]  /*0f80*/  ISETP.GE.U32.AND P3, PT, R6, 0x7fffffa0, PT ;  /* 0x7fffffa00600780c */ /* 0x000fe40003f66070 */
[----:B------:R-:W-:Y:S02]  /*0f90*/  LEA.HI.X.SX32 R87, R0, UR13, 0x1, P4 ;  /* 0x0000000d00577c11 */ /* 0x000fe4000a0f0eff */
[C---:B------:R-:W-:Y:S01]  /*0fa0*/  LEA R88, P4, R2.reuse, UR12, 0x1 ;  /* 0x0000000c02587c11 */ /* 0x040fe2000f8808ff */
[----:B------:R-:W-:Y:S04]  /*0fb0*/  STL.64 [R1+0x1168], R74 ;  /* 0x0011684a01007387 */ /* 0x000fe80000100a00 */
[----:B------:R-:W-:Y:S04]  /*0fc0*/  STL.64 [R1+0x1138], R70 ;  /* 0x0011384601007387 */ /* 0x000fe80000100a00 */
[----:B------:R-:W-:Y:S04]  /*0fd0*/  STL.64 [R1+0x1130], R60 ;  /* 0x0011303c01007387 */ /* 0x000fe80000100a00 */
[----:B------:R-:W-:Y:S04]  /*0fe0*/  STL.64 [R1+0x1140], R60 ;  /* 0x0011403c01007387 */ /* 0x000fe80000100a00 */
[----:B------:R-:W-:Y:S04]  /*0ff0*/  STL.64 [R1+0x1160], R60 ;  /* 0x0011603c01007387 */ /* 0x000fe80000100a00 */
[----:B------:R-:W2:Y:S02]  /*1000*/  FENCE.VIEW.ASYNC.S ;  /* 0x00000000000073c6 */ /* 0x000ea40000000000 */
[----:B--2---:R-:W2:Y:S02]  /*1010*/  @!UP2 SYNCS.EXCH.64 URZ, [UR7], UR10 ;  /* 0x0000000a07ffa5b2 */ /* 0x004ea40008000100 */
[----:B------:R-:W-:Y:S04]  /*1020*/  STL.64 [R1+0x1180], R60 ;  /* 0x0011803c01007387 */ /* 0x000fe80000100a00 */
        /* <DEDUP_REMOVED lines=22> */
[----:B------:R-:W-:Y:S01]  /*1190*/  STL.64 [R1+0x10e8], R50 ;  /* 0x0010e83201007387 */ /* 0x000fe20000100a00 */
[----:B------:R-:W-:-:S03]  /*11a0*/  LEA.HI.X.SX32 R89, R2, UR13, 0x1, P4 ;  /* 0x0000000d02597c11 */ /* 0x000fc6000a0f0eff */
[----:B------:R-:W-:Y:S01]  /*11b0*/  STL.64 [R1+0x1070], R48 ;  /* 0x0010703001007387 */ /* 0x000fe20000100a00 */
[----:B------:R-:W-:-:S03]  /*11c0*/  LEA R90, P4, R3, UR12, 0x1 ;  /* 0x0000000c035a7c11 */ /* 0x000fc6000f8808ff */
[----:B------:R-:W-:Y:S04]  /*11d0*/  STL.64 [R1+0x1068], R44 ;  /* 0x0010682c01007387 */ /* 0x000fe80000100a00 */
[----:B-1----:R1:W-:Y:S01]  /*11e0*/  STL [R1+0xf74], R93 ;  /* 0x000f745d01007387 */ /* 0x0023e20000100800 */
[----:B------:R-:W-:Y:S01]  /*11f0*/  PRMT R23, RZ, 0x7610, R23 ;  /* 0x00007610ff177816 */ /* 0x000fe20000000017 */
[----:B------:R-:W-:Y:S01]  /*1200*/  IMAD.MOV.U32 R84, RZ, RZ, R5 ;  /* 0x000000ffff547224 */ /* 0x000fe200078e0005 */
[----:B--2---:R-:W-:Y:S01]  /*1210*/  BAR.SYNC.DEFER_BLOCKING 0x0 ;  /* 0x0000000000007b1d */ /* 0x004fe20000010000 */
[----:B------:R-:W-:Y:S02]  /*1220*/  PRMT R22, RZ, 0x7610, R22 ;  /* 0x00007610ff167816 */ /* 0x000fe40000000016 */
[----:B------:R-:W-:-:S03]  /*1230*/  PRMT R21, RZ, 0x7610, R21 ;  /* 0x00007610ff157816 */ /* 0x000fc60000000015 */
[----:B-1----:R-:W2:Y:S01]  /*1240*/  LDL.LU R93, [R1+0x698] ;  /* 0x00069800015d7983 */ /* 0x002ea20000300800 */
[----:B------:R-:W-:Y:S02]  /*1250*/  PRMT R20, RZ, 0x7610, R20 ;  /* 0x00007610ff147816 */ /* 0x000fe40000000014 */
[----:B------:R-:W-:Y:S01]  /*1260*/  LEA.HI.X.SX32 R91, R3, UR13, 0x1, P4 ;  /* 0x0000000d035b7c11 */ /* 0x000fe2000a0f0eff */
[----:B0-----:R-:W3:Y:S04]  /*1270*/  @!P5 LDG.E.U16 R23, desc[UR16][R84.64] ;  /* 0x000000105417d981 */ /* 0x001ee8000c1e1500 */
[----:B------:R-:W3:Y:S04]  /*1280*/  @!P5 LDG.E.U16 R22, desc[UR16][R86.64] ;  /* 0x000000105616d981 */ /* 0x000ee8000c1e1500 */
[----:B------:R-:W4:Y:S04]  /*1290*/  @!P5 LDG.E.U16 R21, desc[UR16][R88.64] ;  /* 0x000000105815d981 */ /* 0x000f28000c1e1500 */
[----:B------:R-:W4:Y:S01]  /*12a0*/  @!P5 LDG.E.U16 R20, desc[UR16][R90.64] ;  /* 0x000000105a14d981 */ /* 0x000f22000c1e1500 */
[----:B------:R-:W-:Y:S01]  /*12b0*/  IMAD.SHL.U32 R3, R92, 0x8, RZ ;  /* 0x000000085c037824 */ /* 0x000fe200078e00ff */
[----:B------:R-:W-:-:S02]  /*12c0*/  PRMT R19, RZ, 0x7610, R19 ;  /* 0x00007610ff137816 */ /* 0x000fc40000000013 */
[----:B------:R-:W-:Y:S01]  /*12d0*/  PRMT R18, RZ, 0x7610, R18 ;  /* 0x00007610ff127816 */ /* 0x000fe20000000012 */
[C---:B------:R-:W-:Y:S01]  /*12e0*/  IMAD.WIDE R76, R3.reuse, 0x2, R84 ;  /* 0x00000002034c7825 */ /* 0x040fe200078e0254 */
[----:B------:R-:W-:Y:S02]  /*12f0*/  PRMT R17, RZ, 0x7610, R17 ;  /* 0x00007610ff117816 */ /* 0x000fe40000000011 */
[----:B------:R-:W-:Y:S01]  /*1300*/  PRMT R16, RZ, 0x7610, R16 ;  /* 0x00007610ff107816 */ /* 0x000fe20000000010 */
[C---:B------:R-:W-:Y:S01]  /*1310*/  IMAD.WIDE R72, R3.reuse, 0x2, R86 ;  /* 0x0000000203487825 */ /* 0x040fe200078e0256 */
[----:B------:R0:W4:Y:S03]  /*1320*/  @!P6 LDG.E.U16 R19, desc[UR16][R76.64] ;  /* 0x000000104c13e981 */ /* 0x000126000c1e1500 */
[C---:B------:R-:W-:Y:S01]  /*1330*/  IMAD.WIDE R70, R3.reuse, 0x2, R88 ;  /* 0x0000000203467825 */ /* 0x040fe200078e0258 */
[----:B------:R1:W4:Y:S03]  /*1340*/  @!P6 LDG.E.U16 R18, desc[UR16][R72.64] ;  /* 0x000000104812e981 */ /* 0x000326000c1e1500 */
[----:B------:R-:W-:Y:S01]  /*1350*/  IMAD.WIDE R68, R3, 0x2, R90 ;  /* 0x0000000203447825 */ /* 0x000fe200078e025a */
[----:B------:R0:W4:Y:S03]  /*1360*/  @!P6 LDG.E.U16 R17, desc[UR16][R70.64] ;  /* 0x000000104611e981 */ /* 0x000126000c1e1500 */
[----:B------:R-:W-:Y:S01]  /*1370*/  IMAD.SHL.U32 R3, R92, 0x10, RZ ;  /* 0x000000105c037824 */ /* 0x000fe200078e00ff */
[----:B------:R-:W-:Y:S01]  /*1380*/  PRMT R15, RZ, 0x7610, R15 ;  /* 0x00007610ff0f7816 */ /* 0x000fe2000000000f */
[----:B------:R0:W4:Y:S01]  /*1390*/  @!P6 LDG.E.U16 R16, desc[UR16][R68.64] ;  /* 0x000000104410e981 */ /* 0x000122000c1e1500 */
[----:B------:R-:W-:-:S02]  /*13a0*/  PRMT R14, RZ, 0x7610, R14 ;  /* 0x00007610ff0e7816 */ /* 0x000fc4000000000e */
[----:B------:R-:W-:Y:S02]  /*13b0*/  PRMT R13, RZ, 0x7610, R13 ;  /* 0x00007610ff0d7816 */ /* 0x000fe4000000000d */
[----:B------:R-:W-:Y:S02]  /*13c0*/  PRMT R12, RZ, 0x7610, R12 ;  /* 0x00007610ff0c7816 */ /* 0x000fe4000000000c */
[----:B------:R-:W-:Y:S02]  /*13d0*/  PRMT R11, RZ, 0x7610, R11 ;  /* 0x00007610ff0b7816 */ /* 0x000fe4000000000b */
[----:B------:R-:W-:Y:S02]  /*13e0*/  PRMT R10, RZ, 0x7610, R10 ;  /* 0x00007610ff0a7816 */ /* 0x000fe4000000000a */
[----:B------:R-:W-:Y:S02]  /*13f0*/  PRMT R9, RZ, 0x7610, R9 ;  /* 0x00007610ff097816 */ /* 0x000fe40000000009 */
[----:B------:R-:W-:-:S02]  /*1400*/  PRMT R8, RZ, 0x7610, R8 ;  /* 0x00007610ff087816 */ /* 0x000fc40000000008 */
[----:B------:R-:W-:Y:S02]  /*1410*/  PRMT R7, RZ, 0x7610, R7 ;  /* 0x00007610ff077816 */ /* 0x000fe40000000007 */
[----:B------:R-:W-:Y:S02]  /*1420*/  PRMT R6, RZ, 0x7610, R6 ;  /* 0x00007610ff067816 */ /* 0x000fe40000000006 */
[----:B------:R-:W-:Y:S02]  /*1430*/  PRMT R5, RZ, 0x7610, R5 ;  /* 0x00007610ff057816 */ /* 0x000fe40000000005 */
[----:B------:R-:W-:Y:S01]  /*1440*/  PRMT R4, RZ, 0x7610, R4 ;  /* 0x00007610ff047816 */ /* 0x000fe20000000004 */
[----:B------:R-:W-:Y:S01]  /*1450*/  IMAD R25, R92, 0x28, RZ ;  /* 0x000000285c197824 */ /* 0x000fe200078e02ff */
[----:B------:R-:W-:Y:S02]  /*1460*/  PRMT R2, RZ, 0x7610, R2 ;  /* 0x00007610ff027816 */ /* 0x000fe40000000002 */
[----:B------:R-:W-:-:S02]  /*1470*/  PRMT R41, RZ, 0x7610, R41 ;  /* 0x00007610ff297816 */ /* 0x000fc40000000029 */
[----:B------:R-:W-:Y:S02]  /*1480*/  PRMT R35, RZ, 0x7610, R35 ;  /* 0x00007610ff237816 */ /* 0x000fe40000000023 */
[----:B------:R-:W-:Y:S01]  /*1490*/  PRMT R43, RZ, 0x7610, R43 ;  /* 0x00007610ff2b7816 */ /* 0x000fe2000000002b */
[----:B------:R-:W-:Y:S01]  /*14a0*/  IMAD R82, R92, 0x38, RZ ;  /* 0x000000385c527824 */ /* 0x000fe200078e02ff */
[----:B------:R-:W-:-:S03]  /*14b0*/  PRMT R60, RZ, 0x7610, R60 ;  /* 0x00007610ff3c7816 */ /* 0x000fc6000000003c */
[----:B------:R-:W-:-:S04]  /*14c0*/  IMAD.WIDE R78, R82, 0x2, R86 ;  /* 0x00000002524e7825 */ /* 0x000fc800078e0256 */
[----:B------:R-:W-:-:S04]  /*14d0*/  IMAD.WIDE R80, R82, 0x2, R88 ;  /* 0x0000000252507825 */ /* 0x000fc800078e0258 */
[----:B--2---:R-:W-:-:S05]  /*14e0*/  VIADD R0, R93, 0xffffffd7 ;  /* 0xffffffd75d007836 */ /* 0x004fca0000000000 */
[----:B------:R-:W-:Y:S01]  /*14f0*/  ISETP.GE.U32.AND P4, PT, R0, 0x7fffff98, PT ;  /* 0x7fffff980000780c */ /* 0x000fe20003f86070 */
[----:B------:R-:W-:-:S05]  /*1500*/  VIADD R0, R93, 0xffffffcf ;  /* 0xffffffcf5d007836 */ /* 0x000fca0000000000 */
[----:B------:R-:W-:Y:S01]  /*1510*/  ISETP.GE.U32.AND P5, PT, R0, 0x7fffff90, PT ;  /* 0x7fffff900000780c */ /* 0x000fe20003fa6070 */
[----:B------:R-:W-:Y:S01]  /*1520*/  VIADD R0, R93, 0xffffffc7 ;  /* 0xffffffc75d007836 */ /* 0x000fe20000000000 */
[----:B---3--:R-:W-:Y:S04]  /*1530*/  STL.64 [R1+0x1078], R22 ;  /* 0x0010781601007387 */ /* 0x008fe80000100a00 */
[----:B------:R-:W-:Y:S01]  /*1540*/  ISETP.GE.U32.AND P6, PT, R0, 0x7fffff88, PT ;  /* 0x7fffff880000780c */ /* 0x000fe20003fc6070 */
[----:B----4-:R-:W-:Y:S04]  /*1550*/  STL.64 [R1+0x1088], R20 ;  /* 0x0010881401007387 */ /* 0x010fe80000100a00 */
[----:B------:R0:W-:Y:S04]  /*1560*/  STL.64 [R1+0x5b0], R76 ;  /* 0x0005b04c01007387 */ /* 0x0001e80000100a00 */
[----:B------:R1:W-:Y:S04]  /*1570*/  STL.64 [R1+0x5a8], R72 ;  /* 0x0005a84801007387 */ /* 0x0003e80000100a00 */
[----:B------:R2:W-:Y:S01]  /*1580*/  STL.64 [R1+0x5a0], R70 ;  /* 0x0005a04601007387 */ /* 0x0005e20000100a00 */
[----:B0-----:R-:W-:-:S03]  /*1590*/  IMAD.WIDE R76, R3, 0x2, R84 ;  /* 0x00000002034c7825 */ /* 0x001fc600078e0254 */
[----:B------:R0:W-:Y:S01]  /*15a0*/  STL.64 [R1+0x598], R68 ;  /* 0x0005984401007387 */ /* 0x0001e20000100a00 */
[----:B-1----:R-:W-:-:S03]  /*15b0*/  IMAD.WIDE R72, R3, 0x2, R86 ;  /* 0x0000000203487825 */ /* 0x002fc600078e0256 */
[----:B------:R1:W-:Y:S01]  /*15c0*/  STL.64 [R1+0x4b0], R76 ;  /* 0x0004b04c01007387 */ /* 0x0003e20000100a00 */
[----:B--2---:R-:W-:-:S03]  /*15d0*/  IMAD.WIDE R70, R3, 0x2, R88 ;  /* 0x0000000203467825 */ /* 0x004fc600078e0258 */
[----:B------:R2:W-:Y:S01]  /*15e0*/  STL.64 [R1+0x4a8], R72 ;  /* 0x0004a84801007387 */ /* 0x0005e20000100a00 */
[----:B0-----:R-:W-:-:S03]  /*15f0*/  IMAD.WIDE R68, R3, 0x2, R90 ;  /* 0x0000000203447825 */ /* 0x001fc600078e025a */
[----:B------:R1:W3:Y:S01]  /*1600*/  @!P0 LDG.E.U16 R15, desc[UR16][R76.64] ;  /* 0x000000104c0f8981 */ /* 0x0002e2000c1e1500 */
[----:B------:R-:W-:-:S03]  /*1610*/  IMAD R3, R92, 0x18, RZ ;  /* 0x000000185c037824 */ /* 0x000fc600078e02ff */
[----:B------:R0:W-:Y:S01]  /*1620*/  STL.64 [R1+0x4a0], R70 ;  /* 0x0004a04601007387 */ /* 0x0001e20000100a00 */
[----:B------:R-:W-:-:S03]  /*1630*/  VIADD R0, R93, 0xfffffff6 ;  /* 0xfffffff65d007836 */ /* 0x000fc60000000000 */
[----:B------:R2:W4:Y:S01]  /*1640*/  @!P0 LDG.E.U16 R14, desc[UR16][R72.64] ;  /* 0x00000010480e8981 */ /* 0x000522000c1e1500 */
[----:B-1----:R-:W-:-:S03]  /*1650*/  IMAD.WIDE R76, R3, 0x2, R84 ;  /* 0x00000002034c7825 */ /* 0x002fc600078e0254 */
[----:B------:R1:W-:Y:S04]  /*1660*/  STL.64 [R1+0x498], R68 ;  /* 0x0004984401007387 */ /* 0x0003e80000100a00 */
[----:B------:R0:W3:Y:S01]  /*1670*/  @!P0 LDG.E.U16 R13, desc[UR16][R70.64] ;  /* 0x00000010460d8981 */ /* 0x0000e2000c1e1500 */
[----:B--2---:R-:W-:-:S03]  /*1680*/  IMAD.WIDE R72, R3, 0x2, R86 ;  /* 0x0000000203487825 */ /* 0x004fc600078e0256 */
[----:B------:R1:W2:Y:S01]  /*1690*/  @!P0 LDG.E.U16 R12, desc[UR16][R68.64] ;  /* 0x00000010440c8981 */ /* 0x0002a2000c1e1500 */
[----:B------:R-:W-:Y:S01]  /*16a0*/  ISETP.GE.U32.AND P0, PT, R0, 0x7fffffb7, PT ;  /* 0x7fffffb70000780c */ /* 0x000fe20003f06070 */
[----:B------:R-:W-:Y:S02]  /*16b0*/  VIADD R0, R93, 0xffffffee ;  /* 0xffffffee5d007836 */ /* 0x000fe40000000000 */
[----:B------:R1:W-:Y:S01]  /*16c0*/  STL.64 [R1+0x3b0], R76 ;  /* 0x0003b04c01007387 */ /* 0x0003e20000100a00 */
[----:B0-----:R-:W-:-:S03]  /*16d0*/  IMAD.WIDE R70, R3, 0x2, R88 ;  /* 0x0000000203467825 */ /* 0x001fc600078e0258 */
[----:B------:R0:W2:Y:S01]  /*16e0*/  @!P1 LDG.E.U16 R11, desc[UR16][R76.64] ;  /* 0x000000104c0b9981 */ /* 0x0000a2000c1e1500 */
[----:B-1----:R-:W-:-:S03]  /*16f0*/  IMAD.WIDE R68, R3, 0x2, R90 ;  /* 0x0000000203447825 */ /* 0x002fc600078e025a */
[----:B------:R1:W-:Y:S01]  /*1700*/  STL.64 [R1+0x3a8], R72 ;  /* 0x0003a84801007387 */ /* 0x0003e20000100a00 */
[----:B------:R-:W-:-:S03]  /*1710*/  IMAD.SHL.U32 R3, R92, 0x20, RZ ;  /* 0x000000205c037824 */ /* 0x000fc600078e00ff */
[----:B------:R1:W2:Y:S01]  /*1720*/  @!P1 LDG.E.U16 R10, desc[UR16][R72.64] ;  /* 0x00000010480a9981 */ /* 0x0002a2000c1e1500 */
[----:B0-----:R-:W-:-:S03]  /*1730*/  IMAD.WIDE R76, R3, 0x2, R84 ;  /* 0x00000002034c7825 */ /* 0x001fc600078e0254 */
[----:B------:R0:W-:Y:S04]  /*1740*/  STL.64 [R1+0x3a0], R70 ;  /* 0x0003a04601007387 */ /* 0x0001e80000100a00 */
[----:B------:R0:W2:Y:S01]  /*1750*/  @!P1 LDG.E.U16 R9, desc[UR16][R70.64] ;  /* 0x0000001046099981 */ /* 0x0000a2000c1e1500 */
[----:B-1----:R-:W-:-:S03]  /*1760*/  IMAD.WIDE R72, R3, 0x2, R86 ;  /* 0x0000000203487825 */ /* 0x002fc600078e0256 */
[----:B------:R1:W-:Y:S04]  /*1770*/  STL.64 [R1+0x398], R68 ;  /* 0x0003984401007387 */ /* 0x0003e80000100a00 */
[----:B------:R1:W2:Y:S01]  /*1780*/  @!P1 LDG.E.U16 R8, desc[UR16][R68.64] ;  /* 0x0000001044089981 */ /* 0x0002a2000c1e1500 */
[----:B------:R-:W-:Y:S01]  /*1790*/  ISETP.GE.U32.AND P1, PT, R0, 0x7fffffaf, PT ;  /* 0x7fffffaf0000780c */ /* 0x000fe20003f26070 */
[----:B0-----:R-:W-:Y:S02]  /*17a0*/  IMAD.WIDE R70, R3, 0x2, R88 ;  /* 0x0000000203467825 */ /* 0x001fe400078e0258 */
[----:B------:R0:W-:Y:S02]  /*17b0*/  STL.64 [R1+0x2b0], R76 ;  /* 0x0002b04c01007387 */ /* 0x0001e40000100a00 */
[----:B------:R-:W-:-:S02]  /*17c0*/  VIADD R0, R93, 0xffffffe6 ;  /* 0xffffffe65d007836 */ /* 0x000fc40000000000 */
[----:B------:R0:W2:Y:S01]  /*17d0*/  @!P3 LDG.E.U16 R7, desc[UR16][R76.64] ;  /* 0x000000104c07b981 */ /* 0x0000a2000c1e1500 */
[----:B-1----:R-:W-:-:S03]  /*17e0*/  IMAD.WIDE R68, R3, 0x2, R90 ;  /* 0x0000000203447825 */ /* 0x002fc600078e025a */
[----:B------:R1:W-:Y:S01]  /*17f0*/  STL.64 [R1+0x2a8], R72 ;  /* 0x0002a84801007387 */ /* 0x0003e20000100a00 */
[----:B------:R-:W-:-:S03]  /*1800*/  PRMT R3, RZ, 0x7610, R3 ;  /* 0x00007610ff037816 */ /* 0x000fc60000000003 */
[----:B------:R1:W-:Y:S01]  /*1810*/  STL.64 [R1+0x2a0], R70 ;  /* 0x0002a04601007387 */ /* 0x0003e20000100a00 */
[----:B0-----:R-:W-:-:S03]  /*1820*/  IMAD.WIDE R76, R25, 0x2, R84 ;  /* 0x00000002194c7825 */ /* 0x001fc600078e0254 */
[----:B------:R1:W2:Y:S04]  /*1830*/  @!P3 LDG.E.U16 R6, desc[UR16][R72.64] ;  /* 0x000000104806b981 */ /* 0x0002a8000c1e1500 */
[----:B------:R0:W-:Y:S04]  /*1840*/  STL.64 [R1+0x298], R68 ;  /* 0x0002984401007387 */ /* 0x0001e80000100a00 */
[----:B------:R0:W2:Y:S01]  /*1850*/  @!P3 LDG.E.U16 R5, desc[UR16][R70.64] ;  /* 0x000000104605b981 */ /* 0x0000a2000c1e1500 */
[----:B-1----:R-:W-:-:S03]  /*1860*/  IMAD.WIDE R72, R25, 0x2, R86 ;  /* 0x0000000219487825 */ /* 0x002fc600078e0256 */
[----:B------:R1:W2:Y:S01]  /*1870*/  @!P3 LDG.E.U16 R4, desc[UR16][R68.64] ;  /* 0x000000104404b981 */ /* 0x0002a2000c1e1500 */
[----:B------:R-:W-:Y:S01]  /*1880*/  ISETP.GE.U32.AND P3, PT, R0, 0x7fffffa7, PT ;  /* 0x7fffffa70000780c */ /* 0x000fe20003f66070 */
[----:B------:R-:W-:Y:S02]  /*1890*/  VIADD R0, R93, 0xffffffde ;  /* 0xffffffde5d007836 */ /* 0x000fe40000000000 */
[----:B------:R1:W2:Y:S01]  /*18a0*/  @!P4 LDG.E.U16 R3, desc[UR16][R76.64] ;  /* 0x000000104c03c981 */ /* 0x0002a2000c1e1500 */
[----:B0-----:R-:W-:-:S03]  /*18b0*/  IMAD.WIDE R70, R25, 0x2, R88 ;  /* 0x0000000219467825 */ /* 0x001fc600078e0258 */
[----:B------:R-:W2:Y:S01]  /*18c0*/  @!P4 LDG.E.U16 R2, desc[UR16][R72.64] ;  /* 0x000000104802c981 */ /* 0x000ea2000c1e1500 */
[----:B-1----:R-:W-:-:S03]  /*18d0*/  IMAD.WIDE R68, R25, 0x2, R90 ;  /* 0x0000000219447825 */ /* 0x002fc600078e025a */
[----:B------:R-:W2:Y:S04]  /*18e0*/  @!P4 LDG.E.U16 R41, desc[UR16][R70.64] ;  /* 0x000000104629c981 */ /* 0x000ea8000c1e1500 */
[----:B------:R-:W2:Y:S01]  /*18f0*/  @!P4 LDG.E.U16 R35, desc[UR16][R68.64] ;  /* 0x000000104423c981 */ /* 0x000ea2000c1e1500 */
[----:B------:R-:W-:Y:S01]  /*1900*/  ISETP.GE.U32.AND P4, PT, R0, 0x7fffff9f, PT ;  /* 0x7fffff9f0000780c */ /* 0x000fe20003f86070 */
[----:B------:R-:W-:Y:S02]  /*1910*/  IMAD R0, R92, 0x30, RZ ;  /* 0x000000305c007824 */ /* 0x000fe400078e02ff */
[----:B------:R0:W-:Y:S04]  /*1920*/  STL.64 [R1+0x1b0], R76 ;  /* 0x0001b04c01007387 */ /* 0x0001e80000100a00 */
[----:B------:R-:W-:Y:S04]  /*1930*/  STL.64 [R1+0x1a8], R72 ;  /* 0x0001a84801007387 */ /* 0x000fe80000100a00 */
[----:B------:R-:W-:Y:S01]  /*1940*/  STL.64 [R1+0x1a0], R70 ;  /* 0x0001a04601007387 */ /* 0x000fe20000100a00 */
[----:B0-----:R-:W-:-:S03]  /*1950*/  IMAD.WIDE R76, R0, 0x2, R84 ;  /* 0x00000002004c7825 */ /* 0x001fc600078e0254 */
[----:B------:R-:W-:Y:S04]  /*1960*/  STL.64 [R1+0x198], R68 ;  /* 0x0001984401007387 */ /* 0x000fe80000100a00 */
[----:B------:R0:W-:Y:S04]  /*1970*/  STL.64 [R1+0xb0], R76 ;  /* 0x0000b04c01007387 */ /* 0x0001e80000100a00 */
[----:B------:R0:W2:Y:S02]  /*1980*/  @!P5 LDG.E.U16 R43, desc[UR16][R76.64] ;  /* 0x000000104c2bd981 */ /* 0x0000a4000c1e1500 */
[----:B0-----:R-:W-:-:S04]  /*1990*/  IMAD.WIDE R76, R82, 0x2, R84 ;  /* 0x00000002524c7825 */ /* 0x001fc800078e0254 */
[----:B------:R-:W-:-:S05]  /*19a0*/  IMAD.WIDE R82, R82, 0x2, R90 ;  /* 0x0000000252527825 */ /* 0x000fca00078e025a */
[----:B------:R-:W2:Y:S01]  /*19b0*/  @!P6 LDG.E.U16 R60, desc[UR16][R82.64] ;  /* 0x00000010523ce981 */ /* 0x000ea2000c1e1500 */
[----:B------:R-:W-:-:S04]  /*19c0*/  IMAD.WIDE R72, R0, 0x2, R86 ;  /* 0x0000000200487825 */ /* 0x000fc800078e0256 */
[C---:B------:R-:W-:Y:S01]  /*19d0*/  IMAD.WIDE R70, R0.reuse, 0x2, R88 ;  /* 0x0000000200467825 */ /* 0x040fe200078e0258 */
[----:B------:R0:W-:Y:S03]  /*19e0*/  STL.64 [R1+0xa8], R72 ;  /* 0x0000a84801007387 */ /* 0x0001e60000100a00 */
[----:B------:R-:W-:Y:S01]  /*19f0*/  IMAD.WIDE R68, R0, 0x2, R90 ;  /* 0x0000000200447825 */ /* 0x000fe200078e025a */
[----:B------:R-:W-:Y:S01]  /*1a00*/  STL.64 [R1+0xa0], R70 ;  /* 0x0000a04601007387 */ /* 0x000fe20000100a00 */
[----:B------:R-:W-:-:S03]  /*1a10*/  PRMT R42, RZ, 0x7610, R42 ;  /* 0x00007610ff2a7816 */ /* 0x000fc6000000002a */
[----:B------:R1:W-:Y:S01]  /*1a20*/  STL.64 [R1+0x98], R68 ;  /* 0x0000984401007387 */ /* 0x0003e20000100a00 */
[----:B------:R-:W-:-:S03]  /*1a30*/  PRMT R40, RZ, 0x7610, R40 ;  /* 0x00007610ff287816 */ /* 0x000fc60000000028 */
[----:B------:R-:W-:Y:S01]  /*1a40*/  STL [R1+0xe50], R76 ;  /* 0x000e504c01007387 */ /* 0x000fe20000100800 */
[----:B------:R-:W-:-:S03]  /*1a50*/  PRMT R36, RZ, 0x7610, R36 ;  /* 0x00007610ff247816 */ /* 0x000fc60000000024 */
[----:B------:R-:W-:Y:S01]  /*1a60*/  STL [R1+0xf30], R76 ;  /* 0x000f304c01007387 */ /* 0x000fe20000100800 */
[----:B------:R-:W-:-:S03]  /*1a70*/  VIADD R0, R93, 0xffffffd6 ;  /* 0xffffffd65d007836 */ /* 0x000fc60000000000 */
[----:B------:R-:W-:Y:S04]  /*1a80*/  STL [R1+0xf88], R76 ;  /* 0x000f884c01007387 */ /* 0x000fe80000100800 */
[----:B------:R-:W-:Y:S04]  /*1a90*/  STL [R1+0xe4c], R77 ;  /* 0x000e4c4d01007387 */ /* 0x000fe80000100800 */
[----:B------:R-:W-:Y:S01]  /*1aa0*/  STL [R1+0xf18], R77 ;  /* 0x000f184d01007387 */ /* 0x000fe20000100800 */
[----:B------:R-:W-:-:S03]  /*1ab0*/  PRMT R37, RZ, 0x7610, R37 ;  /* 0x00007610ff257816 */ /* 0x000fc60000000025 */
[----:B------:R-:W-:Y:S01]  /*1ac0*/  STL [R1+0xf8c], R77 ;  /* 0x000f8c4d01007387 */ /* 0x000fe20000100800 */
[----:B------:R-:W-:-:S03]  /*1ad0*/  PRMT R38, RZ, 0x7610, R38 ;  /* 0x00007610ff267816 */ /* 0x000fc60000000026 */
[----:B------:R-:W-:Y:S01]  /*1ae0*/  STL [R1+0xe58], R78 ;  /* 0x000e584e01007387 */ /* 0x000fe20000100800 */
[----:B------:R-:W-:-:S03]  /*1af0*/  PRMT R39, RZ, 0x7610, R39 ;  /* 0x00007610ff277816 */ /* 0x000fc60000000027 */
[----:B------:R-:W-:Y:S04]  /*1b00*/  STL [R1+0xf40], R78 ;  /* 0x000f404e01007387 */ /* 0x000fe80000100800 */
[----:B------:R0:W3:Y:S04]  /*1b10*/  @!P5 LDG.E.U16 R42, desc[UR16][R72.64] ;  /* 0x00000010482ad981 */ /* 0x0000e8000c1e1500 */
[----:B------:R-:W3:Y:S04]  /*1b20*/  @!P5 LDG.E.U16 R40, desc[UR16][R70.64] ;  /* 0x000000104628d981 */ /* 0x000ee8000c1e1500 */
[----:B------:R1:W3:Y:S01]  /*1b30*/  @!P5 LDG.E.U16 R36, desc[UR16][R68.64] ;  /* 0x000000104424d981 */ /* 0x0002e2000c1e1500 */
[----:B------:R-:W-:Y:S01]  /*1b40*/  ISETP.GE.U32.AND P5, PT, R0, 0x7fffff97, PT ;  /* 0x7fffff970000780c */ /* 0x000fe20003fa6070 */
[----:B------:R-:W-:-:S02]  /*1b50*/  VIADD R0, R93, 0xffffffce ;  /* 0xffffffce5d007836 */ /* 0x000fc40000000000 */
[----:B------:R-:W-:Y:S04]  /*1b60*/  STL [R1+0xf90], R78 ;  /* 0x000f904e01007387 */ /* 0x000fe80000100800 */
[----:B------:R-:W-:Y:S04]  /*1b70*/  STL [R1+0xe54], R79 ;  /* 0x000e544f01007387 */ /* 0x000fe80000100800 */
[----:B------:R-:W-:Y:S04]  /*1b80*/  STL [R1+0xe60], R80 ;  /* 0x000e605001007387 */ /* 0x000fe80000100800 */
[----:B------:R-:W-:Y:S04]  /*1b90*/  STL [R1+0xe5c], R81 ;  /* 0x000e5c5101007387 */ /* 0x000fe80000100800 */
[----:B------:R-:W-:Y:S04]  /*1ba0*/  STL [R1+0xf50], R81 ;  /* 0x000f505101007387 */ /* 0x000fe80000100800 */
[----:B------:R-:W-:Y:S04]  /*1bb0*/  STL [R1+0xf94], R81 ;  /* 0x000f945101007387 */ /* 0x000fe80000100800 */
[----:B------:R-:W3:Y:S04]  /*1bc0*/  @!P6 LDG.E.U16 R37, desc[UR16][R76.64] ;  /* 0x000000104c25e981 */ /* 0x000ee8000c1e1500 */
[----:B------:R-:W3:Y:S04]  /*1bd0*/  @!P6 LDG.E.U16 R38, desc[UR16][R78.64] ;  /* 0x000000104e26e981 */ /* 0x000ee8000c1e1500 */
[----:B------:R-:W3:Y:S01]  /*1be0*/  @!P6 LDG.E.U16 R39, desc[UR16][R80.64] ;  /* 0x000000105027e981 */ /* 0x000ee2000c1e1500 */
[----:B------:R-:W-:Y:S01]  /*1bf0*/  ISETP.GE.U32.AND P6, PT, R0, 0x7fffff8f, PT ;  /* 0x7fffff8f0000780c */ /* 0x000fe20003fc6070 */
[----:B------:R-:W-:-:S02]  /*1c00*/  IMAD R0, R92, 0x9, RZ ;  /* 0x000000095c007824 */ /* 0x000fc400078e02ff */
[----:B------:R-:W-:Y:S04]  /*1c10*/  STL [R1+0xe68], R82 ;  /* 0x000e685201007387 */ /* 0x000fe80000100800 */
[----:B------:R-:W-:Y:S04]  /*1c20*/  STL [R1+0xf98], R82 ;  /* 0x000f985201007387 */ /* 0x000fe80000100800 */
[----:B------:R-:W-:Y:S01]  /*1c30*/  STL [R1+0xe64], R83 ;  /* 0x000e645301007387 */ /* 0x000fe20000100800 */
[----:B------:R-:W-:-:S03]  /*1c40*/  PRMT R75, RZ, 0x7610, R75 ;  /* 0x00007610ff4b7816 */ /* 0x000fc6000000004b */
[----:B------:R-:W-:Y:S01]  /*1c50*/  STL [R1+0xf60], R83 ;  /* 0x000f605301007387 */ /* 0x000fe20000100800 */
[----:B------:R-:W-:-:S03]  /*1c60*/  PRMT R62, RZ, 0x7610, R62 ;  /* 0x00007610ff3e7816 */ /* 0x000fc6000000003e */
[----:B------:R-:W-:Y:S01]  /*1c70*/  STL [R1+0xf9c], R83 ;  /* 0x000f9c5301007387 */ /* 0x000fe20000100800 */
[----:B------:R-:W-:Y:S01]  /*1c80*/  PRMT R63, RZ, 0x7610, R63 ;  /* 0x00007610ff3f7816 */ /* 0x000fe2000000003f */
[----:B0-----:R-:W-:Y:S01]  /*1c90*/  IMAD.WIDE R72, R0, 0x2, R86 ;  /* 0x0000000200487825 */ /* 0x001fe200078e0256 */
[----:B------:R-:W-:-:S03]  /*1ca0*/  PRMT R74, RZ, 0x7610, R74 ;  /* 0x00007610ff4a7816 */ /* 0x000fc6000000004a */
[----:B-1----:R-:W-:-:S03]  /*1cb0*/  IMAD.WIDE R68, R0, 0x2, R90 ;  /* 0x0000000200447825 */ /* 0x002fc600078e025a */
[----:B------:R-:W3:Y:S01]  /*1cc0*/  @!P0 LDG.E.U16 R74, desc[UR16][R72.64] ;  /* 0x00000010484a8981 */ /* 0x000ee2000c1e1500 */
[----:B------:R-:W-:-:S03]  /*1cd0*/  IMAD.WIDE R70, R0, 0x2, R88 ;  /* 0x0000000200467825 */ /* 0x000fc600078e0258 */
[----:B------:R-:W3:Y:S04]  /*1ce0*/  @!P0 LDG.E.U16 R62, desc[UR16][R68.64] ;  /* 0x00000010443e8981 */ /* 0x000ee8000c1e1500 */
[----:B------:R0:W4:Y:S04]  /*1cf0*/  @!P0 LDG.E.U16 R63, desc[UR16][R70.64] ;  /* 0x00000010463f8981 */ /* 0x000128000c1e1500 */
[----:B--2---:R1:W-:Y:S02]  /*1d00*/  STL [R1+0x77c], R60 ;  /* 0x00077c3c01007387 */ /* 0x0043e40000100800 */
[----:B-1----:R-:W-:-:S05]  /*1d10*/  IMAD.WIDE R60, R0, 0x2, R84 ;  /* 0x00000002003c7825 */ /* 0x002fca00078e0254 */
[----:B------:R1:W-:Y:S04]  /*1d20*/  STL.64 [R1+0x590], R60 ;  /* 0x0005903c01007387 */ /* 0x0003e80000100a00 */
[----:B------:R2:W-:Y:S04]  /*1d30*/  STL.64 [R1+0x588], R72 ;  /* 0x0005884801007387 */ /* 0x0005e80000100a00 */
[----:B------:R-:W4:Y:S04]  /*1d40*/  @!P0 LDG.E.U16 R75, desc[UR16][R60.64] ;  /* 0x000000103c4b8981 */ /* 0x000f28000c1e1500 */
[----:B-1----:R-:W4:Y:S04]  /*1d50*/  LDL.LU.64 R60, [R1+0x1180] ;  /* 0x00118000013c7983 */ /* 0x002f280000300a00 */
[----:B------:R0:W-:Y:S04]  /*1d60*/  STL.64 [R1+0x580], R70 ;  /* 0x0005804601007387 */ /* 0x0001e80000100a00 */
[----:B--2---:R-:W2:Y:S01]  /*1d70*/  LDL.LU.64 R72, [R1+0x1178] ;  /* 0x0011780001487983 */ /* 0x004ea20000300a00 */
[----:B------:R-:W-:-:S03]  /*1d80*/  VIADD R0, R93, 0xffffffc6 ;  /* 0xffffffc65d007836 */ /* 0x000fc60000000000 */
[----:B------:R1:W-:Y:S02]  /*1d90*/  STL.64 [R1+0x578], R68 ;  /* 0x0005784401007387 */ /* 0x0003e40000100a00 */
[----:B------:R-:W-:Y:S01]  /*1da0*/  ISETP.GE.U32.AND P0, PT, R0, 0x7fffff87, PT ;  /* 0x7fffff870000780c */ /* 0x000fe20003f06070 */
[----:B------:R-:W-:-:S04]  /*1db0*/  IMAD R0, R92, 0x11, RZ ;  /* 0x000000115c007824 */ /* 0x000fc800078e02ff */
[----:B0-----:R-:W-:-:S04]  /*1dc0*/  IMAD.WIDE R70, R0, 0x2, R88 ;  /* 0x0000000200467825 */ /* 0x001fc800078e0258 */
[C---:B-1----:R-:W-:Y:S01]  /*1dd0*/  IMAD.WIDE R68, R0.reuse, 0x2, R90 ;  /* 0x0000000200447825 */ /* 0x042fe200078e025a */
[----:B---3--:R-:W-:Y:S04]  /*1de0*/  STL [R1+0x76c], R62 ;  /* 0x00076c3e01007387 */ /* 0x008fe80000100800 */
[----:B----4-:R0:W-:Y:S04]  /*1df0*/  STL [R1+0x770], R63 ;  /* 0x0007703f01007387 */ /* 0x0101e80000100800 */
[----:B------:R-:W-:Y:S01]  /*1e00*/  STL [R1+0x774], R74 ;  /* 0x0007744a01007387 */ /* 0x000fe20000100800 */
[----:B0-----:R-:W-:-:S03]  /*1e10*/  IMAD.WIDE R62, R0, 0x2, R84 ;  /* 0x00000002003e7825 */ /* 0x001fc600078e0254 */
[----:B------:R0:W-:Y:S04]  /*1e20*/  STL [R1+0x778], R75 ;  /* 0x0007784b01007387 */ /* 0x0001e80000100800 */
[----:B------:R1:W-:Y:S01]  /*1e30*/  STL.64 [R1+0x490], R62 ;  /* 0x0004903e01007387 */ /* 0x0003e20000100a00 */
[----:B------:R-:W-:Y:S01]  /*1e40*/  PRMT R60, RZ, 0x7610, R60 ;  /* 0x00007610ff3c7816 */ /* 0x000fe2000000003c */
[----:B0-----:R-:W-:Y:S01]  /*1e50*/  IMAD.WIDE R74, R0, 0x2, R86 ;  /* 0x00000002004a7825 */ /* 0x001fe200078e0256 */
[----:B------:R-:W-:Y:S02]  /*1e60*/  PRMT R61, RZ, 0x7610, R61 ;  /* 0x00007610ff3d7816 */ /* 0x000fe4000000003d */
[----:B--2---:R-:W-:Y:S02]  /*1e70*/  PRMT R73, RZ, 0x7610, R73 ;  /* 0x00007610ff497816 */ /* 0x004fe40000000049 */
[----:B------:R-:W-:Y:S01]  /*1e80*/  PRMT R72, RZ, 0x7610, R72 ;  /* 0x00007610ff487816 */ /* 0x000fe20000000048 */
[----:B------:R0:W-:Y:S04]  /*1e90*/  STL.64 [R1+0x488], R74 ;  /* 0x0004884a01007387 */ /* 0x0001e80000100a00 */
[----:B------:R-:W2:Y:S04]  /*1ea0*/  @!P1 LDG.E.U16 R73, desc[UR16][R62.64] ;  /* 0x000000103e499981 */ /* 0x000ea8000c1e1500 */
[----:B------:R-:W3:Y:S04]  /*1eb0*/  @!P1 LDG.E.U16 R60, desc[UR16][R68.64] ;  /* 0x00000010443c9981 */ /* 0x000ee8000c1e1500 */
[----:B------:R4:W2:Y:S04]  /*1ec0*/  @!P1 LDG.E.U16 R61, desc[UR16][R70.64] ;  /* 0x00000010463d9981 */ /* 0x0008a8000c1e1500 */
[----:B-1----:R-:W2:Y:S04]  /*1ed0*/  LDL.LU.64 R62, [R1+0x1170] ;  /* 0x00117000013e7983 */ /* 0x002ea80000300a00 */
[----:B------:R4:W-:Y:S04]  /*1ee0*/  STL.64 [R1+0x480], R70 ;  /* 0x0004804601007387 */ /* 0x0009e80000100a00 */
[----:B------:R-:W2:Y:S04]  /*1ef0*/  @!P1 LDG.E.U16 R72, desc[UR16][R74.64] ;  /* 0x000000104a489981 */ /* 0x000ea8000c1e1500 */
[----:B0-----:R-:W2:Y:S01]  /*1f00*/  LDL.LU.64 R74, [R1+0x1168] ;  /* 0x00116800014a7983 */ /* 0x001ea20000300a00 */
[----:B------:R-:W-:-:S03]  /*1f10*/  VIADD R0, R93, 0xfffffffe ;  /* 0xfffffffe5d007836 */ /* 0x000fc60000000000 */
[----:B------:R0:W-:Y:S02]  /*1f20*/  STL.64 [R1+0x478], R68 ;  /* 0x0004784401007387 */ /* 0x0001e40000100a00 */
[----:B------:R-:W-:Y:S01]  /*1f30*/  ISETP.GE.U32.AND P1, PT, R0, 0x7fffffbf, PT ;  /* 0x7fffffbf0000780c */ /* 0x000fe20003f26070 */
[----:B------:R-:W-:-:S04]  /*1f40*/  IMAD R0, R92, 0x19, RZ ;  /* 0x000000195c007824 */ /* 0x000fc800078e02ff */
[----:B----4-:R-:W-:-:S04]  /*1f50*/  IMAD.WIDE R70, R0, 0x2, R88 ;  /* 0x0000000200467825 */ /* 0x010fc800078e0258 */
[C---:B0-----:R-:W-:Y:S01]  /*1f60*/  IMAD.WIDE R68, R0.reuse, 0x2, R90 ;  /* 0x0000000200447825 */ /* 0x041fe200078e025a */
[----:B---3--:R-:W-:Y:S04]  /*1f70*/  STL [R1+0x75c], R60 ;  /* 0x00075c3c01007387 */ /* 0x008fe80000100800 */
[----:B--2---:R0:W-:Y:S01]  /*1f80*/  STL [R1+0x760], R61 ;  /* 0x0007603d01007387 */ /* 0x0041e20000100800 */
[----:B------:R-:W-:Y:S02]  /*1f90*/  PRMT R62, RZ, 0x7610, R62 ;  /* 0x00007610ff3e7816 */ /* 0x000fe4000000003e */
[----:B------:R-:W-:Y:S01]  /*1fa0*/  PRMT R63, RZ, 0x7610, R63 ;  /* 0x00007610ff3f7816 */ /* 0x000fe2000000003f */
[----:B0-----:R-:W-:-:S03]  /*1fb0*/  IMAD.WIDE R60, R0, 0x2, R84 ;  /* 0x00000002003c7825 */ /* 0x001fc600078e0254 */
[----:B------:R-:W2:Y:S04]  /*1fc0*/  @!P3 LDG.E.U16 R62, desc[UR16][R68.64] ;  /* 0x00000010443eb981 */ /* 0x000ea8000c1e1500 */
[----:B------:R-:W-:Y:S04]  /*1fd0*/  STL [R1+0x764], R72 ;  /* 0x0007644801007387 */ /* 0x000fe80000100800 */
[----:B------:R0:W-:Y:S01]  /*1fe0*/  STL [R1+0x768], R73 ;  /* 0x0007684901007387 */ /* 0x0001e20000100800 */
[----:B------:R-:W-:Y:S02]  /*1ff0*/  PRMT R75, RZ, 0x7610, R75 ;  /* 0x00007610ff4b7816 */ /* 0x000fe4000000004b */
[----:B------:R-:W-:Y:S01]  /*2000*/  PRMT R74, RZ, 0x7610, R74 ;  /* 0x00007610ff4a7816 */ /* 0x000fe2000000004a */
[----:B------:R1:W-:Y:S01]  /*2010*/  STL.64 [R1+0x390], R60 ;  /* 0x0003903c01007387 */ /* 0x0003e20000100a00 */
[----:B0-----:R-:W-:-:S03]  /*2020*/  IMAD.WIDE R72, R0, 0x2, R86 ;  /* 0x0000000200487825 */ /* 0x001fc600078e0256 */
[----:B------:R-:W3:Y:S04]  /*2030*/  @!P3 LDG.E.U16 R75, desc[UR16][R60.64] ;  /* 0x000000103c4bb981 */ /* 0x000ee8000c1e1500 */
[----:B------:R0:W-:Y:S04]  /*2040*/  STL.64 [R1+0x388], R72 ;  /* 0x0003884801007387 */ /* 0x0001e80000100a00 */
[----:B------:R4:W3:Y:S04]  /*2050*/  @!P3 LDG.E.U16 R63, desc[UR16][R70.64] ;  /* 0x00000010463fb981 */ /* 0x0008e8000c1e1500 */
[----:B-1----:R-:W3:Y:S04]  /*2060*/  LDL.LU.64 R60, [R1+0x1160] ;  /* 0x00116000013c7983 */ /* 0x002ee80000300a00 */
[----:B------:R4:W-:Y:S04]  /*2070*/  STL.64 [R1+0x380], R70 ;  /* 0x0003804601007387 */ /* 0x0009e80000100a00 */
[----:B------:R-:W3:Y:S04]  /*2080*/  @!P3 LDG.E.U16 R74, desc[UR16][R72.64] ;  /* 0x00000010484ab981 */ /* 0x000ee8000c1e1500 */
[----:B0-----:R-:W3:Y:S01]  /*2090*/  LDL.LU.64 R72, [R1+0x1158] ;  /* 0x0011580001487983 */ /* 0x001ee20000300a00 */
[----:B------:R-:W-:-:S03]  /*20a0*/  VIADD R0, R93, 0xfffffffd ;  /* 0xfffffffd5d007836 */ /* 0x000fc60000000000 */
[----:B------:R0:W-:Y:S02]  /*20b0*/  STL.64 [R1+0x378], R68 ;  /* 0x0003784401007387 */ /* 0x0001e40000100a00 */
[----:B------:R-:W-:Y:S01]  /*20c0*/  ISETP.GE.U32.AND P3, PT, R0, 0x7fffffbe, PT ;  /* 0x7fffffbe0000780c */ /* 0x000fe20003f66070 */
[----:B------:R-:W-:-:S04]  /*20d0*/  IMAD R0, R92, 0x21, RZ ;  /* 0x000000215c007824 */ /* 0x000fc800078e02ff */
[----:B----4-:R-:W-:-:S04]  /*20e0*/  IMAD.WIDE R70, R0, 0x2, R88 ;  /* 0x0000000200467825 */ /* 0x010fc800078e0258 */
[C---:B0-----:R-:W-:Y:S01]  /*20f0*/  IMAD.WIDE R68, R0.reuse, 0x2, R90 ;  /* 0x0000000200447825 */ /* 0x041fe200078e025a */
[----:B--2---:R-:W-:Y:S04]  /*2100*/  STL [R1+0x74c], R62 ;  /* 0x00074c3e01007387 */ /* 0x004fe80000100800 */
[----:B---3--:R0:W-:Y:S01]  /*2110*/  STL [R1+0x750], R63 ;  /* 0x0007503f01007387 */ /* 0x0081e20000100800 */
        /* <DEDUP_REMOVED lines=12> */
[----:B------:R-:W4:Y:S04]  /*21e0*/  @!P4 LDG.E.U16 R72, desc[UR16][R74.64] ;  /* 0x000000104a48c981 */ /* 0x000f28000c1e1500 */
[----:B-1----:R-:W3:Y:S04]  /*21f0*/  LDL.LU.64 R62, [R1+0x1150] ;  /* 0x00115000013e7983 */ /* 0x002ee80000300a00 */
[----:B------:R1:W-:Y:S04]  /*2200*/  STL.64 [R1+0x280], R70 ;  /* 0x0002804601007387 */ /* 0x0003e80000100a00 */
[----:B------:R1:W3:Y:S04]  /*2210*/  @!P4 LDG.E.U16 R61, desc[UR16][R70.64] ;  /* 0x00000010463dc981 */ /* 0x0002e8000c1e1500 */
[----:B0-----:R-:W4:Y:S01]  /*2220*/  LDL.LU.64 R74, [R1+0x1148] ;  /* 0x00114800014a7983 */ /* 0x001f220000300a00 */
[----:B------:R-:W-:-:S03]  /*2230*/  VIADD R0, R93, 0xfffffff5 ;  /* 0xfffffff55d007836 */ /* 0x000fc60000000000 */
[----:B------:R-:W-:Y:S02]  /*2240*/  STL.64 [R1+0x278], R68 ;  /* 0x0002784401007387 */ /* 0x000fe40000100a00 */
[----:B------:R-:W-:Y:S01]  /*2250*/  ISETP.GE.U32.AND P4, PT, R0, 0x7fffffb6, PT ;  /* 0x7fffffb60000780c */ /* 0x000fe20003f86070 */
[----:B------:R-:W-:-:S04]  /*2260*/  IMAD R0, R92, 0x29, RZ ;  /* 0x000000295c007824 */ /* 0x000fc800078e02ff */
[----:B-1----:R-:W-:Y:S01]  /*2270*/  IMAD.WIDE R70, R0, 0x2, R86 ;  /* 0x0000000200467825 */ /* 0x002fe200078e0256 */
[----:B--2---:R-:W-:Y:S04]  /*2280*/  STL [R1+0x73c], R60 ;  /* 0x00073c3c01007387 */ /* 0x004fe80000100800 */
[----:B---3--:R0:W-:Y:S01]  /*2290*/  STL [R1+0x740], R61 ;  /* 0x0007403d01007387 */ /* 0x0081e20000100800 */
[----:B----4-:R-:W-:-:S03]  /*22a0*/  PRMT R75, RZ, 0x7610, R75 ;  /* 0x00007610ff4b7816 */ /* 0x010fc6000000004b */
[----:B------:R-:W-:Y:S01]  /*22b0*/  STL [R1+0x744], R72 ;  /* 0x0007444801007387 */ /* 0x000fe20000100800 */
[----:B------:R-:W-:Y:S01]  /*22c0*/  PRMT R74, RZ, 0x7610, R74 ;  /* 0x00007610ff4a7816 */ /* 0x000fe2000000004a */
[C---:B0-----:R-:W-:Y:S02]  /*22d0*/  IMAD.WIDE R60, R0.reuse, 0x2, R84 ;  /* 0x00000002003c7825 */ /* 0x041fe400078e0254 */
[----:B------:R0:W-:Y:S04]  /*22e0*/  STL [R1+0x748], R73 ;  /* 0x0007484901007387 */ /* 0x0001e80000100800 */
[----:B------:R1:W-:Y:S04]  /*22f0*/  STL.64 [R1+0x190], R60 ;  /* 0x0001903c01007387 */ /* 0x0003e80000100a00 */
[----:B------:R-:W2:Y:S01]  /*2300*/  @!P5 LDG.E.U16 R75, desc[UR16][R60.64] ;  /* 0x000000103c4bd981 */ /* 0x000ea2000c1e1500 */
[----:B0-----:R-:W-:-:S03]  /*2310*/  IMAD.WIDE R72, R0, 0x2, R88 ;  /* 0x0000000200487825 */ /* 0x001fc600078e0258 */
[----:B------:R0:W-:Y:S04]  /*2320*/  STL.64 [R1+0x188], R70 ;  /* 0x0001884601007387 */ /* 0x0001e80000100a00 */
[----:B------:R-:W3:Y:S04]  /*2330*/  @!P5 LDG.E.U16 R74, desc[UR16][R70.64] ;  /* 0x00000010464ad981 */ /* 0x000ee8000c1e1500 */
[----:B-1----:R-:W4:Y:S04]  /*2340*/  LDL.LU.64 R60, [R1+0x1140] ;  /* 0x00114000013c7983 */ /* 0x002f280000300a00 */
[----:B------:R1:W-:Y:S04]  /*2350*/  STL.64 [R1+0x180], R72 ;  /* 0x0001804801007387 */ /* 0x0003e80000100a00 */
[----:B0-----:R-:W4:Y:S01]  /*2360*/  LDL.LU.64 R70, [R1+0x1138] ;  /* 0x0011380001467983 */ /* 0x001f220000300a00 */
[----:B------:R-:W-:Y:S01]  /*2370*/  PRMT R65, RZ, 0x7610, R65 ;  /* 0x00007610ff417816 */ /* 0x000fe20000000041 */
[----:B------:R-:W-:Y:S01]  /*2380*/  IMAD.WIDE R68, R0, 0x2, R90 ;  /* 0x0000000200447825 */ /* 0x000fe200078e025a */
[----:B------:R-:W-:-:S03]  /*2390*/  PRMT R64, RZ, 0x7610, R64 ;  /* 0x00007610ff407816 */ /* 0x000fc60000000040 */
[----:B------:R-:W-:Y:S01]  /*23a0*/  VIADD R0, R93, 0xffffffed ;  /* 0xffffffed5d007836 */ /* 0x000fe20000000000 */
[----:B------:R1:W4:Y:S04]  /*23b0*/  @!P5 LDG.E.U16 R65, desc[UR16][R72.64] ;  /* 0x000000104841d981 */ /* 0x000328000c1e1500 */
[----:B------:R0:W4:Y:S01]  /*23c0*/  @!P5 LDG.E.U16 R64, desc[UR16][R68.64] ;  /* 0x000000104440d981 */ /* 0x000122000c1e1500 */
[----:B------:R-:W-:Y:S01]  /*23d0*/  ISETP.GE.U32.AND P5, PT, R0, 0x7fffffae, PT ;  /* 0x7fffffae0000780c */ /* 0x000fe20003fa6070 */
[----:B------:R-:W-:Y:S02]  /*23e0*/  IMAD R0, R92, 0x31, RZ ;  /* 0x000000315c007824 */ /* 0x000fe400078e02ff */
[----:B------:R-:W-:Y:S02]  /*23f0*/  STL.64 [R1+0x178], R68 ;  /* 0x0001784401007387 */ /* 0x000fe40000100a00 */
[----:B-1----:R-:W-:-:S02]  /*2400*/  IMAD.WIDE R72, R0, 0x2, R86 ;  /* 0x0000000200487825 */ /* 0x002fc400078e0256 */
[----:B---3--:R-:W-:Y:S04]  /*2410*/  STL [R1+0x734], R74 ;  /* 0x0007344a01007387 */ /* 0x008fe80000100800 */
[----:B--2---:R1:W-:Y:S01]  /*2420*/  STL [R1+0x738], R75 ;  /* 0x0007384b01007387 */ /* 0x0043e20000100800 */
[----:B----4-:R-:W-:Y:S02]  /*2430*/  PRMT R70, RZ, 0x7610, R70 ;  /* 0x00007610ff467816 */ /* 0x010fe40000000046 */
[----:B------:R-:W-:Y:S01]  /*2440*/  PRMT R71, RZ, 0x7610, R71 ;  /* 0x00007610ff477816 */ /* 0x000fe20000000047 */
[----:B-1----:R-:W-:-:S03]  /*2450*/  IMAD.WIDE R74, R0, 0x2, R84 ;  /* 0x00000002004a7825 */ /* 0x002fc600078e0254 */
[----:B------:R-:W2:Y:S04]  /*2460*/  @!P6 LDG.E.U16 R70, desc[UR16][R72.64] ;  /* 0x000000104846e981 */ /* 0x000ea8000c1e1500 */
[----:B------:R1:W3:Y:S01]  /*2470*/  @!P6 LDG.E.U16 R71, desc[UR16][R74.64] ;  /* 0x000000104a47e981 */ /* 0x0002e2000c1e1500 */
[----:B0-----:R-:W-:-:S03]  /*2480*/  IMAD.WIDE R68, R0, 0x2, R88 ;  /* 0x0000000200447825 */ /* 0x001fc600078e0258 */
[----:B------:R-:W-:Y:S01]  /*2490*/  STL [R1+0x72c], R64 ;  /* 0x00072c4001007387 */ /* 0x000fe20000100800 */
[----:B------:R-:W-:-:S03]  /*24a0*/  PRMT R63, RZ, 0x7610, R63 ;  /* 0x00007610ff3f7816 */ /* 0x000fc6000000003f */
[----:B------:R0:W-:Y:S04]  /*24b0*/  STL [R1+0x730], R65 ;  /* 0x0007304101007387 */ /* 0x0001e80000100800 */
[----:B------:R1:W-:Y:S01]  /*24c0*/  STL.64 [R1+0x90], R74 ;  /* 0x0000904a01007387 */ /* 0x0003e20000100a00 */
[----:B------:R-:W-:Y:S02]  /*24d0*/  PRMT R62, RZ, 0x7610, R62 ;  /* 0x00007610ff3e7816 */ /* 0x000fe4000000003e */
[----:B------:R-:W-:Y:S01]  /*24e0*/  PRMT R60, RZ, 0x7610, R60 ;  /* 0x00007610ff3c7816 */ /* 0x000fe2000000003c */
[----:B------:R4:W3:Y:S01]  /*24f0*/  @!P6 LDG.E.U16 R63, desc[UR16][R68.64] ;  /* 0x00000010443fe981 */ /* 0x0008e2000c1e1500 */
[----:B0-----:R-:W-:-:S03]  /*2500*/  IMAD.WIDE R64, R0, 0x2, R90 ;  /* 0x0000000200407825 */ /* 0x001fc600078e025a */
[----:B------:R0:W-:Y:S04]  /*2510*/  STL.64 [R1+0x88], R72 ;  /* 0x0000884801007387 */ /* 0x0001e80000100a00 */
[----:B------:R4:W-:Y:S01]  /*2520*/  STL.64 [R1+0x80], R68 ;  /* 0x0000804401007387 */ /* 0x0009e20000100a00 */
[----:B-1----:R-:W-:-:S03]  /*2530*/  IMAD R74, R92, 0x39, RZ ;  /* 0x000000395c4a7824 */ /* 0x002fc600078e02ff */
[----:B------:R-:W-:Y:S01]  /*2540*/  STL.64 [R1+0x78], R64 ;  /* 0x0000784001007387 */ /* 0x000fe20000100a00 */
[----:B------:R-:W-:Y:S02]  /*2550*/  PRMT R61, RZ, 0x7610, R61 ;  /* 0x00007610ff3d7816 */ /* 0x000fe4000000003d */
[----:B------:R-:W-:Y:S01]  /*2560*/  PRMT R32, RZ, 0x7610, R32 ;  /* 0x00007610ff207816 */ /* 0x000fe20000000020 */
[C---:B0-----:R-:W-:Y:S01]  /*2570*/  IMAD.WIDE R72, R74.reuse, 0x2, R88 ;  /* 0x000000024a487825 */ /* 0x041fe200078e0258 */
[----:B------:R-:W-:Y:S01]  /*2580*/  PRMT R33, RZ, 0x7610, R33 ;  /* 0x00007610ff217816 */ /* 0x000fe20000000021 */
[----:B------:R-:W3:Y:S02]  /*2590*/  @!P6 LDG.E.U16 R62, desc[UR16][R64.64] ;  /* 0x00000010403ee981 */ /* 0x000ee4000c1e1500 */
[----:B----4-:R-:W-:-:S03]  /*25a0*/  IMAD.WIDE R68, R74, 0x2, R84 ;  /* 0x000000024a447825 */ /* 0x010fc600078e0254 */
[----:B------:R-:W4:Y:S04]  /*25b0*/  @!P0 LDG.E.U16 R33, desc[UR16][R72.64] ;  /* 0x0000001048218981 */ /* 0x000f28000c1e1500 */
[----:B------:R-:W4:Y:S04]  /*25c0*/  @!P0 LDG.E.U16 R61, desc[UR16][R68.64] ;  /* 0x00000010443d8981 */ /* 0x000f28000c1e1500 */
[----:B--2---:R-:W-:Y:S04]  /*25d0*/  STL [R1+0x724], R70 ;  /* 0x0007244601007387 */ /* 0x004fe80000100800 */
[----:B---3--:R0:W-:Y:S02]  /*25e0*/  STL [R1+0x728], R71 ;  /* 0x0007284701007387 */ /* 0x0081e40000100800 */
[----:B0-----:R-:W-:-:S04]  /*25f0*/  IMAD.WIDE R70, R74, 0x2, R86 ;  /* 0x000000024a467825 */ /* 0x001fc800078e0256 */
[----:B------:R-:W-:Y:S01]  /*2600*/  IMAD.WIDE R74, R74, 0x2, R90 ;  /* 0x000000024a4a7825 */ /* 0x000fe200078e025a */
[----:B------:R-:W2:Y:S04]  /*2610*/  @!P0 LDG.E.U16 R60, desc[UR16][R70.64] ;  /* 0x00000010463c8981 */ /* 0x000ea8000c1e1500 */
[----:B------:R-:W3:Y:S04]  /*2620*/  @!P0 LDG.E.U16 R32, desc[UR16][R74.64] ;  /* 0x000000104a208981 */ /* 0x000ee8000c1e1500 */
[----:B------:R-:W-:Y:S04]  /*2630*/  STL [R1+0xe70], R68 ;  /* 0x000e704401007387 */ /* 0x000fe80000100800 */
[----:B------:R-:W-:Y:S04]  /*2640*/  STL [R1+0xe6c], R69 ;  /* 0x000e6c4501007387 */ /* 0x000fe80000100800 */
[----:B------:R-:W-:Y:S04]  /*2650*/  STL.64 [R1+0xf68], R68 ;  /* 0x000f684401007387 */ /* 0x000fe80000100a00 */
[----:B------:R-:W-:Y:S04]  /*2660*/  STL [R1+0xe78], R70 ;  /* 0x000e784601007387 */ /* 0x000fe80000100800 */
        /* <DEDUP_REMOVED lines=12> */
[----:B------:R-:W-:Y:S01]  /*2730*/  STL [R1+0xfb4], R75 ;  /* 0x000fb44b01007387 */ /* 0x000fe20000100800 */
[----:B------:R-:W-:-:S03]  /*2740*/  PRMT R67, RZ, 0x7610, R67 ;  /* 0x00007610ff437816 */ /* 0x000fc60000000043 */
[----:B------:R0:W-:Y:S01]  /*2750*/  STL [R1+0x71c], R62 ;  /* 0x00071c3e01007387 */ /* 0x0001e20000100800 */
[----:B------:R-:W-:Y:S02]  /*2760*/  PRMT R66, RZ, 0x7610, R66 ;  /* 0x00007610ff427816 */ /* 0x000fe40000000042 */
[----:B------:R-:W-:Y:S01]  /*2770*/  PRMT R30, RZ, 0x7610, R30 ;  /* 0x00007610ff1e7816 */ /* 0x000fe2000000001e */
[----:B------:R-:W-:Y:S01]  /*2780*/  IMAD.WIDE R64, R92, 0x2, R88 ;  /* 0x000000025c407825 */ /* 0x000fe200078e0258 */
[----:B------:R-:W-:-:S03]  /*2790*/  PRMT R31, RZ, 0x7610, R31 ;  /* 0x00007610ff1f7816 */ /* 0x000fc6000000001f */
[----:B0-----:R-:W-:-:S03]  /*27a0*/  IMAD.WIDE R62, R92, 0x2, R86 ;  /* 0x000000025c3e7825 */ /* 0x001fc600078e0256 */
[----:B------:R0:W3:Y:S04]  /*27b0*/  @!P1 LDG.E.U16 R31, desc[UR16][R64.64] ;  /* 0x00000010401f9981 */ /* 0x0000e8000c1e1500 */
[----:B------:R-:W3:Y:S04]  /*27c0*/  @!P1 LDG.E.U16 R66, desc[UR16][R62.64] ;  /* 0x000000103e429981 */ /* 0x000ee8000c1e1500 */
[----:B--2---:R-:W-:Y:S04]  /*27d0*/  STL [R1+0x714], R60 ;  /* 0x0007143c01007387 */ /* 0x004fe80000100800 */
[----:B----4-:R1:W-:Y:S04]  /*27e0*/  STL [R1+0x718], R61 ;  /* 0x0007183d01007387 */ /* 0x0103e80000100800 */
[----:B---3--:R-:W-:Y:S04]  /*27f0*/  STL [R1+0x70c], R32 ;  /* 0x00070c2001007387 */ /* 0x008fe80000100800 */
[----:B------:R2:W-:Y:S01]  /*2800*/  STL [R1+0x710], R33 ;  /* 0x0007102101007387 */ /* 0x0005e20000100800 */
[----:B-1----:R-:W-:-:S05]  /*2810*/  IMAD.WIDE R60, R92, 0x2, R84 ;  /* 0x000000025c3c7825 */ /* 0x002fca00078e0254 */
[----:B------:R1:W-:Y:S01]  /*2820*/  STL.64 [R1+0x690], R60 ;  /* 0x0006903c01007387 */ /* 0x0003e20000100a00 */
[----:B--2---:R-:W-:-:S03]  /*2830*/  IMAD.WIDE R32, R92, 0x2, R90 ;  /* 0x000000025c207825 */ /* 0x004fc600078e025a */
[----:B------:R2:W-:Y:S04]  /*2840*/  STL.64 [R1+0x688], R62 ;  /* 0x0006883e01007387 */ /* 0x0005e80000100a00 */
[----:B------:R-:W3:Y:S04]  /*2850*/  @!P1 LDG.E.U16 R67, desc[UR16][R60.64] ;  /* 0x000000103c439981 */ /* 0x000ee8000c1e1500 */
[----:B------:R4:W3:Y:S04]  /*2860*/  @!P1 LDG.E.U16 R30, desc[UR16][R32.64] ;  /* 0x00000010201e9981 */ /* 0x0008e8000c1e1500 */
[----:B-1----:R-:W3:Y:S01]  /*2870*/  LDL.LU.64 R60, [R1+0x1130] ;  /* 0x00113000013c7983 */ /* 0x002ee20000300a00 */
[----:B------:R-:W-:-:S05]  /*2880*/  VIADD R0, R93, 0xffffffe5 ;  /* 0xffffffe55d007836 */ /* 0x000fca0000000000 */
[----:B------:R-:W-:Y:S01]  /*2890*/  ISETP.GE.U32.AND P6, PT, R0, 0x7fffffa6, PT ;  /* 0x7fffffa60000780c */ /* 0x000fe20003fc6070 */
[----:B------:R-:W-:-:S05]  /*28a0*/  VIADD R0, R93, 0xffffffdd ;  /* 0xffffffdd5d007836 */ /* 0x000fca0000000000 */
[----:B------:R-:W-:Y:S01]  /*28b0*/  ISETP.GE.U32.AND P0, PT, R0, 0x7fffff9e, PT ;  /* 0x7fffff9e0000780c */ /* 0x000fe20003f06070 */
[----:B------:R-:W-:Y:S01]  /*28c0*/  VIADD R0, R93, 0xffffffd5 ;  /* 0xffffffd55d007836 */ /* 0x000fe20000000000 */
[----:B------:R0:W-:Y:S04]  /*28d0*/  STL.64 [R1+0x680], R64 ;  /* 0x0006804001007387 */ /* 0x0001e80000100a00 */
[----:B------:R-:W-:Y:S01]  /*28e0*/  ISETP.GE.U32.AND P1, PT, R0, 0x7fffff96, PT ;  /* 0x7fffff960000780c */ /* 0x000fe20003f26070 */
[----:B--2---:R-:W2:Y:S01]  /*28f0*/  LDL.LU.64 R62, [R1+0x1128] ;  /* 0x00112800013e7983 */ /* 0x004ea20000300a00 */
[----:B------:R-:W-:-:S03]  /*2900*/  IMAD.SHL.U32 R0, R92, 0x2, RZ ;  /* 0x000000025c007824 */ /* 0x000fc600078e00ff */
[----:B------:R4:W-:Y:S01]  /*2910*/  STL.64 [R1+0x678], R32 ;  /* 0x0006782001007387 */ /* 0x0009e20000100a00 */
[----:B------:R-:W-:Y:S01]  /*2920*/  PRMT R28, RZ, 0x7610, R28 ;  /* 0x00007610ff1c7816 */ /* 0x000fe2000000001c */
[----:B0-----:R-:W-:Y:S01]  /*2930*/  IMAD.WIDE R64, R0, 0x2, R86 ;  /* 0x0000000200407825 */ /* 0x001fe200078e0256 */
[----:B------:R-:W-:-:S03]  /*2940*/  PRMT R29, RZ, 0x7610, R29 ;  /* 0x00007610ff1d7816 */ /* 0x000fc6000000001d */
[----:B----4-:R-:W-:-:S05]  /*2950*/  IMAD.WIDE R32, R0, 0x2, R88 ;  /* 0x0000000200207825 */ /* 0x010fca00078e0258 */
[----:B------:R0:W4:Y:S04]  /*2960*/  @!P3 LDG.E.U16 R29, desc[UR16][R32.64] ;  /* 0x00000010201db981 */ /* 0x000128000c1e1500 */
[----:B------:R-:W-:Y:S04]  /*2970*/  STL [R1+0x6fc], R66 ;  /* 0x0006fc4201007387 */ /* 0x000fe80000100800 */
[----:B---3--:R1:W-:Y:S04]  /*2980*/  STL [R1+0x700], R67 ;  /* 0x0007004301007387 */ /* 0x0083e80000100800 */
[----:B------:R-:W-:Y:S04]  /*2990*/  STL [R1+0x704], R30 ;  /* 0x0007041e01007387 */ /* 0x000fe80000100800 */
[----:B------:R3:W-:Y:S01]  /*29a0*/  STL [R1+0x708], R31 ;  /* 0x0007081f01007387 */ /* 0x0007e20000100800 */
[----:B------:R-:W-:Y:S01]  /*29b0*/  PRMT R60, RZ, 0x7610, R60 ;  /* 0x00007610ff3c7816 */ /* 0x000fe2000000003c */
[----:B-1----:R-:W-:Y:S01]  /*29c0*/  IMAD.WIDE R66, R0, 0x2, R84 ;  /* 0x0000000200427825 */ /* 0x002fe200078e0254 */
[----:B------:R-:W-:-:S04]  /*29d0*/  PRMT R61, RZ, 0x7610, R61 ;  /* 0x00007610ff3d7816 */ /* 0x000fc8000000003d */
[----:B------:R-:W4:Y:S01]  /*29e0*/  @!P3 LDG.E.U16 R60, desc[UR16][R64.64] ;  /* 0x00000010403cb981 */ /* 0x000f22000c1e1500 */
[----:B---3--:R-:W-:-:S03]  /*29f0*/  IMAD.WIDE R30, R0, 0x2, R90 ;  /* 0x00000002001e7825 */ /* 0x008fc600078e025a */
[----:B------:R-:W3:Y:S04]  /*2a00*/  @!P3 LDG.E.U16 R61, desc[UR16][R66.64] ;  /* 0x00000010423db981 */ /* 0x000ee8000c1e1500 */
[----:B------:R1:W3:Y:S01]  /*2a10*/  @!P3 LDG.E.U16 R28, desc[UR16][R30.64] ;  /* 0x000000101e1cb981 */ /* 0x0002e2000c1e1500 */
[----:B------:R-:W-:-:S03]  /*2a20*/  VIADD R0, R93, 0xffffffcd ;  /* 0xffffffcd5d007836 */ /* 0x000fc60000000000 */
[----:B------:R0:W-:Y:S04]  /*2a30*/  STL.64 [R1+0x670], R66 ;  /* 0x0006704201007387 */ /* 0x0001e80000100a00 */
[----:B------:R1:W-:Y:S01]  /*2a40*/  STL.64 [R1+0x668], R64 ;  /* 0x0006684001007387 */ /* 0x0003e20000100a00 */
[----:B------:R-:W-:Y:S01]  /*2a50*/  ISETP.GE.U32.AND P3, PT, R0, 0x7fffff8e, PT ;  /* 0x7fffff8e0000780c */ /* 0x000fe20003f66070 */
[----:B------:R-:W-:Y:S02]  /*2a60*/  IMAD R0, R92, 0xa, RZ ;  /* 0x0000000a5c007824 */ /* 0x000fe400078e02ff */
[----:B0-----:R-:W3:Y:S04]  /*2a70*/  LDL.LU.64 R66, [R1+0x1120] ;  /* 0x0011200001427983 */ /* 0x001ee80000300a00 */
[----:B------:R0:W-:Y:S04]  /*2a80*/  STL.64 [R1+0x660], R32 ;  /* 0x0006602001007387 */ /* 0x0001e80000100a00 */
[----:B-1----:R-:W3:Y:S04]  /*2a90*/  LDL.LU.64 R64, [R1+0x1118] ;  /* 0x0011180001407983 */ /* 0x002ee80000300a00 */
[----:B------:R1:W-:Y:S01]  /*2aa0*/  STL.64 [R1+0x658], R30 ;  /* 0x0006581e01007387 */ /* 0x0003e20000100a00 */
[----:B------:R-:W-:-:S02]  /*2ab0*/  PRMT R26, RZ, 0x7610, R26 ;  /* 0x00007610ff1a7816 */ /* 0x000fc4000000001a */
[----:B------:R-:W-:Y:S02]  /*2ac0*/  PRMT R27, RZ, 0x7610, R27 ;  /* 0x00007610ff1b7816 */ /* 0x000fe4000000001b */
[----:B--2---:R-:W-:Y:S01]  /*2ad0*/  PRMT R62, RZ, 0x7610, R62 ;  /* 0x00007610ff3e7816 */ /* 0x004fe2000000003e */
[----:B0-----:R-:W-:Y:S01]  /*2ae0*/  IMAD.WIDE R32, R0, 0x2, R84 ;  /* 0x0000000200207825 */ /* 0x001fe200078e0254 */
[----:B------:R-:W-:-:S03]  /*2af0*/  PRMT R63, RZ, 0x7610, R63 ;  /* 0x00007610ff3f7816 */ /* 0x000fc6000000003f */
[----:B-1----:R-:W-:-:S03]  /*2b00*/  IMAD.WIDE R30, R0, 0x2, R86 ;  /* 0x00000002001e7825 */ /* 0x002fc600078e0256 */
[----:B------:R-:W2:Y:S04]  /*2b10*/  @!P4 LDG.E.U16 R63, desc[UR16][R32.64] ;  /* 0x00000010203fc981 */ /* 0x000ea8000c1e1500 */
[----:B------:R-:W2:Y:S04]  /*2b20*/  @!P4 LDG.E.U16 R62, desc[UR16][R30.64] ;  /* 0x000000101e3ec981 */ /* 0x000ea8000c1e1500 */
[----:B----4-:R-:W-:Y:S04]  /*2b30*/  STL [R1+0x6f4], R60 ;  /* 0x0006f43c01007387 */ /* 0x010fe80000100800 */
[----:B---3--:R0:W-:Y:S04]  /*2b40*/  STL [R1+0x6f8], R61 ;  /* 0x0006f83d01007387 */ /* 0x0081e80000100800 */
[----:B------:R-:W-:Y:S04]  /*2b50*/  STL [R1+0x6ec], R28 ;  /* 0x0006ec1c01007387 */ /* 0x000fe80000100800 */
[----:B------:R1:W-:Y:S01]  /*2b60*/  STL [R1+0x6f0], R29 ;  /* 0x0006f01d01007387 */ /* 0x0003e20000100800 */
[----:B0-----:R-:W-:-:S05]  /*2b70*/  IMAD.WIDE R60, R0, 0x2, R88 ;  /* 0x00000002003c7825 */ /* 0x001fca00078e0258 */
[----:B------:R0:W3:Y:S01]  /*2b80*/  @!P4 LDG.E.U16 R27, desc[UR16][R60.64] ;  /* 0x000000103c1bc981 */ /* 0x0000e2000c1e1500 */
[----:B-1----:R-:W-:-:S05]  /*2b90*/  IMAD.WIDE R28, R0, 0x2, R90 ;  /* 0x00000002001c7825 */ /* 0x002fca00078e025a */
[----:B------:R1:W4:Y:S01]  /*2ba0*/  @!P4 LDG.E.U16 R26, desc[UR16][R28.64] ;  /* 0x000000101c1ac981 */ /* 0x000322000c1e1500 */
[----:B------:R-:W-:-:S03]  /*2bb0*/  VIADD R0, R93, 0xffffffc5 ;  /* 0xffffffc55d007836 */ /* 0x000fc60000000000 */
[----:B------:R0:W-:Y:S04]  /*2bc0*/  STL.64 [R1+0x570], R32 ;  /* 0x0005702001007387 */ /* 0x0001e80000100a00 */
[----:B------:R1:W-:Y:S01]  /*2bd0*/  STL.64 [R1+0x568], R30 ;  /* 0x0005681e01007387 */ /* 0x0003e20000100a00 */
[----:B------:R-:W-:Y:S01]  /*2be0*/  ISETP.GE.U32.AND P4, PT, R0, 0x7fffff86, PT ;  /* 0x7fffff860000780c */ /* 0x000fe20003f86070 */
[----:B------:R-:W-:Y:S02]  /*2bf0*/  IMAD R0, R92, 0x12, RZ ;  /* 0x000000125c007824 */ /* 0x000fe400078e02ff */
[----:B0-----:R-:W2:Y:S04]  /*2c00*/  LDL.LU.64 R32, [R1+0x1110] ;  /* 0x0011100001207983 */ /* 0x001ea80000300a00 */
[----:B------:R0:W-:Y:S04]  /*2c10*/  STL.64 [R1+0x560], R60 ;  /* 0x0005603c01007387 */ /* 0x0001e80000100a00 */
[----:B-1----:R-:W2:Y:S01]  /*2c20*/  LDL.LU.64 R30, [R1+0x1108] ;  /* 0x00110800011e7983 */ /* 0x002ea20000300a00 */
[----:B------:R-:W-:-:S03]  /*2c30*/  PRMT R52, RZ, 0x7610, R52 ;  /* 0x00007610ff347816 */ /* 0x000fc60000000034 */
[----:B------:R1:W-:Y:S01]  /*2c40*/  STL.64 [R1+0x558], R28 ;  /* 0x0005581c01007387 */ /* 0x0003e20000100a00 */
[----:B------:R-:W-:Y:S02]  /*2c50*/  PRMT R53, RZ, 0x7610, R53 ;  /* 0x00007610ff357816 */ /* 0x000fe40000000035 */
[----:B------:R-:W-:Y:S01]  /*2c60*/  PRMT R67, RZ, 0x7610, R67 ;  /* 0x00007610ff437816 */ /* 0x000fe20000000043 */
[----:B0-----:R-:W-:Y:S01]  /*2c70*/  IMAD.WIDE R60, R0, 0x2, R90 ;  /* 0x00000002003c7825 */ /* 0x001fe200078e025a */
[----:B------:R-:W-:-:S04]  /*2c80*/  PRMT R66, RZ, 0x7610, R66 ;  /* 0x00007610ff427816 */ /* 0x000fc80000000042 */
[----:B------:R-:W2:Y:S01]  /*2c90*/  @!P5 LDG.E.U16 R52, desc[UR16][R60.64] ;  /* 0x000000103c34d981 */ /* 0x000ea2000c1e1500 */
[----:B-1----:R-:W-:-:S05]  /*2ca0*/  IMAD.WIDE R28, R0, 0x2, R84 ;  /* 0x00000002001c7825 */ /* 0x002fca00078e0254 */
[----:B------:R-:W2:Y:S01]  /*2cb0*/  @!P5 LDG.E.U16 R67, desc[UR16][R28.64] ;  /* 0x000000101c43d981 */ /* 0x000ea2000c1e1500 */
[----:B------:R-:W-:Y:S02]  /*2cc0*/  PRMT R54, RZ, 0x7610, R54 ;  /* 0x00007610ff367816 */ /* 0x000fe40000000036 */
[----:B------:R-:W-:Y:S01]  /*2cd0*/  PRMT R55, RZ, 0x7610, R55 ;  /* 0x00007610ff377816 */ /* 0x000fe20000000037 */
[----:B----4-:R-:W-:Y:S04]  /*2ce0*/  STL [R1+0x4d4], R26 ;  /* 0x0004d41a01007387 */ /* 0x010fe80000100800 */
[----:B---3--:R0:W-:Y:S04]  /*2cf0*/  STL [R1+0x4d8], R27 ;  /* 0x0004d81b01007387 */ /* 0x0081e80000100800 */
[----:B--2---:R-:W-:Y:S04]  /*2d00*/  STL [R1+0x4dc], R62 ;  /* 0x0004dc3e01007387 */ /* 0x004fe80000100800 */
[----:B------:R1:W-:Y:S01]  /*2d10*/  STL [R1+0x5b8], R63 ;  /* 0x0005b83f01007387 */ /* 0x0003e20000100800 */
[----:B0-----:R-:W-:-:S03]  /*2d20*/  IMAD.WIDE R26, R0, 0x2, R86 ;  /* 0x00000002001a7825 */ /* 0x001fc600078e0256 */
[----:B------:R0:W-:Y:S04]  /*2d30*/  STL.64 [R1+0x470], R28 ;  /* 0x0004701c01007387 */ /* 0x0001e80000100a00 */
[----:B------:R-:W2:Y:S01]  /*2d40*/  @!P5 LDG.E.U16 R66, desc[UR16][R26.64] ;  /* 0x000000101a42d981 */ /* 0x000ea2000c1e1500 */
[----:B-1----:R-:W-:-:S04]  /*2d50*/  IMAD.WIDE R62, R0, 0x2, R88 ;  /* 0x00000002003e7825 */ /* 0x002fc800078e0258 */
[----:B------:R-:W-:Y:S01]  /*2d60*/  VIADD R0, R93, 0xfffffffc ;  /* 0xfffffffc5d007836 */ /* 0x000fe20000000000 */
[----:B------:R1:W3:Y:S04]  /*2d70*/  @!P5 LDG.E.U16 R53, desc[UR16][R62.64] ;  /* 0x000000103e35d981 */ /* 0x0002e8000c1e1500 */
[----:B------:R4:W-:Y:S01]  /*2d80*/  STL.64 [R1+0x468], R26 ;  /* 0x0004681a01007387 */ /* 0x0009e20000100a00 */
[----:B------:R-:W-:Y:S01]  /*2d90*/  ISETP.GE.U32.AND P5, PT, R0, 0x7fffffbd, PT ;  /* 0x7fffffbd0000780c */ /* 0x000fe20003fa6070 */
[----:B------:R-:W-:Y:S02]  /*2da0*/  IMAD R0, R92, 0x1a, RZ ;  /* 0x0000001a5c007824 */ /* 0x000fe400078e02ff */
[----:B0-----:R-:W2:Y:S04]  /*2db0*/  LDL.LU.64 R28, [R1+0x1100] ;  /* 0x00110000011c7983 */ /* 0x001ea80000300a00 */
[----:B------:R1:W-:Y:S04]  /*2dc0*/  STL.64 [R1+0x460], R62 ;  /* 0x0004603e01007387 */ /* 0x0003e80000100a00 */
[----:B----4-:R-:W4:Y:S04]  /*2dd0*/  LDL.LU.64 R26, [R1+0x10f8] ;  /* 0x0010f800011a7983 */ /* 0x010f280000300a00 */
[----:B------:R0:W-:Y:S01]  /*2de0*/  STL.64 [R1+0x458], R60 ;  /* 0x0004583c01007387 */ /* 0x0001e20000100a00 */
[----:B-1----:R-:W-:-:S05]  /*2df0*/  IMAD.WIDE R62, R0, 0x2, R88 ;  /* 0x00000002003e7825 */ /* 0x002fca00078e0258 */
[----:B------:R-:W4:Y:S01]  /*2e00*/  @!P6 LDG.E.U16 R55, desc[UR16][R62.64] ;  /* 0x000000103e37e981 */ /* 0x000f22000c1e1500 */
[----:B0-----:R-:W-:-:S05]  /*2e10*/  IMAD.WIDE R60, R0, 0x2, R90 ;  /* 0x00000002003c7825 */ /* 0x001fca00078e025a */
[----:B------:R-:W4:Y:S01]  /*2e20*/  @!P6 LDG.E.U16 R54, desc[UR16][R60.64] ;  /* 0x000000103c36e981 */ /* 0x000f22000c1e1500 */
[----:B------:R-:W-:-:S03]  /*2e30*/  PRMT R68, RZ, 0x7610, R68 ;  /* 0x00007610ff447816 */ /* 0x000fc60000000044 */
[----:B------:R-:W-:Y:S01]  /*2e40*/  STL [R1+0x1f4], R52 ;  /* 0x0001f43401007387 */ /* 0x000fe20000100800 */
[----:B------:R-:W-:Y:S02]  /*2e50*/  PRMT R65, RZ, 0x7610, R65 ;  /* 0x00007610ff417816 */ /* 0x000fe40000000041 */
[----:B------:R-:W-:Y:S02]  /*2e60*/  PRMT R33, RZ, 0x7610, R33 ;  /* 0x00007610ff217816 */ /* 0x000fe40000000021 */
[----:B------:R-:W-:Y:S02]  /*2e70*/  PRMT R58, RZ, 0x7610, R58 ;  /* 0x00007610ff3a7816 */ /* 0x000fe4000000003a */
[----:B------:R-:W-:Y:S01]  /*2e80*/  PRMT R59, RZ, 0x7610, R59 ;  /* 0x00007610ff3b7816 */ /* 0x000fe2000000003b */
[----:B---3--:R0:W-:Y:S04]  /*2e90*/  STL [R1+0x2b8], R53 ;  /* 0x0002b83501007387 */ /* 0x0081e80000100800 */
[----:B--2---:R-:W-:Y:S04]  /*2ea0*/  STL [R1+0x2bc], R66 ;  /* 0x0002bc4201007387 */ /* 0x004fe80000100800 */
[----:B------:R1:W-:Y:S01]  /*2eb0*/  STL [R1+0x2c0], R67 ;  /* 0x0002c04301007387 */ /* 0x0003e20000100800 */
[----:B0-----:R-:W-:-:S04]  /*2ec0*/  IMAD.WIDE R52, R0, 0x2, R84 ;  /* 0x0000000200347825 */ /* 0x001fc800078e0254 */
[----:B-1----:R-:W-:Y:S01]  /*2ed0*/  IMAD.WIDE R66, R0, 0x2, R86 ;  /* 0x0000000200427825 */ /* 0x002fe200078e0256 */
[----:B------:R0:W-:Y:S03]  /*2ee0*/  STL.64 [R1+0x370], R52 ;  /* 0x0003703401007387 */ /* 0x0001e60000100a00 */
[----:B------:R-:W-:Y:S01]  /*2ef0*/  VIADD R0, R93, 0xfffffff4 ;  /* 0xfffffff45d007836 */ /* 0x000fe20000000000 */
[----:B------:R-:W-:Y:S04]  /*2f00*/  STL.64 [R1+0x368], R66 ;  /* 0x0003684201007387 */ /* 0x000fe80000100a00 */
[----:B------:R-:W2:Y:S04]  /*2f10*/  @!P6 LDG.E.U16 R68, desc[UR16][R52.64] ;  /* 0x000000103444e981 */ /* 0x000ea8000c1e1500 */
[----:B------:R1:W3:Y:S01]  /*2f20*/  @!P6 LDG.E.U16 R65, desc[UR16][R66.64] ;  /* 0x000000104241e981 */ /* 0x0002e2000c1e1500 */
[----:B------:R-:W-:Y:S01]  /*2f30*/  ISETP.GE.U32.AND P6, PT, R0, 0x7fffffb5, PT ;  /* 0x7fffffb50000780c */ /* 0x000fe20003fc6070 */
[----:B------:R-:W-:-:S02]  /*2f40*/  IMAD R0, R92, 0x22, RZ ;  /* 0x000000225c007824 */ /* 0x000fc400078e02ff */
[----:B0-----:R-:W2:Y:S04]  /*2f50*/  LDL.LU.64 R52, [R1+0x10f0] ;  /* 0x0010f00001347983 */ /* 0x001ea80000300a00 */
[----:B------:R0:W-:Y:S04]  /*2f60*/  STL.64 [R1+0x360], R62 ;  /* 0x0003603e01007387 */ /* 0x0001e80000100a00 */
[----:B------:R1:W-:Y:S04]  /*2f70*/  STL.64 [R1+0x358], R60 ;  /* 0x0003583c01007387 */ /* 0x0003e80000100a00 */
[----:B----4-:R-:W-:Y:S04]  /*2f80*/  STL [R1+0xc4], R54 ;  /* 0x0000c43601007387 */ /* 0x010fe80000100800 */
[----:B------:R4:W-:Y:S01]  /*2f90*/  STL [R1+0xc8], R55 ;  /* 0x0000c83701007387 */ /* 0x0009e20000100800 */
[----:B0-----:R-:W-:-:S04]  /*2fa0*/  IMAD.WIDE R62, R0, 0x2, R86 ;  /* 0x00000002003e7825 */ /* 0x001fc800078e0256 */
[C---:B-1----:R-:W-:Y:S01]  /*2fb0*/  IMAD.WIDE R60, R0.reuse, 0x2, R88 ;  /* 0x00000002003c7825 */ /* 0x042fe200078e0258 */
[----:B------:R0:W2:Y:S03]  /*2fc0*/  @!P0 LDG.E.U16 R59, desc[UR16][R62.64] ;  /* 0x000000103e3b8981 */ /* 0x0000a6000c1e1500 */
[C---:B----4-:R-:W-:Y:S01]  /*2fd0*/  IMAD.WIDE R54, R0.reuse, 0x2, R90 ;  /* 0x0000000200367825 */ /* 0x050fe200078e025a */
[----:B------:R1:W4:Y:S04]  /*2fe0*/  @!P0 LDG.E.U16 R58, desc[UR16][R60.64] ;  /* 0x000000103c3a8981 */ /* 0x000328000c1e1500 */
[----:B------:R0:W2:Y:S01]  /*2ff0*/  @!P0 LDG.E.U16 R33, desc[UR16][R54.64] ;  /* 0x0000001036218981 */ /* 0x0000a2000c1e1500 */
[----:B------:R-:W-:Y:S01]  /*3000*/  PRMT R64, RZ, 0x7610, R64 ;  /* 0x00007610ff407816 */ /* 0x000fe20000000040 */
[----:B------:R-:W-:-:S04]  /*3010*/  IMAD.WIDE R66, R0, 0x2, R84 ;  /* 0x0000000200427825 */ /* 0x000fc800078e0254 */
[----:B------:R-:W-:Y:S01]  /*3020*/  VIADD R0, R93, 0xffffffec ;  /* 0xffffffec5d007836 */ /* 0x000fe20000000000 */
[----:B------:R-:W-:Y:S04]  /*3030*/  STL.64 [R1+0x270], R66 ;  /* 0x0002704201007387 */ /* 0x000fe80000100a00 */
[----:B------:R-:W4:Y:S01]  /*3040*/  @!P0 LDG.E.U16 R64, desc[UR16][R66.64] ;  /* 0x0000001042408981 */ /* 0x000f22000c1e1500 */
[----:B------:R-:W-:Y:S01]  /*3050*/  ISETP.GE.U32.AND P0, PT, R0, 0x7fffffad, PT ;  /* 0x7fffffad0000780c */ /* 0x000fe20003f06070 */
[----:B------:R-:W-:Y:S02]  /*3060*/  IMAD R0, R92, 0x2a, RZ ;  /* 0x0000002a5c007824 */ /* 0x000fe400078e02ff */
[----:B------:R0:W-:Y:S01]  /*3070*/  STL.64 [R1+0x268], R62 ;  /* 0x0002683e01007387 */ /* 0x0001e20000100a00 */
[----:B------:R-:W-:-:S03]  /*3080*/  PRMT R32, RZ, 0x7610, R32 ;  /* 0x00007610ff207816 */ /* 0x000fc60000000020 */
[----:B------:R1:W-:Y:S04]  /*3090*/  STL.64 [R1+0x260], R60 ;  /* 0x0002603c01007387 */ /* 0x0003e80000100a00 */
[----:B------:R1:W-:Y:S01]  /*30a0*/  STL.64 [R1+0x258], R54 ;  /* 0x0002583601007387 */ /* 0x0003e20000100a00 */
[----:B------:R-:W-:Y:S01]  /*30b0*/  PRMT R31, RZ, 0x7610, R31 ;  /* 0x00007610ff1f7816 */ /* 0x000fe2000000001f */
[C---:B0-----:R-:W-:Y:S01]  /*30c0*/  IMAD.WIDE R62, R0.reuse, 0x2, R84 ;  /* 0x00000002003e7825 */ /* 0x041fe200078e0254 */
[----:B------:R-:W-:Y:S02]  /*30d0*/  PRMT R30, RZ, 0x7610, R30 ;  /* 0x00007610ff1e7816 */ /* 0x000fe4000000001e */
[----:B------:R-:W-:Y:S01]  /*30e0*/  PRMT R29, RZ, 0x7610, R29 ;  /* 0x00007610ff1d7816 */ /* 0x000fe2000000001d */
[C---:B-1----:R-:W-:Y:S01]  /*30f0*/  IMAD.WIDE R60, R0.reuse, 0x2, R86 ;  /* 0x00000002003c7825 */ /* 0x042fe200078e0256 */
[----:B------:R0:W4:Y:S03]  /*3100*/  @!P1 LDG.E.U16 R32, desc[UR16][R62.64] ;  /* 0x000000103e209981 */ /* 0x000126000c1e1500 */
[C---:B------:R-:W-:Y:S01]  /*3110*/  IMAD.WIDE R54, R0.reuse, 0x2, R90 ;  /* 0x0000000200367825 */ /* 0x040fe200078e025a */
[----:B------:R1:W4:Y:S04]  /*3120*/  @!P1 LDG.E.U16 R31, desc[UR16][R60.64] ;  /* 0x000000103c1f9981 */ /* 0x000328000c1e1500 */
[----:B------:R-:W4:Y:S04]  /*3130*/  @!P1 LDG.E.U16 R29, desc[UR16][R54.64] ;  /* 0x00000010361d9981 */ /* 0x000f28000c1e1500 */
[----:B--2---:R-:W-:Y:S04]  /*3140*/  STL [R1+0x1048], R33 ;  /* 0x0010482101007387 */ /* 0x004fe80000100800 */
[----:B------:R-:W-:Y:S04]  /*3150*/  STL [R1+0xd0], R68 ;  /* 0x0000d04401007387 */ /* 0x000fe80000100800 */
[----:B---3--:R-:W-:Y:S04]  /*3160*/  STL [R1+0xcc], R65 ;  /* 0x0000cc4101007387 */ /* 0x008fe80000100800 */
[----:B----4-:R-:W-:Y:S04]  /*3170*/  STL [R1+0xb8], R58 ;  /* 0x0000b83a01007387 */ /* 0x010fe80000100800 */
[----:B------:R2:W-:Y:S02]  /*3180*/  STL [R1+0xbc], R59 ;  /* 0x0000bc3b01007387 */ /* 0x0005e40000100800 */
[----:B--2---:R-:W-:-:S05]  /*3190*/  IMAD.WIDE R58, R0, 0x2, R88 ;  /* 0x00000002003a7825 */ /* 0x004fca00078e0258 */
[----:B------:R-:W2:Y:S01]  /*31a0*/  @!P1 LDG.E.U16 R30, desc[UR16][R58.64] ;  /* 0x000000103a1e9981 */ /* 0x000ea2000c1e1500 */
[----:B------:R-:W-:Y:S01]  /*31b0*/  VIADD R0, R93, 0xffffffe4 ;  /* 0xffffffe45d007836 */ /* 0x000fe20000000000 */
[----:B------:R-:W-:-:S04]  /*31c0*/  PRMT R28, RZ, 0x7610, R28 ;  /* 0x00007610ff1c7816 */ /* 0x000fc8000000001c */
[----:B------:R-:W-:Y:S01]  /*31d0*/  ISETP.GE.U32.AND P1, PT, R0, 0x7fffffa5, PT ;  /* 0x7fffffa50000780c */ /* 0x000fe20003f26070 */
[----:B------:R-:W-:Y:S01]  /*31e0*/  IMAD R0, R92, 0x32, RZ ;  /* 0x000000325c007824 */ /* 0x000fe200078e02ff */
[----:B------:R0:W-:Y:S01]  /*31f0*/  STL.64 [R1+0x170], R62 ;  /* 0x0001703e01007387 */ /* 0x0001e20000100a00 */
[----:B------:R-:W-:-:S03]  /*3200*/  PRMT R27, RZ, 0x7610, R27 ;  /* 0x00007610ff1b7816 */ /* 0x000fc6000000001b */
[----:B------:R1:W-:Y:S01]  /*3210*/  STL.64 [R1+0x168], R60 ;  /* 0x0001683c01007387 */ /* 0x0003e20000100a00 */
[----:B0-----:R-:W-:-:S04]  /*3220*/  IMAD.WIDE R62, R0, 0x2, R84 ;  /* 0x00000002003e7825 */ /* 0x001fc800078e0254 */
[----:B-1----:R-:W-:Y:S01]  /*3230*/  IMAD.WIDE R60, R0, 0x2, R86 ;  /* 0x00000002003c7825 */ /* 0x002fe200078e0256 */
[----:B------:R0:W3:Y:S04]  /*3240*/  @!P3 LDG.E.U16 R28, desc[UR16][R62.64] ;  /* 0x000000103e1cb981 */ /* 0x0000e8000c1e1500 */
[----:B------:R1:W4:Y:S04]  /*3250*/  @!P3 LDG.E.U16 R27, desc[UR16][R60.64] ;  /* 0x000000103c1bb981 */ /* 0x000328000c1e1500 */
[----:B------:R-:W-:Y:S04]  /*3260*/  STL.64 [R1+0x160], R58 ;  /* 0x0001603a01007387 */ /* 0x000fe80000100a00 */
[----:B------:R-:W-:Y:S01]  /*3270*/  STL [R1+0x104c], R32 ;  /* 0x00104c2001007387 */ /* 0x000fe20000100800 */
[----:B------:R-:W-:-:S03]  /*3280*/  IMAD R66, R92, 0x3a, RZ ;  /* 0x0000003a5c427824 */ /* 0x000fc600078e02ff */
[----:B------:R-:W-:Y:S04]  /*3290*/  STL.64 [R1+0x158], R54 ;  /* 0x0001583601007387 */ /* 0x000fe80000100a00 */
[----:B------:R-:W-:Y:S01]  /*32a0*/  STL [R1+0x1050], R31 ;  /* 0x0010501f01007387 */ /* 0x000fe20000100800 */
[----:B------:R-:W-:Y:S02]  /*32b0*/  PRMT R50, RZ, 0x7610, R50 ;  /* 0x00007610ff327816 */ /* 0x000fe40000000032 */
[----:B------:R-:W-:Y:S02]  /*32c0*/  PRMT R51, RZ, 0x7610, R51 ;  /* 0x00007610ff337816 */ /* 0x000fe40000000033 */
[----:B------:R-:W-:Y:S02]  /*32d0*/  PRMT R52, RZ, 0x7610, R52 ;  /* 0x00007610ff347816 */ /* 0x000fe40000000034 */
[----:B------:R-:W-:Y:S01]  /*32e0*/  PRMT R53, RZ, 0x7610, R53 ;  /* 0x00007610ff357816 */ /* 0x000fe20000000035 */
[----:B--2---:R-:W-:Y:S04]  /*32f0*/  STL [R1+0x1054], R30 ;  /* 0x0010541e01007387 */ /* 0x004fe80000100800 */
[----:B------:R-:W-:Y:S04]  /*3300*/  STL [R1+0x1058], R29 ;  /* 0x0010581d01007387 */ /* 0x000fe80000100800 */
[----:B------:R2:W-:Y:S04]  /*3310*/  STL [R1+0xc0], R64 ;  /* 0x0000c04001007387 */ /* 0x0005e80000100800 */
[----:B------:R0:W-:Y:S04]  /*3320*/  STL.64 [R1+0x70], R62 ;  /* 0x0000703e01007387 */ /* 0x0001e80000100a00 */
[----:B------:R1:W-:Y:S01]  /*3330*/  STL.64 [R1+0x68], R60 ;  /* 0x0000683c01007387 */ /* 0x0003e20000100a00 */
[----:B--2---:R-:W-:-:S05]  /*3340*/  IMAD.WIDE R64, R66, 0x2, R88 ;  /* 0x0000000242407825 */ /* 0x004fca00078e0258 */
[----:B------:R-:W2:Y:S01]  /*3350*/  @!P4 LDG.E.U16 R51, desc[UR16][R64.64] ;  /* 0x000000104033c981 */ /* 0x000ea2000c1e1500 */
[----:B0-----:R-:W-:-:S04]  /*3360*/  IMAD.WIDE R62, R66, 0x2, R86 ;  /* 0x00000002423e7825 */ /* 0x001fc800078e0256 */
[C---:B-1----:R-:W-:Y:S01]  /*3370*/  IMAD.WIDE R60, R66.reuse, 0x2, R84 ;  /* 0x00000002423c7825 */ /* 0x042fe200078e0254 */
[----:B------:R-:W2:Y:S03]  /*3380*/  @!P4 LDG.E.U16 R52, desc[UR16][R62.64] ;  /* 0x000000103e34c981 */ /* 0x000ea6000c1e1500 */
[----:B------:R-:W-:Y:S01]  /*3390*/  IMAD.WIDE R66, R66, 0x2, R90 ;  /* 0x0000000242427825 */ /* 0x000fe200078e025a */
[----:B------:R-:W2:Y:S04]  /*33a0*/  @!P4 LDG.E.U16 R53, desc[UR16][R60.64] ;  /* 0x000000103c35c981 */ /* 0x000ea8000c1e1500 */
[----:B------:R-:W2:Y:S01]  /*33b0*/  @!P4 LDG.E.U16 R50, desc[UR16][R66.64] ;  /* 0x000000104232c981 */ /* 0x000ea2000c1e1500 */
[----:B------:R-:W-:-:S04]  /*33c0*/  IMAD.WIDE R58, R0, 0x2, R88 ;  /* 0x00000002003a7825 */ /* 0x000fc800078e0258 */
[----:B------:R-:W-:Y:S01]  /*33d0*/  IMAD.WIDE R54, R0, 0x2, R90 ;  /* 0x0000000200367825 */ /* 0x000fe200078e025a */
[----:B------:R0:W-:Y:S04]  /*33e0*/  STL.64 [R1+0x60], R58 ;  /* 0x0000603a01007387 */ /* 0x0001e80000100a00 */
[----:B---3--:R-:W-:Y:S01]  /*33f0*/  STL [R1+0x105c], R28 ;  /* 0x00105c1c01007387 */ /* 0x008fe20000100800 */
[----:B------:R-:W-:-:S03]  /*3400*/  PRMT R26, RZ, 0x7610, R26 ;  /* 0x00007610ff1a7816 */ /* 0x000fc6000000001a */
[----:B------:R1:W-:Y:S01]  /*3410*/  STL.64 [R1+0x58], R54 ;  /* 0x0000583601007387 */ /* 0x0003e20000100a00 */
[----:B------:R-:W-:-:S03]  /*3420*/  PRMT R25, RZ, 0x7610, R25 ;  /* 0x00007610ff197816 */ /* 0x000fc60000000019 */
[----:B----4-:R-:W-:Y:S01]  /*3430*/  STL [R1+0x1060], R27 ;  /* 0x0010601b01007387 */ /* 0x010fe20000100800 */
[----:B------:R-:W-:-:S03]  /*3440*/  VIADD R0, R93, 0xffffffdc ;  /* 0xffffffdc5d007836 */ /* 0x000fc60000000000 */
[----:B------:R-:W-:Y:S04]  /*3450*/  STL [R1+0xe90], R60 ;  /* 0x000e903c01007387 */ /* 0x000fe80000100800 */
[----:B------:R-:W-:Y:S04]  /*3460*/  STL [R1+0xfb8], R60 ;  /* 0x000fb83c01007387 */ /* 0x000fe80000100800 */
[----:B------:R-:W-:Y:S04]  /*3470*/  STL [R1+0xe8c], R61 ;  /* 0x000e8c3d01007387 */ /* 0x000fe80000100800 */
[----:B------:R-:W-:Y:S04]  /*3480*/  STL [R1+0xfbc], R61 ;  /* 0x000fbc3d01007387 */ /* 0x000fe80000100800 */
[----:B------:R-:W-:Y:S04]  /*3490*/  STL [R1+0xe98], R62 ;  /* 0x000e983e01007387 */ /* 0x000fe80000100800 */
[----:B------:R-:W-:Y:S04]  /*34a0*/  STL [R1+0xfc0], R62 ;  /* 0x000fc03e01007387 */ /* 0x000fe80000100800 */
[----:B------:R-:W-:Y:S04]  /*34b0*/  STL [R1+0xe94], R63 ;  /* 0x000e943f01007387 */ /* 0x000fe80000100800 */
[----:B------:R0:W3:Y:S04]  /*34c0*/  @!P3 LDG.E.U16 R26, desc[UR16][R58.64] ;  /* 0x000000103a1ab981 */ /* 0x0000e8000c1e1500 */
[----:B------:R1:W4:Y:S01]  /*34d0*/  @!P3 LDG.E.U16 R25, desc[UR16][R54.64] ;  /* 0x000000103619b981 */ /* 0x000322000c1e1500 */
[----:B------:R-:W-:Y:S01]  /*34e0*/  ISETP.GE.U32.AND P3, PT, R0, 0x7fffff9d, PT ;  /* 0x7fffff9d0000780c */ /* 0x000fe20003f66070 */
[----:B------:R-:W-:-:S02]  /*34f0*/  VIADD R0, R93, 0xffffffd4 ;  /* 0xffffffd45d007836 */ /* 0x000fc40000000000 */
[----:B------:R-:W-:Y:S04]  /*3500*/  STL [R1+0xfc4], R63 ;  /* 0x000fc43f01007387 */ /* 0x000fe80000100800 */
[----:B------:R-:W-:Y:S04]  /*3510*/  STL [R1+0xea0], R64 ;  /* 0x000ea04001007387 */ /* 0x000fe80000100800 */
[----:B------:R-:W-:Y:S04]  /*3520*/  STL [R1+0xfc8], R64 ;  /* 0x000fc84001007387 */ /* 0x000fe80000100800 */
[----:B------:R-:W-:Y:S01]  /*3530*/  STL [R1+0xe9c], R65 ;  /* 0x000e9c4101007387 */ /* 0x000fe20000100800 */
[----:B------:R-:W-:-:S03]  /*3540*/  ISETP.GE.U32.AND P4, PT, R0, 0x7fffff95, PT ;  /* 0x7fffff950000780c */ /* 0x000fc60003f86070 */
[----:B------:R-:W-:Y:S01]  /*3550*/  STL [R1+0xfcc], R65 ;  /* 0x000fcc4101007387 */ /* 0x000fe20000100800 */
[----:B------:R-:W-:-:S03]  /*3560*/  IMAD R0, R92, 0x3, RZ ;  /* 0x000000035c007824 */ /* 0x000fc600078e02ff */
[----:B------:R-:W-:Y:S04]  /*3570*/  STL [R1+0xea8], R66 ;  /* 0x000ea84201007387 */ /* 0x000fe80000100800 */
[----:B------:R-:W-:Y:S04]  /*3580*/  STL [R1+0xfd0], R66 ;  /* 0x000fd04201007387 */ /* 0x000fe80000100800 */
[----:B------:R-:W-:Y:S04]  /*3590*/  STL [R1+0xea4], R67 ;  /* 0x000ea44301007387 */ /* 0x000fe80000100800 */
[----:B------:R-:W-:Y:S01]  /*35a0*/  STL [R1+0xfd4], R67 ;  /* 0x000fd44301007387 */ /* 0x000fe20000100800 */
[----:B------:R-:W-:Y:S01]  /*35b0*/  PRMT R57, RZ, 0x7610, R57 ;  /* 0x00007610ff397816 */ /* 0x000fe20000000039 */
[----:B0-----:R-:W-:Y:S01]  /*35c0*/  IMAD.WIDE R58, R0, 0x2, R86 ;  /* 0x00000002003a7825 */ /* 0x001fe200078e0256 */
[----:B------:R-:W-:-:S02]  /*35d0*/  PRMT R46, RZ, 0x7610, R46 ;  /* 0x00007610ff2e7816 */ /* 0x000fc4000000002e */
[----:B------:R-:W-:Y:S01]  /*35e0*/  PRMT R47, RZ, 0x7610, R47 ;  /* 0x00007610ff2f7816 */ /* 0x000fe2000000002f */
[----:B-1----:R-:W-:Y:S01]  /*35f0*/  IMAD.WIDE R54, R0, 0x2, R88 ;  /* 0x0000000200367825 */ /* 0x002fe200078e0258 */
[----:B------:R-:W-:-:S04]  /*3600*/  PRMT R56, RZ, 0x7610, R56 ;  /* 0x00007610ff387816 */ /* 0x000fc80000000038 */
[----:B------:R0:W3:Y:S04]  /*3610*/  @!P5 LDG.E.U16 R47, desc[UR16][R54.64] ;  /* 0x00000010362fd981 */ /* 0x0000e8000c1e1500 */
[----:B------:R-:W3:Y:S04]  /*3620*/  @!P5 LDG.E.U16 R56, desc[UR16][R58.64] ;  /* 0x000000103a38d981 */ /* 0x000ee8000c1e1500 */
[----:B--2---:R-:W-:Y:S04]  /*3630*/  STL [R1+0xd4], R50 ;  /* 0x0000d43201007387 */ /* 0x004fe80000100800 */
[----:B------:R1:W-:Y:S04]  /*3640*/  STL [R1+0xd8], R51 ;  /* 0x0000d83301007387 */ /* 0x0003e80000100800 */
[----:B------:R-:W-:Y:S04]  /*3650*/  STL [R1+0xdc], R52 ;  /* 0x0000dc3401007387 */ /* 0x000fe80000100800 */
[----:B------:R2:W-:Y:S01]  /*3660*/  STL [R1+0xe0], R53 ;  /* 0x0000e03501007387 */ /* 0x0005e20000100800 */
[----:B-1----:R-:W-:-:S04]  /*3670*/  IMAD.WIDE R50, R0, 0x2, R84 ;  /* 0x0000000200327825 */ /* 0x002fc800078e0254 */
[----:B--2---:R-:W-:Y:S01]  /*3680*/  IMAD.WIDE R52, R0, 0x2, R90 ;  /* 0x0000000200347825 */ /* 0x004fe200078e025a */
[----:B------:R1:W-:Y:S04]  /*3690*/  STL.64 [R1+0x650], R50 ;  /* 0x0006503201007387 */ /* 0x0003e80000100a00 */
[----:B------:R2:W-:Y:S04]  /*36a0*/  STL.64 [R1+0x648], R58 ;  /* 0x0006483a01007387 */ /* 0x0005e80000100a00 */
[----:B------:R-:W3:Y:S04]  /*36b0*/  @!P5 LDG.E.U16 R57, desc[UR16][R50.64] ;  /* 0x000000103239d981 */ /* 0x000ee8000c1e1500 */
[----:B------:R0:W3:Y:S04]  /*36c0*/  @!P5 LDG.E.U16 R46, desc[UR16][R52.64] ;  /* 0x00000010342ed981 */ /* 0x0000e8000c1e1500 */
        /* <DEDUP_REMOVED lines=8> */
[----:B-1----:R-:W-:Y:S01]  /*3750*/  IMAD.WIDE R52, R0, 0x2, R90 ;  /* 0x0000000200347825 */ /* 0x002fe200078e025a */
[----:B---3--:R-:W-:Y:S04]  /*3760*/  STL [R1+0x2d4], R46 ;  /* 0x0002d42e01007387 */ /* 0x008fe80000100800 */
[----:B------:R0:W-:Y:S01]  /*3770*/  STL [R1+0x2d8], R47 ;  /* 0x0002d82f01007387 */ /* 0x0001e20000100800 */
[----:B----4-:R-:W-:-:S03]  /*3780*/  PRMT R50, RZ, 0x7610, R50 ;  /* 0x00007610ff327816 */ /* 0x010fc60000000032 */
[----:B------:R-:W-:Y:S01]  /*3790*/  STL [R1+0x2dc], R56 ;  /* 0x0002dc3801007387 */ /* 0x000fe20000100800 */
[----:B------:R-:W-:-:S03]  /*37a0*/  PRMT R51, RZ, 0x7610, R51 ;  /* 0x00007610ff337816 */ /* 0x000fc60000000033 */
[----:B------:R1:W-:Y:S01]  /*37b0*/  STL [R1+0x2e0], R57 ;  /* 0x0002e03901007387 */ /* 0x0003e20000100800 */
[----:B--2---:R-:W-:Y:S01]  /*37c0*/  PRMT R59, RZ, 0x7610, R59 ;  /* 0x00007610ff3b7816 */ /* 0x004fe2000000003b */
[C---:B0-----:R-:W-:Y:S01]  /*37d0*/  IMAD.WIDE R46, R0.reuse, 0x2, R84 ;  /* 0x00000002002e7825 */ /* 0x041fe200078e0254 */
[----:B------:R-:W-:Y:S01]  /*37e0*/  PRMT R58, RZ, 0x7610, R58 ;  /* 0x00007610ff3a7816 */ /* 0x000fe2000000003a */
[----:B------:R-:W2:Y:S04]  /*37f0*/  @!P6 LDG.E.U16 R50, desc[UR16][R52.64] ;  /* 0x000000103432e981 */ /* 0x000ea8000c1e1500 */
[----:B------:R0:W3:Y:S01]  /*3800*/  @!P6 LDG.E.U16 R51, desc[UR16][R54.64] ;  /* 0x000000103633e981 */ /* 0x0000e2000c1e1500 */
[----:B-1----:R-:W-:-:S03]  /*3810*/  IMAD.WIDE R56, R0, 0x2, R86 ;  /* 0x0000000200387825 */ /* 0x002fc600078e0256 */
[----:B------:R1:W-:Y:S04]  /*3820*/  STL.64 [R1+0x550], R46 ;  /* 0x0005502e01007387 */ /* 0x0003e80000100a00 */
[----:B------:R4:W-:Y:S04]  /*3830*/  STL.64 [R1+0x548], R56 ;  /* 0x0005483801007387 */ /* 0x0009e80000100a00 */
[----:B------:R-:W3:Y:S04]  /*3840*/  @!P6 LDG.E.U16 R59, desc[UR16][R46.64] ;  /* 0x000000102e3be981 */ /* 0x000ee8000c1e1500 */
[----:B------:R-:W3:Y:S04]  /*3850*/  @!P6 LDG.E.U16 R58, desc[UR16][R56.64] ;  /* 0x00000010383ae981 */ /* 0x000ee8000c1e1500 */
[----:B-1----:R-:W3:Y:S04]  /*3860*/  LDL.LU.64 R46, [R1+0x10d8] ;  /* 0x0010d800012e7983 */ /* 0x002ee80000300a00 */
[----:B------:R0:W-:Y:S04]  /*3870*/  STL.64 [R1+0x540], R54 ;  /* 0x0005403601007387 */ /* 0x0001e80000100a00 */
[----:B----4-:R-:W4:Y:S01]  /*3880*/  LDL.LU.64 R56, [R1+0x10d0] ;  /* 0x0010d00001387983 */ /* 0x010f220000300a00 */
[----:B------:R-:W-:-:S03]  /*3890*/  VIADD R0, R93, 0xffffffc4 ;  /* 0xffffffc45d007836 */ /* 0x000fc60000000000 */
[----:B------:R1:W-:Y:S02]  /*38a0*/  STL.64 [R1+0x538], R52 ;  /* 0x0005383401007387 */ /* 0x0003e40000100a00 */
[----:B------:R-:W-:Y:S01]  /*38b0*/  ISETP.GE.U32.AND P6, PT, R0, 0x7fffff85, PT ;  /* 0x7fffff850000780c */ /* 0x000fe20003fc6070 */
[----:B------:R-:W-:-:S04]  /*38c0*/  IMAD R0, R92, 0x13, RZ ;  /* 0x000000135c007824 */ /* 0x000fc800078e02ff */
[----:B0-----:R-:W-:-:S04]  /*38d0*/  IMAD.WIDE R54, R0, 0x2, R88 ;  /* 0x0000000200367825 */ /* 0x001fc800078e0258 */
[C---:B-1----:R-:W-:Y:S01]  /*38e0*/  IMAD.WIDE R52, R0.reuse, 0x2, R90 ;  /* 0x0000000200347825 */ /* 0x042fe200078e025a */
[----:B--2---:R-:W-:Y:S04]  /*38f0*/  STL [R1+0x2c4], R50 ;  /* 0x0002c43201007387 */ /* 0x004fe80000100800 */
[----:B---3--:R0:W-:Y:S02]  /*3900*/  STL [R1+0x2c8], R51 ;  /* 0x0002c83301007387 */ /* 0x0081e40000100800 */
[----:B0-----:R-:W-:Y:S02]  /*3910*/  IMAD.WIDE R50, R0, 0x2, R84 ;  /* 0x0000000200327825 */ /* 0x001fe400078e0254 */
[----:B------:R-:W-:Y:S04]  /*3920*/  STL [R1+0x2cc], R58 ;  /* 0x0002cc3a01007387 */ /* 0x000fe80000100800 */
[----:B------:R0:W-:Y:S01]  /*3930*/  STL [R1+0x2d0], R59 ;  /* 0x0002d03b01007387 */ /* 0x0001e20000100800 */
[----:B------:R-:W-:-:S02]  /*3940*/  PRMT R46, RZ, 0x7610, R46 ;  /* 0x00007610ff2e7816 */ /* 0x000fc4000000002e */
[----:B------:R-:W-:Y:S01]  /*3950*/  PRMT R47, RZ, 0x7610, R47 ;  /* 0x00007610ff2f7816 */ /* 0x000fe2000000002f */
[----:B------:R1:W-:Y:S04]  /*3960*/  STL.64 [R1+0x450], R50 ;  /* 0x0004503201007387 */ /* 0x0003e80000100a00 */
[----:B------:R-:W2:Y:S01]  /*3970*/  @!P0 LDG.E.U16 R46, desc[UR16][R52.64] ;  /* 0x00000010342e8981 */ /* 0x000ea2000c1e1500 */
[----:B----4-:R-:W-:Y:S01]  /*3980*/  PRMT R57, RZ, 0x7610, R57 ;  /* 0x00007610ff397816 */ /* 0x010fe20000000039 */
[----:B0-----:R-:W-:Y:S01]  /*3990*/  IMAD.WIDE R58, R0, 0x2, R86 ;  /* 0x00000002003a7825 */ /* 0x001fe200078e0256 */
[----:B------:R-:W-:Y:S01]  /*39a0*/  PRMT R56, RZ, 0x7610, R56 ;  /* 0x00007610ff387816 */ /* 0x000fe20000000038 */
[----:B------:R0:W3:Y:S04]  /*39b0*/  @!P0 LDG.E.U16 R47, desc[UR16][R54.64] ;  /* 0x00000010362f8981 */ /* 0x0000e8000c1e1500 */
        /* <DEDUP_REMOVED lines=56> */
[----:B------:R-:W-:-:S05]  /*3d40*/  VIADD R0, R93, 0xffffffeb ;  /* 0xffffffeb5d007836 */ /* 0x000fca0000000000 */
[----:B------:R-:W-:Y:S01]  /*3d50*/  ISETP.GE.U32.AND P3, PT, R0, 0x7fffffac, PT ;  /* 0x7fffffac0000780c */ /* 0x000fe20003f66070 */
[----:B------:R-:W-:Y:S01]  /*3d60*/  IMAD R0, R92, 0x2b, RZ ;  /* 0x0000002b5c007824 */ /* 0x000fe200078e02ff */
[----:B------:R-:W-:Y:S03]  /*3d70*/  STL.64 [R1+0x238], R52 ;  /* 0x0002383401007387 */ /* 0x000fe60000100a00 */
[C---:B0-----:R-:W-:Y:S01]  /*3d80*/  IMAD.WIDE R54, R0.reuse, 0x2, R84 ;  /* 0x0000000200367825 */ /* 0x041fe200078e0254 */
[----:B--2---:R-:W-:Y:S04]  /*3d90*/  STL [R1+0x1c4], R46 ;  /* 0x0001c42e01007387 */ /* 0x004fe80000100800 */
[----:B---3--:R0:W-:Y:S02]  /*3da0*/  STL [R1+0x1c8], R47 ;  /* 0x0001c82f01007387 */ /* 0x0081e40000100800 */
[----:B0-----:R-:W-:-:S02]  /*3db0*/  IMAD.WIDE R46, R0, 0x2, R86 ;  /* 0x00000002002e7825 */ /* 0x001fc400078e0256 */
[----:B------:R-:W-:Y:S04]  /*3dc0*/  STL [R1+0x1cc], R56 ;  /* 0x0001cc3801007387 */ /* 0x000fe80000100800 */
[----:B------:R-:W-:Y:S04]  /*3dd0*/  STL [R1+0x1d0], R57 ;  /* 0x0001d03901007387 */ /* 0x000fe80000100800 */
[----:B------:R0:W-:Y:S01]  /*3de0*/  STL.64 [R1+0x150], R54 ;  /* 0x0001503601007387 */ /* 0x0001e20000100a00 */
[----:B----4-:R-:W-:Y:S02]  /*3df0*/  PRMT R59, RZ, 0x7610, R59 ;  /* 0x00007610ff3b7816 */ /* 0x010fe4000000003b */
[----:B------:R-:W-:Y:S01]  /*3e00*/  PRMT R58, RZ, 0x7610, R58 ;  /* 0x00007610ff3a7816 */ /* 0x000fe2000000003a */
[----:B------:R1:W-:Y:S04]  /*3e10*/  STL.64 [R1+0x148], R46 ;  /* 0x0001482e01007387 */ /* 0x0003e80000100a00 */
[----:B------:R-:W2:Y:S04]  /*3e20*/  @!P4 LDG.E.U16 R59, desc[UR16][R54.64] ;  /* 0x00000010363bc981 */ /* 0x000ea8000c1e1500 */
[----:B------:R-:W3:Y:S04]  /*3e30*/  @!P4 LDG.E.U16 R58, desc[UR16][R46.64] ;  /* 0x000000102e3ac981 */ /* 0x000ee8000c1e1500 */
[----:B0-----:R-:W4:Y:S01]  /*3e40*/  LDL.LU.64 R54, [R1+0x1098] ;  /* 0x0010980001367983 */ /* 0x001f220000300a00 */
[----:B------:R-:W-:Y:S01]  /*3e50*/  PRMT R51, RZ, 0x7610, R51 ;  /* 0x00007610ff337816 */ /* 0x000fe20000000033 */
[----:B------:R-:W-:Y:S01]  /*3e60*/  IMAD.WIDE R56, R0, 0x2, R88 ;  /* 0x0000000200387825 */ /* 0x000fe200078e0258 */
[----:B------:R-:W-:-:S03]  /*3e70*/  PRMT R50, RZ, 0x7610, R50 ;  /* 0x00007610ff327816 */ /* 0x000fc60000000032 */
[----:B------:R-:W-:Y:S01]  /*3e80*/  IMAD.WIDE R52, R0, 0x2, R90 ;  /* 0x0000000200347825 */ /* 0x000fe200078e025a */
[----:B------:R0:W4:Y:S03]  /*3e90*/  @!P4 LDG.E.U16 R51, desc[UR16][R56.64] ;  /* 0x000000103833c981 */ /* 0x000126000c1e1500 */
[----:B------:R-:W-:Y:S01]  /*3ea0*/  VIADD R0, R93, 0xffffffe3 ;  /* 0xffffffe35d007836 */ /* 0x000fe20000000000 */
[----:B------:R0:W4:Y:S04]  /*3eb0*/  @!P4 LDG.E.U16 R50, desc[UR16][R52.64] ;  /* 0x000000103432c981 */ /* 0x000128000c1e1500 */
[----:B------:R-:W-:Y:S01]  /*3ec0*/  ISETP.GE.U32.AND P4, PT, R0, 0x7fffffa4, PT ;  /* 0x7fffffa40000780c */ /* 0x000fe20003f86070 */
[----:B------:R0:W-:Y:S01]  /*3ed0*/  STL.64 [R1+0x140], R56 ;  /* 0x0001403801007387 */ /* 0x0001e20000100a00 */
[----:B------:R-:W-:-:S03]  /*3ee0*/  IMAD R0, R92, 0x33, RZ ;  /* 0x000000335c007824 */ /* 0x000fc600078e02ff */
[----:B-1----:R-:W4:Y:S04]  /*3ef0*/  LDL.LU.64 R46, [R1+0x1090] ;  /* 0x00109000012e7983 */ /* 0x002f280000300a00 */
[----:B------:R-:W-:Y:S01]  /*3f00*/  STL.64 [R1+0x138], R52 ;  /* 0x0001383401007387 */ /* 0x000fe20000100a00 */
[----:B0-----:R-:W-:-:S03]  /*3f10*/  IMAD.WIDE R56, R0, 0x2, R86 ;  /* 0x0000000200387825 */ /* 0x001fc600078e0256 */
[----:B---3--:R-:W-:Y:S04]  /*3f20*/  STL [R1+0x1bc], R58 ;  /* 0x0001bc3a01007387 */ /* 0x008fe80000100800 */
[----:B--2---:R0:W-:Y:S01]  /*3f30*/  STL [R1+0x1c0], R59 ;  /* 0x0001c03b01007387 */ /* 0x0041e20000100800 */
[----:B----4-:R-:W-:Y:S02]  /*3f40*/  PRMT R54, RZ, 0x7610, R54 ;  /* 0x00007610ff367816 */ /* 0x010fe40000000036 */
[----:B------:R-:W-:-:S04]  /*3f50*/  PRMT R55, RZ, 0x7610, R55 ;  /* 0x00007610ff377816 */ /* 0x000fc80000000037 */
[----:B------:R-:W2:Y:S01]  /*3f60*/  @!P5 LDG.E.U16 R54, desc[UR16][R56.64] ;  /* 0x000000103836d981 */ /* 0x000ea2000c1e1500 */
[----:B0-----:R-:W-:-:S05]  /*3f70*/  IMAD.WIDE R58, R0, 0x2, R84 ;  /* 0x00000002003a7825 */ /* 0x001fca00078e0254 */
[----:B------:R0:W3:Y:S01]  /*3f80*/  @!P5 LDG.E.U16 R55, desc[UR16][R58.64] ;  /* 0x000000103a37d981 */ /* 0x0000e2000c1e1500 */
[----:B------:R-:W-:-:S03]  /*3f90*/  IMAD.WIDE R52, R0, 0x2, R88 ;  /* 0x0000000200347825 */ /* 0x000fc600078e0258 */
[----:B------:R-:W-:Y:S04]  /*3fa0*/  STL [R1+0xf4], R50 ;  /* 0x0000f43201007387 */ /* 0x000fe80000100800 */
[----:B------:R1:W-:Y:S01]  /*3fb0*/  STL [R1+0x1b8], R51 ;  /* 0x0001b83301007387 */ /* 0x0003e20000100800 */
[----:B------:R-:W-:-:S03]  /*3fc0*/  PRMT R47, RZ, 0x7610, R47 ;  /* 0x00007610ff2f7816 */ /* 0x000fc6000000002f */
[----:B------:R0:W-:Y:S01]  /*3fd0*/  STL.64 [R1+0x50], R58 ;  /* 0x0000503a01007387 */ /* 0x0001e20000100a00 */
[----:B-1----:R-:W-:-:S03]  /*3fe0*/  IMAD.WIDE R50, R0, 0x2, R90 ;  /* 0x0000000200327825 */ /* 0x002fc600078e025a */
[----:B------:R1:W-:Y:S01]  /*3ff0*/  STL.64 [R1+0x48], R56 ;  /* 0x0000483801007387 */ /* 0x0003e20000100a00 */
[----:B------:R-:W-:-:S03]  /*4000*/  PRMT R46, RZ, 0x7610, R46 ;  /* 0x00007610ff2e7816 */ /* 0x000fc6000000002e */
[----:B------:R4:W-:Y:S01]  /*4010*/  STL.64 [R1+0x40], R52 ;  /* 0x0000403401007387 */ /* 0x0009e20000100a00 */
[----:B0-----:R-:W-:-:S03]  /*4020*/  IMAD R58, R92, 0x3b, RZ ;  /* 0x0000003b5c3a7824 */ /* 0x001fc600078e02ff */
[----:B------:R-:W-:Y:S01]  /*4030*/  STL.64 [R1+0x38], R50 ;  /* 0x0000383201007387 */ /* 0x000fe20000100a00 */
[----:B------:R-:W-:-:S03]  /*4040*/  PRMT R20, RZ, 0x7610, R20 ;  /* 0x00007610ff147816 */ /* 0x000fc60000000014 */
[----:B------:R4:W3:Y:S01]  /*4050*/  @!P5 LDG.E.U16 R47, desc[UR16][R52.64] ;  /* 0x00000010342fd981 */ /* 0x0008e2000c1e1500 */
[----:B-1----:R-:W-:Y:S01]  /*4060*/  IMAD.WIDE R56, R58, 0x2, R88 ;  /* 0x000000023a387825 */ /* 0x002fe200078e0258 */
[----:B------:R-:W-:Y:S02]  /*4070*/  PRMT R21, RZ, 0x7610, R21 ;  /* 0x00007610ff157816 */ /* 0x000fe40000000015 */
[----:B------:R-:W-:Y:S01]  /*4080*/  PRMT R44, RZ, 0x7610, R44 ;  /* 0x00007610ff2c7816 */ /* 0x000fe2000000002c */
[----:B------:R-:W3:Y:S01]  /*4090*/  @!P5 LDG.E.U16 R46, desc[UR16][R50.64] ;  /* 0x00000010322ed981 */ /* 0x000ee2000c1e1500 */
[----:B------:R-:W-:-:S03]  /*40a0*/  PRMT R45, RZ, 0x7610, R45 ;  /* 0x00007610ff2d7816 */ /* 0x000fc6000000002d */
[----:B------:R-:W3:Y:S01]  /*40b0*/  @!P6 LDG.E.U16 R21, desc[UR16][R56.64] ;  /* 0x000000103815e981 */ /* 0x000ee2000c1e1500 */
[----:B----4-:R-:W-:-:S05]  /*40c0*/  IMAD.WIDE R52, R58, 0x2, R84 ;  /* 0x000000023a347825 */ /* 0x010fca00078e0254 */
        /* <DEDUP_REMOVED lines=8> */
[----:B------:R-:W-:Y:S01]  /*4150*/  STL [R1+0xfd8], R52 ;  /* 0x000fd83401007387 */ /* 0x000fe20000100800 */
[----:B------:R-:W-:-:S03]  /*4160*/  VIADD R0, R93, 0xffffffdb ;  /* 0xffffffdb5d007836 */ /* 0x000fc60000000000 */
[----:B------:R-:W-:Y:S04]  /*4170*/  STL [R1+0xeac], R53 ;  /* 0x000eac3501007387 */ /* 0x000fe80000100800 */
[----:B------:R-:W-:Y:S04]  /*4180*/  STL [R1+0xfdc], R53 ;  /* 0x000fdc3501007387 */ /* 0x000fe80000100800 */
[----:B------:R-:W-:Y:S04]  /*4190*/  STL [R1+0xeb8], R54 ;  /* 0x000eb83601007387 */ /* 0x000fe80000100800 */
[----:B------:R-:W-:Y:S04]  /*41a0*/  STL [R1+0xfe0], R54 ;  /* 0x000fe03601007387 */ /* 0x000fe80000100800 */
[----:B------:R-:W-:Y:S01]  /*41b0*/  STL [R1+0xeb4], R55 ;  /* 0x000eb43701007387 */ /* 0x000fe20000100800 */
[----:B------:R-:W-:-:S03]  /*41c0*/  ISETP.GE.U32.AND P5, PT, R0, 0x7fffff9c, PT ;  /* 0x7fffff9c0000780c */ /* 0x000fc60003fa6070 */
        /* <DEDUP_REMOVED lines=9> */
[----:B------:R-:W-:-:S03]  /*4260*/  IMAD.SHL.U32 R0, R92, 0x4, RZ ;  /* 0x000000045c007824 */ /* 0x000fc600078e00ff */
[----:B------:R-:W-:Y:S04]  /*4270*/  STL [R1+0xec4], R59 ;  /* 0x000ec43b01007387 */ /* 0x000fe80000100800 */
[----:B------:R-:W-:Y:S04]  /*4280*/  STL [R1+0xe8], R47 ;  /* 0x0000e82f01007387 */ /* 0x000fe80000100800 */
[----:B------:R-:W-:Y:S04]  /*4290*/  STL [R1+0xff4], R59 ;  /* 0x000ff43b01007387 */ /* 0x000fe80000100800 */
[----:B------:R0:W-:Y:S01]  /*42a0*/  STL [R1+0xe4], R46 ;  /* 0x0000e42e01007387 */ /* 0x0001e20000100800 */
[----:B------:R-:W-:Y:S01]  /*42b0*/  PRMT R49, RZ, 0x7610, R49 ;  /* 0x00007610ff317816 */ /* 0x000fe20000000031 */
[----:B------:R-:W-:Y:S01]  /*42c0*/  IMAD.WIDE R50, R0, 0x2, R86 ;  /* 0x0000000200327825 */ /* 0x000fe200078e0256 */
[----:B------:R-:W-:-:S02]  /*42d0*/  PRMT R22, RZ, 0x7610, R22 ;  /* 0x00007610ff167816 */ /* 0x000fc40000000016 */
[----:B------:R-:W-:Y:S02]  /*42e0*/  PRMT R23, RZ, 0x7610, R23 ;  /* 0x00007610ff177816 */ /* 0x000fe40000000017 */
[----:B------:R-:W-:Y:S01]  /*42f0*/  PRMT R48, RZ, 0x7610, R48 ;  /* 0x00007610ff307816 */ /* 0x000fe20000000030 */
[----:B0-----:R-:W-:-:S05]  /*4300*/  IMAD.WIDE R46, R0, 0x2, R88 ;  /* 0x00000002002e7825 */ /* 0x001fca00078e0258 */
[----:B------:R-:W4:Y:S04]  /*4310*/  @!P0 LDG.E.U16 R48, desc[UR16][R50.64] ;  /* 0x0000001032308981 */ /* 0x000f28000c1e1500 */
[----:B------:R0:W4:Y:S04]  /*4320*/  @!P0 LDG.E.U16 R23, desc[UR16][R46.64] ;  /* 0x000000102e178981 */ /* 0x000128000c1e1500 */
[----:B---3--:R-:W-:Y:S04]  /*4330*/  STL [R1+0x2e4], R20 ;  /* 0x0002e41401007387 */ /* 0x008fe80000100800 */
[----:B------:R1:W-:Y:S04]  /*4340*/  STL [R1+0x2e8], R21 ;  /* 0x0002e81501007387 */ /* 0x0003e80000100800 */
[----:B--2---:R-:W-:Y:S04]  /*4350*/  STL [R1+0x2ec], R44 ;  /* 0x0002ec2c01007387 */ /* 0x004fe80000100800 */
[----:B----4-:R2:W-:Y:S01]  /*4360*/  STL [R1+0x2f0], R45 ;  /* 0x0002f02d01007387 */ /* 0x0105e20000100800 */
[----:B-1----:R-:W-:-:S04]  /*4370*/  IMAD.WIDE R20, R0, 0x2, R84 ;  /* 0x0000000200147825 */ /* 0x002fc800078e0254 */
[----:B--2---:R-:W-:Y:S01]  /*4380*/  IMAD.WIDE R44, R0, 0x2, R90 ;  /* 0x00000002002c7825 */ /* 0x004fe200078e025a */
[----:B------:R1:W-:Y:S04]  /*4390*/  STL.64 [R1+0x630], R20 ;  /* 0x0006301401007387 */ /* 0x0003e80000100a00 */
[----:B------:R2:W-:Y:S04]  /*43a0*/  STL.64 [R1+0x628], R50 ;  /* 0x0006283201007387 */ /* 0x0005e80000100a00 */
[----:B------:R-:W3:Y:S04]  /*43b0*/  @!P0 LDG.E.U16 R49, desc[UR16][R20.64] ;  /* 0x0000001014318981 */ /* 0x000ee8000c1e1500 */
[----:B------:R4:W3:Y:S04]  /*43c0*/  @!P0 LDG.E.U16 R22, desc[UR16][R44.64] ;  /* 0x000000102c168981 */ /* 0x0008e8000c1e1500 */
[----:B-1----:R-:W3:Y:S04]  /*43d0*/  LDL.LU.64 R20, [R1+0x1088] ;  /* 0x0010880001147983 */ /* 0x002ee80000300a00 */
[----:B------:R0:W-:Y:S04]  /*43e0*/  STL.64 [R1+0x620], R46 ;  /* 0x0006202e01007387 */ /* 0x0001e80000100a00 */
[----:B--2---:R-:W2:Y:S01]  /*43f0*/  LDL.LU.64 R50, [R1+0x1080] ;  /* 0x0010800001327983 */ /* 0x004ea20000300a00 */
[----:B------:R-:W-:-:S03]  /*4400*/  VIADD R0, R93, 0xffffffcb ;  /* 0xffffffcb5d007836 */ /* 0x000fc60000000000 */
[----:B------:R4:W-:Y:S02]  /*4410*/  STL.64 [R1+0x618], R44 ;  /* 0x0006182c01007387 */ /* 0x0009e40000100a00 */
[----:B------:R-:W-:Y:S01]  /*4420*/  ISETP.GE.U32.AND P0, PT, R0, 0x7fffff8c, PT ;  /* 0x7fffff8c0000780c */ /* 0x000fe20003f06070 */
[----:B------:R-:W-:Y:S01]  /*4430*/  IMAD R0, R92, 0xc, RZ ;  /* 0x0000000c5c007824 */ /* 0x000fe200078e02ff */
[----:B------:R-:W-:-:S03]  /*4440*/  PRMT R32, RZ, 0x7610, R32 ;  /* 0x00007610ff207816 */ /* 0x000fc60000000020 */
[----:B0-----:R-:W-:Y:S01]  /*4450*/  IMAD.WIDE R46, R0, 0x2, R88 ;  /* 0x00000002002e7825 */ /* 0x001fe200078e0258 */
[----:B------:R-:W-:-:S03]  /*4460*/  PRMT R33, RZ, 0x7610, R33 ;  /* 0x00007610ff217816 */ /* 0x000fc60000000021 */
[----:B----4-:R-:W-:-:S03]  /*4470*/  IMAD.WIDE R44, R0, 0x2, R90 ;  /* 0x00000002002c7825 */ /* 0x010fc600078e025a */
[----:B------:R0:W4:Y:S04]  /*4480*/  @!P1 LDG.E.U16 R33, desc[UR16][R46.64] ;  /* 0x000000102e219981 */ /* 0x000128000c1e1500 */
[----:B------:R1:W4:Y:S04]  /*4490*/  @!P1 LDG.E.U16 R32, desc[UR16][R44.64] ;  /* 0x000000102c209981 */ /* 0x000328000c1e1500 */
[----:B---3--:R-:W-:Y:S04]  /*44a0*/  STL [R1+0x5bc], R22 ;  /* 0x0005bc1601007387 */ /* 0x008fe80000100800 */
[----:B------:R3:W-:Y:S04]  /*44b0*/  STL [R1+0x5c0], R23 ;  /* 0x0005c01701007387 */ /* 0x0007e80000100800 */
[----:B------:R-:W-:Y:S04]  /*44c0*/  STL [R1+0x5c4], R48 ;  /* 0x0005c43001007387 */ /* 0x000fe80000100800 */
[----:B------:R0:W-:Y:S01]  /*44d0*/  STL [R1+0x5c8], R49 ;  /* 0x0005c83101007387 */ /* 0x0001e20000100800 */
[----:B--2---:R-:W-:Y:S01]  /*44e0*/  PRMT R51, RZ, 0x7610, R51 ;  /* 0x00007610ff337816 */ /* 0x004fe20000000033 */
[----:B---3--:R-:W-:Y:S01]  /*44f0*/  IMAD.WIDE R22, R0, 0x2, R84 ;  /* 0x0000000200167825 */ /* 0x008fe200078e0254 */
[----:B------:R-:W-:-:S03]  /*4500*/  PRMT R50, RZ, 0x7610, R50 ;  /* 0x00007610ff327816 */ /* 0x000fc60000000032 */
[----:B0-----:R-:W-:Y:S01]  /*4510*/  IMAD.WIDE R48, R0, 0x2, R86 ;  /* 0x0000000200307825 */ /* 0x001fe200078e0256 */
[----:B------:R0:W-:Y:S04]  /*4520*/  STL.64 [R1+0x530], R22 ;  /* 0x0005301601007387 */ /* 0x0001e80000100a00 */
[----:B------:R2:W-:Y:S04]  /*4530*/  STL.64 [R1+0x528], R48 ;  /* 0x0005283001007387 */ /* 0x0005e80000100a00 */
[----:B------:R-:W3:Y:S04]  /*4540*/  @!P1 LDG.E.U16 R51, desc[UR16][R22.64] ;  /* 0x0000001016339981 */ /* 0x000ee8000c1e1500 */
[----:B------:R-:W3:Y:S04]  /*4550*/  @!P1 LDG.E.U16 R50, desc[UR16][R48.64] ;  /* 0x0000001030329981 */ /* 0x000ee8000c1e1500 */
[----:B0-----:R-:W4:Y:S04]  /*4560*/  LDL.LU.64 R22, [R1+0x1078] ;  /* 0x0010780001167983 */ /* 0x001f280000300a00 */
[----:B------:R0:W-:Y:S04]  /*4570*/  STL.64 [R1+0x520], R46 ;  /* 0x0005202e01007387 */ /* 0x0001e80000100a00 */
[----:B--2---:R-:W2:Y:S01]  /*4580*/  LDL.LU.64 R48, [R1+0x1070] ;  /* 0x0010700001307983 */ /* 0x004ea20000300a00 */
[----:B------:R-:W-:-:S05]  /*4590*/  VIADD R0, R93, 0xffffffc3 ;  /* 0xffffffc35d007836 */ /* 0x000fca0000000000 */
[----:B------:R-:W-:Y:S01]  /*45a0*/  ISETP.GE.U32.AND P1, PT, R0, 0x7fffff84, PT ;  /* 0x7fffff840000780c */ /* 0x000fe20003f26070 */
[----:B------:R-:W-:Y:S01]  /*45b0*/  IMAD R0, R92, 0x14, RZ ;  /* 0x000000145c007824 */ /* 0x000fe200078e02ff */
[----:B------:R1:W-:Y:S01]  /*45c0*/  STL.64 [R1+0x518], R44 ;  /* 0x0005182c01007387 */ /* 0x0003e20000100a00 */
[----:B------:R-:W-:Y:S02]  /*45d0*/  PRMT R30, RZ, 0x7610, R30 ;  /* 0x00007610ff1e7816 */ /* 0x000fe4000000001e */
[----:B------:R-:W-:Y:S01]  /*45e0*/  PRMT R31, RZ, 0x7610, R31 ;  /* 0x00007610ff1f7816 */ /* 0x000fe2000000001f */
[----:B0-----:R-:W-:-:S05]  /*45f0*/  IMAD.WIDE R46, R0, 0x2, R88 ;  /* 0x00000002002e7825 */ /* 0x001fca00078e0258 */
[----:B------:R0:W2:Y:S01]  /*4600*/  @!P3 LDG.E.U16 R31, desc[UR16][R46.64] ;  /* 0x000000102e1fb981 */ /* 0x0000a2000c1e1500 */
[----:B-1----:R-:W-:-:S03]  /*4610*/  IMAD.WIDE R44, R0, 0x2, R84 ;  /* 0x00000002002c7825 */ /* 0x002fc600078e0254 */
[----:B---3--:R-:W-:Y:S04]  /*4620*/  STL [R1+0x4cc], R50 ;  /* 0x0004cc3201007387 */ /* 0x008fe80000100800 */
[----:B------:R1:W-:Y:S04]  /*4630*/  STL [R1+0x4d0], R51 ;  /* 0x0004d03301007387 */ /* 0x0003e80000100800 */
[----:B----4-:R-:W-:Y:S04]  /*4640*/  STL [R1+0x4c4], R32 ;  /* 0x0004c42001007387 */ /* 0x010fe80000100800 */
[----:B------:R3:W-:Y:S01]  /*4650*/  STL [R1+0x4c8], R33 ;  /* 0x0004c82101007387 */ /* 0x0007e20000100800 */
[----:B--2---:R-:W-:Y:S01]  /*4660*/  PRMT R49, RZ, 0x7610, R49 ;  /* 0x00007610ff317816 */ /* 0x004fe20000000031 */
[C---:B-1----:R-:W-:Y:S01]  /*4670*/  IMAD.WIDE R50, R0.reuse, 0x2, R86 ;  /* 0x0000000200327825 */ /* 0x042fe200078e0256 */
[----:B------:R-:W-:Y:S01]  /*4680*/  PRMT R48, RZ, 0x7610, R48 ;  /* 0x00007610ff307816 */ /* 0x000fe20000000030 */
[----:B------:R1:W-:Y:S02]  /*4690*/  STL.64 [R1+0x430], R44 ;  /* 0x0004302c01007387 */ /* 0x0003e40000100a00 */
[----:B---3--:R-:W-:-:S02]  /*46a0*/  IMAD.WIDE R32, R0, 0x2, R90 ;  /* 0x0000000200207825 */ /* 0x008fc400078e025a */
[----:B------:R-:W-:Y:S04]  /*46b0*/  STL.64 [R1+0x428], R50 ;  /* 0x0004283201007387 */ /* 0x000fe80000100a00 */
[----:B------:R-:W2:Y:S04]  /*46c0*/  @!P3 LDG.E.U16 R49, desc[UR16][R44.64] ;  /* 0x000000102c31b981 */ /* 0x000ea8000c1e1500 */
[----:B------:R-:W3:Y:S04]  /*46d0*/  @!P3 LDG.E.U16 R48, desc[UR16][R50.64] ;  /* 0x000000103230b981 */ /* 0x000ee8000c1e1500 */
[----:B------:R4:W2:Y:S04]  /*46e0*/  @!P3 LDG.E.U16 R30, desc[UR16][R32.64] ;  /* 0x00000010201eb981 */ /* 0x0008a8000c1e1500 */
[----:B-1----:R-:W2:Y:S01]  /*46f0*/  LDL.LU.64 R44, [R1+0x1068] ;  /* 0x00106800012c7983 */ /* 0x002ea20000300a00 */
[----:B------:R-:W-:-:S03]  /*4700*/  VIADD R0, R93, 0xfffffffa ;  /* 0xfffffffa5d007836 */ /* 0x000fc60000000000 */
[----:B------:R0:W-:Y:S02]  /*4710*/  STL.64 [R1+0x420], R46 ;  /* 0x0004202e01007387 */ /* 0x0001e40000100a00 */
[----:B------:R-:W-:Y:S01]  /*4720*/  ISETP.GE.U32.AND P3, PT, R0, 0x7fffffbb, PT ;  /* 0x7fffffbb0000780c */ /* 0x000fe20003f66070 */
[----:B------:R-:W-:Y:S01]  /*4730*/  IMAD R0, R92, 0x1c, RZ ;  /* 0x0000001c5c007824 */ /* 0x000fe200078e02ff */
[----:B------:R4:W-:Y:S01]  /*4740*/  STL.64 [R1+0x418], R32 ;  /* 0x0004182001007387 */ /* 0x0009e20000100a00 */
[----:B------:R-:W-:Y:S02]  /*4750*/  PRMT R28, RZ, 0x7610, R28 ;  /* 0x00007610ff1c7816 */ /* 0x000fe4000000001c */
[----:B------:R-:W-:Y:S01]  /*4760*/  PRMT R29, RZ, 0x7610, R29 ;  /* 0x00007610ff1d7816 */ /* 0x000fe2000000001d */
[----:B0-----:R-:W-:-:S04]  /*4770*/  IMAD.WIDE R46, R0, 0x2, R86 ;  /* 0x00000002002e7825 */ /* 0x001fc800078e0256 */
[----:B----4-:R-:W-:-:S05]  /*4780*/  IMAD.WIDE R32, R0, 0x2, R88 ;  /* 0x0000000200207825 */ /* 0x010fca00078e0258 */
[----:B------:R0:W4:Y:S04]  /*4790*/  @!P4 LDG.E.U16 R29, desc[UR16][R32.64] ;  /* 0x00000010201dc981 */ /* 0x000128000c1e1500 */
[----:B---3--:R-:W-:Y:S04]  /*47a0*/  STL [R1+0x4bc], R48 ;  /* 0x0004bc3001007387 */ /* 0x008fe80000100800 */
[----:B--2---:R1:W-:Y:S01]  /*47b0*/  STL [R1+0x4c0], R49 ;  /* 0x0004c03101007387 */ /* 0x0043e20000100800 */
[----:B------:R-:W-:-:S03]  /*47c0*/  PRMT R44, RZ, 0x7610, R44 ;  /* 0x00007610ff2c7816 */ /* 0x000fc6000000002c */
[----:B------:R-:W-:Y:S01]  /*47d0*/  STL [R1+0x3f4], R30 ;  /* 0x0003f41e01007387 */ /* 0x000fe20000100800 */
[----:B------:R-:W-:-:S03]  /*47e0*/  PRMT R45, RZ, 0x7610, R45 ;  /* 0x00007610ff2d7816 */ /* 0x000fc6000000002d */
[----:B------:R2:W-:Y:S01]  /*47f0*/  STL [R1+0x4b8], R31 ;  /* 0x0004b81f01007387 */ /* 0x0005e20000100800 */
[----:B-1----:R-:W-:-:S03]  /*4800*/  IMAD.WIDE R48, R0, 0x2, R84 ;  /* 0x0000000200307825 */ /* 0x002fc600078e0254 */
[----:B------:R-:W3:Y:S04]  /*4810*/  @!P4 LDG.E.U16 R44, desc[UR16][R46.64] ;  /* 0x000000102e2cc981 */ /* 0x000ee8000c1e1500 */
[----:B------:R-:W4:Y:S01]  /*4820*/  @!P4 LDG.E.U16 R45, desc[UR16][R48.64] ;  /* 0x00000010302dc981 */ /* 0x000f22000c1e1500 */
[----:B--2---:R-:W-:-:S05]  /*4830*/  IMAD.WIDE R30, R0, 0x2, R90 ;  /* 0x00000002001e7825 */ /* 0x004fca00078e025a */
[----:B------:R1:W2:Y:S01]  /*4840*/  @!P4 LDG.E.U16 R28, desc[UR16][R30.64] ;  /* 0x000000101e1cc981 */ /* 0x0002a2000c1e1500 */
[----:B------:R-:W-:-:S03]  /*4850*/  VIADD R0, R93, 0xfffffff2 ;  /* 0xfffffff25d007836 */ /* 0x000fc60000000000 */
[----:B------:R-:W-:Y:S02]  /*4860*/  STL.64 [R1+0x330], R48 ;  /* 0x0003303001007387 */ /* 0x000fe40000100a00 */
[----:B------:R-:W-:Y:S02]  /*4870*/  ISETP.GE.U32.AND P4, PT, R0, 0x7fffffb3, PT ;  /* 0x7fffffb30000780c */ /* 0x000fe40003f86070 */
[----:B------:R-:W-:Y:S01]  /*4880*/  STL.64 [R1+0x328], R46 ;  /* 0x0003282e01007387 */ /* 0x000fe20000100a00 */
[----:B------:R-:W-:-:S03]  /*4890*/  IMAD R0, R92, 0x24, RZ ;  /* 0x000000245c007824 */ /* 0x000fc600078e02ff */
[----:B------:R0:W-:Y:S04]  /*48a0*/  STL.64 [R1+0x320], R32 ;  /* 0x0003202001007387 */ /* 0x0001e80000100a00 */
[----:B------:R1:W-:Y:S01]  /*48b0*/  STL.64 [R1+0x318], R30 ;  /* 0x0003181e01007387 */ /* 0x0003e20000100a00 */
[----:B------:R-:W-:Y:S02]  /*48c0*/  PRMT R34, RZ, 0x7610, R34 ;  /* 0x00007610ff227816 */ /* 0x000fe40000000022 */
[----:B------:R-:W-:Y:S02]  /*48d0*/  PRMT R27, RZ, 0x7610, R27 ;  /* 0x00007610ff1b7816 */ /* 0x000fe4000000001b */
[----:B------:R-:W-:Y:S02]  /*48e0*/  PRMT R24, RZ, 0x7610, R24 ;  /* 0x00007610ff187816 */ /* 0x000fe40000000018 */
[----:B------:R-:W-:Y:S01]  /*48f0*/  PRMT R59, RZ, 0x7610, R59 ;  /* 0x00007610ff3b7816 */ /* 0x000fe2000000003b */
[----:B0-----:R-:W-:-:S04]  /*4900*/  IMAD.WIDE R32, R0, 0x2, R86 ;  /* 0x0000000200207825 */ /* 0x001fc800078e0256 */
[----:B-1----:R-:W-:Y:S01]  /*4910*/  IMAD.WIDE R30, R0, 0x2, R88 ;  /* 0x00000002001e7825 */ /* 0x002fe200078e0258 */
[----:B------:R-:W2:Y:S04]  /*4920*/  @!P5 LDG.E.U16 R27, desc[UR16][R32.64] ;  /* 0x00000010201bd981 */ /* 0x000ea8000c1e1500 */
[----:B------:R-:W2:Y:S01]  /*4930*/  @!P5 LDG.E.U16 R24, desc[UR16][R30.64] ;  /* 0x000000101e18d981 */ /* 0x000ea2000c1e1500 */
[----:B------:R-:W-:Y:S02]  /*4940*/  PRMT R58, RZ, 0x7610, R58 ;  /* 0x00007610ff3a7816 */ /* 0x000fe4000000003a */
[----:B------:R-:W-:Y:S02]  /*4950*/  PRMT R57, RZ, 0x7610, R57 ;  /* 0x00007610ff397816 */ /* 0x000fe40000000039 */
[----:B------:R-:W-:-:S02]  /*4960*/  PRMT R56, RZ, 0x7610, R56 ;  /* 0x00007610ff387816 */ /* 0x000fc40000000038 */
[----:B------:R-:W-:Y:S01]  /*4970*/  PRMT R55, RZ, 0x7610, R55 ;  /* 0x00007610ff377816 */ /* 0x000fe20000000037 */
[----:B---3--:R-:W-:Y:S04]  /*4980*/  STL [R1+0x3ec], R44 ;  /* 0x0003ec2c01007387 */ /* 0x008fe80000100800 */
[----:B----4-:R0:W-:Y:S04]  /*4990*/  STL [R1+0x3f0], R45 ;  /* 0x0003f02d01007387 */ /* 0x0101e80000100800 */
[----:B--2---:R-:W-:Y:S01]  /*49a0*/  STL [R1+0x3e4], R28 ;  /* 0x0003e41c01007387 */ /* 0x004fe20000100800 */
[----:B0-----:R-:W-:-:S03]  /*49b0*/  IMAD.WIDE R44, R0, 0x2, R84 ;  /* 0x00000002002c7825 */ /* 0x001fc600078e0254 */
[----:B------:R0:W-:Y:S04]  /*49c0*/  STL [R1+0x3e8], R29 ;  /* 0x0003e81d01007387 */ /* 0x0001e80000100800 */
[----:B------:R1:W2:Y:S01]  /*49d0*/  @!P5 LDG.E.U16 R34, desc[UR16][R44.64] ;  /* 0x000000102c22d981 */ /* 0x0002a2000c1e1500 */
[----:B0-----:R-:W-:-:S04]  /*49e0*/  IMAD.WIDE R28, R0, 0x2, R90 ;  /* 0x00000002001c7825 */ /* 0x001fc800078e025a */
[----:B------:R-:W-:Y:S01]  /*49f0*/  VIADD R0, R93, 0xffffffea ;  /* 0xffffffea5d007836 */ /* 0x000fe20000000000 */
[----:B------:R0:W3:Y:S04]  /*4a00*/  @!P5 LDG.E.U16 R59, desc[UR16][R28.64] ;  /* 0x000000101c3bd981 */ /* 0x0000e8000c1e1500 */
[----:B------:R-:W-:Y:S01]  /*4a10*/  ISETP.GE.U32.AND P5, PT, R0, 0x7fffffab, PT ;  /* 0x7fffffab0000780c */ /* 0x000fe20003fa6070 */
[----:B------:R-:W-:Y:S01]  /*4a20*/  IMAD R0, R92, 0x2c, RZ ;  /* 0x0000002c5c007824 */ /* 0x000fe200078e02ff */
[----:B------:R1:W-:Y:S04]  /*4a30*/  STL.64 [R1+0x230], R44 ;  /* 0x0002302c01007387 */ /* 0x0003e80000100a00 */
[----:B------:R4:W-:Y:S04]  /*4a40*/  STL.64 [R1+0x228], R32 ;  /* 0x0002282001007387 */ /* 0x0009e80000100a00 */
[----:B------:R0:W-:Y:S01]  /*4a50*/  STL.64 [R1+0x220], R30 ;  /* 0x0002201e01007387 */ /* 0x0001e20000100a00 */
[----:B-1----:R-:W-:-:S03]  /*4a60*/  IMAD.WIDE R44, R0, 0x2, R84 ;  /* 0x00000002002c7825 */ /* 0x002fc600078e0254 */
[----:B------:R1:W-:Y:S01]  /*4a70*/  STL.64 [R1+0x218], R28 ;  /* 0x0002181c01007387 */ /* 0x0003e20000100a00 */
[----:B----4-:R-:W-:-:S03]  /*4a80*/  IMAD.WIDE R32, R0, 0x2, R86 ;  /* 0x0000000200207825 */ /* 0x010fc600078e0256 */
[----:B------:R4:W2:Y:S01]  /*4a90*/  @!P6 LDG.E.U16 R58, desc[UR16][R44.64] ;  /* 0x000000102c3ae981 */ /* 0x0008a2000c1e1500 */
[----:B0-----:R-:W-:-:S03]  /*4aa0*/  IMAD.WIDE R30, R0, 0x2, R88 ;  /* 0x00000002001e7825 */ /* 0x001fc600078e0258 */
[----:B------:R0:W2:Y:S01]  /*4ab0*/  @!P6 LDG.E.U16 R57, desc[UR16][R32.64] ;  /* 0x000000102039e981 */ /* 0x0000a2000c1e1500 */
[----:B-1----:R-:W-:-:S03]  /*4ac0*/  IMAD.WIDE R28, R0, 0x2, R90 ;  /* 0x00000002001c7825 */ /* 0x002fc600078e025a */
[----:B------:R-:W2:Y:S04]  /*4ad0*/  @!P6 LDG.E.U16 R56, desc[UR16][R30.64] ;  /* 0x000000101e38e981 */ /* 0x000ea8000c1e1500 */
[----:B------:R-:W2:Y:S01]  /*4ae0*/  @!P6 LDG.E.U16 R55, desc[UR16][R28.64] ;  /* 0x000000101c37e981 */ /* 0x000ea2000c1e1500 */
[----:B------:R-:W-:Y:S01]  /*4af0*/  VIADD R0, R93, 0xffffffe2 ;  /* 0xffffffe25d007836 */ /* 0x000fe20000000000 */
[----:B------:R-:W-:-:S04]  /*4b00*/  PRMT R54, RZ, 0x7610, R54 ;  /* 0x00007610ff367816 */ /* 0x000fc80000000036 */
[----:B------:R-:W-:Y:S01]  /*4b10*/  ISETP.GE.U32.AND P6, PT, R0, 0x7fffffa3, PT ;  /* 0x7fffffa30000780c */ /* 0x000fe20003fc6070 */
[C---:B------:R-:W-:Y:S01]  /*4b20*/  IMAD R0, R92.reuse, 0x34, RZ ;  /* 0x000000345c007824 */ /* 0x040fe200078e02ff */
[----:B------:R-:W-:Y:S01]  /*4b30*/  PRMT R53, RZ, 0x7610, R53 ;  /* 0x00007610ff357816 */ /* 0x000fe20000000035 */
[----:B------:R-:W-:Y:S01]  /*4b40*/  IMAD R50, R92, 0x3c, RZ ;  /* 0x0000003c5c327824 */ /* 0x000fe200078e02ff */
[----:B------:R-:W-:Y:S02]  /*4b50*/  PRMT R52, RZ, 0x7610, R52 ;  /* 0x00007610ff347816 */ /* 0x000fe40000000034 */
[----:B------:R-:W-:Y:S02]  /*4b60*/  PRMT R67, RZ, 0x7610, R67 ;  /* 0x00007610ff437816 */ /* 0x000fe40000000043 */
[----:B------:R-:W-:Y:S01]  /*4b70*/  PRMT R66, RZ, 0x7610, R66 ;  /* 0x00007610ff427816 */ /* 0x000fe20000000042 */
[----:B------:R-:W-:Y:S01]  /*4b80*/  IMAD.WIDE R46, R50, 0x2, R86 ;  /* 0x00000002322e7825 */ /* 0x000fe200078e0256 */
[----:B------:R-:W-:-:S02]  /*4b90*/  PRMT R65, RZ, 0x7610, R65 ;  /* 0x00007610ff417816 */ /* 0x000fc40000000041 */
[----:B------:R-:W-:Y:S01]  /*4ba0*/  PRMT R64, RZ, 0x7610, R64 ;  /* 0x00007610ff407816 */ /* 0x000fe20000000040 */
[----:B------:R-:W-:-:S03]  /*4bb0*/  IMAD.WIDE R48, R50, 0x2, R88 ;  /* 0x0000000232307825 */ /* 0x000fc600078e0258 */
[----:B------:R-:W2:Y:S01]  /*4bc0*/  @!P1 LDG.E.U16 R65, desc[UR16][R46.64] ;  /* 0x000000102e419981 */ /* 0x000ea2000c1e1500 */
[----:B------:R-:W-:-:S03]  /*4bd0*/  PRMT R63, RZ, 0x7610, R63 ;  /* 0x00007610ff3f7816 */ /* 0x000fc6000000003f */
[----:B------:R-:W2:Y:S04]  /*4be0*/  @!P1 LDG.E.U16 R64, desc[UR16][R48.64] ;  /* 0x0000001030409981 */ /* 0x000ea8000c1e1500 */
[----:B---3--:R-:W-:Y:S04]  /*4bf0*/  STL [R1+0xff8], R59 ;  /* 0x000ff83b01007387 */ /* 0x008fe80000100800 */
[----:B------:R4:W-:Y:S04]  /*4c00*/  STL.64 [R1+0x130], R44 ;  /* 0x0001302c01007387 */ /* 0x0009e80000100a00 */
[----:B------:R0:W-:Y:S04]  /*4c10*/  STL.64 [R1+0x128], R32 ;  /* 0x0001282001007387 */ /* 0x0001e80000100a00 */
[----:B------:R1:W-:Y:S01]  /*4c20*/  STL.64 [R1+0x120], R30 ;  /* 0x0001201e01007387 */ /* 0x0003e20000100a00 */
[----:B----4-:R-:W-:-:S04]  /*4c30*/  IMAD.WIDE R44, R0, 0x2, R84 ;  /* 0x00000002002c7825 */ /* 0x010fc800078e0254 */
[C---:B0-----:R-:W-:Y:S01]  /*4c40*/  IMAD.WIDE R32, R0.reuse, 0x2, R86 ;  /* 0x0000000200207825 */ /* 0x041fe200078e0256 */
[----:B------:R0:W3:Y:S04]  /*4c50*/  @!P0 LDG.E.U16 R54, desc[UR16][R44.64] ;  /* 0x000000102c368981 */ /* 0x0000e8000c1e1500 */
[----:B--2---:R-:W-:Y:S04]  /*4c60*/  STL [R1+0xffc], R58 ;  /* 0x000ffc3a01007387 */ /* 0x004fe80000100800 */
[----:B------:R2:W-:Y:S04]  /*4c70*/  STL.64 [R1+0x118], R28 ;  /* 0x0001181c01007387 */ /* 0x0005e80000100a00 */
[----:B------:R-:W-:Y:S04]  /*4c80*/  STL [R1+0x1000], R57 ;  /* 0x0010003901007387 */ /* 0x000fe80000100800 */
[----:B------:R-:W-:Y:S01]  /*4c90*/  STL [R1+0x1004], R56 ;  /* 0x0010043801007387 */ /* 0x000fe20000100800 */
[----:B-1----:R-:W-:-:S03]  /*4ca0*/  IMAD.WIDE R30, R0, 0x2, R88 ;  /* 0x00000002001e7825 */ /* 0x002fc600078e0258 */
[----:B------:R-:W-:Y:S01]  /*4cb0*/  STL [R1+0x1008], R55 ;  /* 0x0010083701007387 */ /* 0x000fe20000100800 */
[----:B--2---:R-:W-:-:S03]  /*4cc0*/  IMAD.WIDE R28, R0, 0x2, R90 ;  /* 0x00000002001c7825 */ /* 0x004fc600078e025a */
[----:B------:R-:W-:Y:S04]  /*4cd0*/  STL [R1+0x3e0], R34 ;  /* 0x0003e02201007387 */ /* 0x000fe80000100800 */
[----:B------:R-:W-:Y:S04]  /*4ce0*/  STL [R1+0x3dc], R27 ;  /* 0x0003dc1b01007387 */ /* 0x000fe80000100800 */
[----:B------:R-:W-:Y:S04]  /*4cf0*/  STL [R1+0x3d8], R24 ;  /* 0x0003d81801007387 */ /* 0x000fe80000100800 */
[----:B------:R0:W-:Y:S04]  /*4d00*/  STL.64 [R1+0x30], R44 ;  /* 0x0000302c01007387 */ /* 0x0001e80000100a00 */
[----:B------:R1:W2:Y:S04]  /*4d10*/  @!P0 LDG.E.U16 R53, desc[UR16][R32.64] ;  /* 0x0000001020358981 */ /* 0x0002a8000c1e1500 */
[----:B------:R4:W2:Y:S01]  /*4d20*/  @!P0 LDG.E.U16 R52, desc[UR16][R30.64] ;  /* 0x000000101e348981 */ /* 0x0008a2000c1e1500 */
[----:B0-----:R-:W-:-:S03]  /*4d30*/  IMAD.WIDE R44, R50, 0x2, R84 ;  /* 0x00000002322c7825 */ /* 0x001fc600078e0254 */
[----:B------:R0:W2:Y:S04]  /*4d40*/  @!P0 LDG.E.U16 R67, desc[UR16][R28.64] ;  /* 0x000000101c438981 */ /* 0x0000a8000c1e1500 */
[----:B------:R-:W2:Y:S01]  /*4d50*/  @!P1 LDG.E.U16 R66, desc[UR16][R44.64] ;  /* 0x000000102c429981 */ /* 0x000ea2000c1e1500 */
[----:B------:R-:W-:-:S05]  /*4d60*/  IMAD.WIDE R50, R50, 0x2, R90 ;  /* 0x0000000232327825 */ /* 0x000fca00078e025a */
[----:B------:R-:W2:Y:S01]  /*4d70*/  @!P1 LDG.E.U16 R63, desc[UR16][R50.64] ;  /* 0x00000010323f9981 */ /* 0x000ea2000c1e1500 */
[----:B------:R-:W-:-:S03]  /*4d80*/  VIADD R0, R93, 0xffffffda ;  /* 0xffffffda5d007836 */ /* 0x000fc60000000000 */
[----:B------:R1:W-:Y:S04]  /*4d90*/  STL.64 [R1+0x28], R32 ;  /* 0x0000282001007387 */ /* 0x0003e80000100a00 */
[----:B------:R4:W-:Y:S01]  /*4da0*/  STL.64 [R1+0x20], R30 ;  /* 0x0000201e01007387 */ /* 0x0009e20000100a00 */
[----:B------:R-:W-:Y:S01]  /*4db0*/  ISETP.GE.U32.AND P0, PT, R0, 0x7fffff9b, PT ;  /* 0x7fffff9b0000780c */ /* 0x000fe20003f06070 */
[----:B------:R-:W-:Y:S01]  /*4dc0*/  VIADD R0, R93, 0xffffffd2 ;  /* 0xffffffd25d007836 */ /* 0x000fe20000000000 */
[----:B------:R-:W0:Y:S04]  /*4dd0*/  S2R R79, SR_TID.X ;  /* 0x00000000004f7919 */ /* 0x000e280000002100 */
[----:B------:R-:W-:Y:S01]  /*4de0*/  ISETP.GE.U32.AND P1, PT, R0, 0x7fffff93, PT ;  /* 0x7fffff930000780c */ /* 0x000fe20003f26070 */
[----:B------:R-:W-:Y:S01]  /*4df0*/  IMAD R0, R92, 0x5, RZ ;  /* 0x000000055c007824 */ /* 0x000fe200078e02ff */
[----:B------:R-:W-:-:S02]  /*4e00*/  PRMT R62, RZ, 0x7610, R62 ;  /* 0x00007610ff3e7816 */ /* 0x000fc4000000003e */
[----:B------:R-:W-:Y:S01]  /*4e10*/  PRMT R61, RZ, 0x7610, R61 ;  /* 0x00007610ff3d7816 */ /* 0x000fe2000000003d */
[C---:B-1----:R-:W-:Y:S01]  /*4e20*/  IMAD.WIDE R32, R0.reuse, 0x2, R86 ;  /* 0x0000000200207825 */ /* 0x042fe200078e0256 */
[----:B------:R-:W-:Y:S02]  /*4e30*/  PRMT R60, RZ, 0x7610, R60 ;  /* 0x00007610ff3c7816 */ /* 0x000fe4000000003c */
[----:B------:R-:W-:Y:S01]  /*4e40*/  PRMT R75, RZ, 0x7610, R75 ;  /* 0x00007610ff4b7816 */ /* 0x000fe2000000004b */
[----:B----4-:R-:W-:Y:S01]  /*4e50*/  IMAD.WIDE R30, R0, 0x2, R88 ;  /* 0x00000002001e7825 */ /* 0x010fe200078e0258 */
[----:B------:R1:W4:Y:S04]  /*4e60*/  @!P3 LDG.E.U16 R61, desc[UR16][R32.64] ;  /* 0x00000010203db981 */ /* 0x000328000c1e1500 */
        /* <DEDUP_REMOVED lines=9> */
[----:B0-----:R-:W-:Y:S01]  /*4f00*/  LOP3.LUT R24, R79, 0x3f, RZ, 0xc0, !PT ;  /* 0x0000003f4f187812 */ /* 0x001fe200078ec0ff */
[----:B------:R-:W-:-:S04]  /*4f10*/  @!UP1 UIADD3 UR8, UPT, UPT, -UR9, 0x100000, URZ ;  /* 0x0010000009089890 */ /* 0x000fc8000fffe1ff */
[----:B------:R-:W-:Y:S02]  /*4f20*/  @!UP1 USHF.L.U32 UR9, UR8, 0xb, URZ ;  /* 0x0000000b08099899 */ /* 0x000fe400080006ff */
[----:B------:R-:W-:Y:S01]  /*4f30*/  @!UP1 USHF.L.U32 UR8, UR8, 0x1, URZ ;  /* 0x0000000108089899 */ /* 0x000fe200080006ff */
[----:B------:R-:W-:Y:S02]  /*4f40*/  IMAD.SHL.U32 R80, R24, 0x2, RZ ;  /* 0x0000000218507824 */ /* 0x000fe400078e00ff */
[----:B------:R-:W-:Y:S01]  /*4f50*/  IMAD R24, R92, 0x1d, RZ ;  /* 0x0000001d5c187824 */ /* 0x000fe200078e02ff */
[----:B------:R-:W-:Y:S01]  /*4f60*/  VOTEU.ALL UP1, P2 ;  /* 0x0000000000ff7886 */ /* 0x000fe20001020000 */
[----:B------:R-:W-:Y:S02]  /*4f70*/  PRMT R77, RZ, 0x7610, R77 ;  /* 0x00007610ff4d7816 */ /* 0x000fe4000000004d */
[----:B------:R-:W-:Y:S02]  /*4f80*/  PRMT R76, RZ, 0x7610, R76 ;  /* 0x00007610ff4c7816 */ /* 0x000fe4000000004c */
[----:B------:R-:W-:-:S03]  /*4f90*/  PRMT R78, RZ, 0x7610, R78 ;  /* 0x00007610ff4e7816 */ /* 0x000fc6000000004e */
[----:B------:R0:W1:Y:S01]  /*4fa0*/  @!UP1 SYNCS.EXCH.64 URZ, [UR4+0x21008], UR8 ;  /* 0x0210080804ff95b2 */ /* 0x0000620008000100 */
[----:B------:R-:W-:Y:S01]  /*4fb0*/  PRMT R69, RZ, 0x7610, R69 ;  /* 0x00007610ff457816 */ /* 0x000fe20000000045 */
[----:B------:R-:W-:Y:S02]  /*4fc0*/  VIADD R34, R93, 0xfffffff1 ;  /* 0xfffffff15d227836 */ /* 0x000fe40000000000 */
[----:B------:R-:W-:Y:S02]  /*4fd0*/  IMAD R68, R92, 0xe, RZ ;  /* 0x0000000e5c447824 */ /* 0x000fe400078e02ff */
[----:B------:R-:W-:Y:S02]  /*4fe0*/  IMAD.MOV.U32 R59, RZ, RZ, R37 ;  /* 0x000000ffff3b7224 */ /* 0x000fe400078e0025 */
[----:B------:R-:W-:Y:S02]  /*4ff0*/  IMAD.MOV.U32 R58, RZ, RZ, R36 ;  /* 0x000000ffff3a7224 */ /* 0x000fe400078e0024 */
[----:B------:R-:W-:-:S02]  /*5000*/  IMAD.MOV.U32 R27, RZ, RZ, R41 ;  /* 0x000000ffff1b7224 */ /* 0x000fc400078e0029 */
[----:B------:R-:W-:Y:S01]  /*5010*/  IMAD.MOV.U32 R57, RZ, RZ, R59 ;  /* 0x000000ffff397224 */ /* 0x000fe200078e003b */
[----:B0-----:R-:W0:Y:S01]  /*5020*/  LDCU UR8, c[0x0][0x3b0] ;  /* 0x00007600ff0877ac */ /* 0x001e220008000800 */
[----:B---3--:R-:W-:Y:S04]  /*5030*/  STL [R1+0x100c], R54 ;  /* 0x00100c3601007387 */ /* 0x008fe80000100800 */
[----:B------:R3:W-:Y:S02]  /*5040*/  STL.64 [R1+0x18], R28 ;  /* 0x0000181c01007387 */ /* 0x0007e40000100a00 */
[----:B---3--:R-:W-:-:S05]  /*5050*/  IMAD.WIDE R28, R0, 0x2, R90 ;  /* 0x00000002001c7825 */ /* 0x008fca00078e025a */
[----:B------:R3:W4:Y:S04]  /*5060*/  @!P3 LDG.E.U16 R75, desc[UR16][R28.64] ;  /* 0x000000101c4bb981 */ /* 0x000728000c1e1500 */
[----:B--2---:R-:W-:Y:S04]  /*5070*/  STL [R1+0x1010], R53 ;  /* 0x0010103501007387 */ /* 0x004fe80000100800 */
[----:B------:R2:W-:Y:S04]  /*5080*/  STL [R1+0x1014], R52 ;  /* 0x0010143401007387 */ /* 0x0005e80000100800 */
[----:B------:R-:W-:Y:S04]  /*5090*/  STL [R1+0x1018], R67 ;  /* 0x0010184301007387 */ /* 0x000fe80000100800 */
[----:B------:R-:W-:Y:S04]  /*50a0*/  STL [R1+0x101c], R66 ;  /* 0x00101c4201007387 */ /* 0x000fe80000100800 */
[----:B------:R-:W-:Y:S04]  /*50b0*/  STL [R1+0xed0], R44 ;  /* 0x000ed02c01007387 */ /* 0x000fe80000100800 */
[----:B------:R-:W-:Y:S04]  /*50c0*/  STL [R1+0x1020], R44 ;  /* 0x0010202c01007387 */ /* 0x000fe80000100800 */
[----:B------:R-:W-:Y:S04]  /*50d0*/  STL [R1+0xecc], R45 ;  /* 0x000ecc2d01007387 */ /* 0x000fe80000100800 */
[----:B------:R0:W-:Y:S04]  /*50e0*/  STL [R1+0x1024], R45 ;  /* 0x0010242d01007387 */ /* 0x0001e80000100800 */
[----:B------:R-:W-:Y:S04]  /*50f0*/  STL [R1+0x1028], R65 ;  /* 0x0010284101007387 */ /* 0x000fe80000100800 */
[----:B------:R-:W-:Y:S04]  /*5100*/  STL [R1+0xed8], R46 ;  /* 0x000ed82e01007387 */ /* 0x000fe80000100800 */
[----:B------:R-:W-:Y:S04]  /*5110*/  STL [R1+0x102c], R46 ;  /* 0x00102c2e01007387 */ /* 0x000fe80000100800 */
[----:B------:R-:W-:Y:S01]  /*5120*/  STL [R1+0xed4], R47 ;  /* 0x000ed42f01007387 */ /* 0x000fe20000100800 */
[----:B--2---:R-:W-:-:S03]  /*5130*/  IMAD.WIDE R52, R0, 0x2, R84 ;  /* 0x0000000200347825 */ /* 0x004fc600078e0254 */
[----:B------:R-:W-:Y:S01]  /*5140*/  STL [R1+0x1030], R47 ;  /* 0x0010302f01007387 */ /* 0x000fe20000100800 */
        /* <DEDUP_REMOVED lines=9> */
[----:B------:R-:W2:Y:S01]  /*51e0*/  @!P3 LDG.E.U16 R62, desc[UR16][R52.64] ;  /* 0x00000010343eb981 */ /* 0x000ea2000c1e1500 */
[----:B------:R-:W-:Y:S01]  /*51f0*/  ISETP.GE.U32.AND P3, PT, R0, 0x7fffff8b, PT ;  /* 0x7fffff8b0000780c */ /* 0x000fe20003f66070 */
[----:B------:R-:W-:-:S02]  /*5200*/  IMAD R0, R92, 0xd, RZ ;  /* 0x0000000d5c007824 */ /* 0x000fc400078e02ff */
[----:B------:R-:W-:Y:S04]  /*5210*/  STL [R1+0xee4], R51 ;  /* 0x000ee43301007387 */ /* 0x000fe80000100800 */
[----:B------:R-:W-:Y:S01]  /*5220*/  STL.64 [R1+0x610], R52 ;  /* 0x0006103401007387 */ /* 0x000fe20000100a00 */
[----:B0-----:R-:W-:-:S03]  /*5230*/  IMAD.WIDE R44, R0, 0x2, R84 ;  /* 0x00000002002c7825 */ /* 0x001fc600078e0254 */
[----:B------:R1:W-:Y:S04]  /*5240*/  STL.64 [R1+0x608], R32 ;  /* 0x0006082001007387 */ /* 0x0003e80000100a00 */
[----:B------:R0:W-:Y:S04]  /*5250*/  STL.64 [R1+0x600], R30 ;  /* 0x0006001e01007387 */ /* 0x0001e80000100a00 */
[----:B------:R3:W-:Y:S01]  /*5260*/  STL.64 [R1+0x5f8], R28 ;  /* 0x0005f81c01007387 */ /* 0x0007e20000100a00 */
[----:B-1----:R-:W-:-:S03]  /*5270*/  IMAD.WIDE R32, R0, 0x2, R86 ;  /* 0x0000000200207825 */ /* 0x002fc600078e0256 */
[----:B------:R1:W2:Y:S01]  /*5280*/  @!P4 LDG.E.U16 R74, desc[UR16][R44.64] ;  /* 0x000000102c4ac981 */ /* 0x0002a2000c1e1500 */
[----:B0-----:R-:W-:-:S03]  /*5290*/  IMAD.WIDE R30, R0, 0x2, R88 ;  /* 0x00000002001e7825 */ /* 0x001fc600078e0258 */
[----:B------:R0:W2:Y:S01]  /*52a0*/  @!P4 LDG.E.U16 R73, desc[UR16][R32.64] ;  /* 0x000000102049c981 */ /* 0x0000a2000c1e1500 */
[----:B---3--:R-:W-:-:S03]  /*52b0*/  IMAD.WIDE R28, R0, 0x2, R90 ;  /* 0x00000002001c7825 */ /* 0x008fc600078e025a */
[----:B------:R3:W2:Y:S01]  /*52c0*/  @!P4 LDG.E.U16 R72, desc[UR16][R30.64] ;  /* 0x000000101e48c981 */ /* 0x0006a2000c1e1500 */
[----:B------:R-:W-:-:S03]  /*52d0*/  VIADD R0, R93, 0xffffffc2 ;  /* 0xffffffc25d007836 */ /* 0x000fc60000000000 */
[----:B------:R0:W2:Y:S02]  /*52e0*/  @!P4 LDG.E.U16 R71, desc[UR16][R28.64] ;  /* 0x000000101c47c981 */ /* 0x0000a4000c1e1500 */
[----:B------:R-:W-:Y:S02]  /*52f0*/  ISETP.GE.U32.AND P4, PT, R0, 0x7fffff83, PT ;  /* 0x7fffff830000780c */ /* 0x000fe40003f86070 */
[----:B------:R1:W-:Y:S01]  /*5300*/  STL.64 [R1+0x510], R44 ;  /* 0x0005102c01007387 */ /* 0x0003e20000100a00 */
[----:B------:R-:W-:-:S03]  /*5310*/  IMAD R0, R92, 0x15, RZ ;  /* 0x000000155c007824 */ /* 0x000fc600078e02ff */
[----:B------:R0:W-:Y:S04]  /*5320*/  STL.64 [R1+0x508], R32 ;  /* 0x0005082001007387 */ /* 0x0001e80000100a00 */
[----:B------:R3:W-:Y:S04]  /*5330*/  STL.64 [R1+0x500], R30 ;  /* 0x0005001e01007387 */ /* 0x0007e80000100a00 */
[----:B------:R3:W-:Y:S01]  /*5340*/  STL.64 [R1+0x4f8], R28 ;  /* 0x0004f81c01007387 */ /* 0x0007e20000100a00 */
[----:B-1----:R-:W-:-:S04]  /*5350*/  IMAD.WIDE R44, R0, 0x2, R84 ;  /* 0x00000002002c7825 */ /* 0x002fc800078e0254 */
[C---:B0-----:R-:W-:Y:S01]  /*5360*/  IMAD.WIDE R32, R0.reuse, 0x2, R86 ;  /* 0x0000000200207825 */ /* 0x041fe200078e0256 */
[----:B------:R0:W2:Y:S03]  /*5370*/  @!P5 LDG.E.U16 R70, desc[UR16][R44.64] ;  /* 0x000000102c46d981 */ /* 0x0000a6000c1e1500 */
[C---:B---3--:R-:W-:Y:S01]  /*5380*/  IMAD.WIDE R30, R0.reuse, 0x2, R88 ;  /* 0x00000002001e7825 */ /* 0x048fe200078e0258 */
[----:B------:R1:W3:Y:S03]  /*5390*/  @!P5 LDG.E.U16 R83, desc[UR16][R32.64] ;  /* 0x000000102053d981 */ /* 0x0002e6000c1e1500 */
[----:B------:R-:W-:Y:S01]  /*53a0*/  IMAD.WIDE R28, R0, 0x2, R90 ;  /* 0x00000002001c7825 */ /* 0x000fe200078e025a */
[----:B------:R0:W2:Y:S03]  /*53b0*/  @!P5 LDG.E.U16 R82, desc[UR16][R30.64] ;  /* 0x000000101e52d981 */ /* 0x0000a6000c1e1500 */
[----:B------:R-:W-:Y:S01]  /*53c0*/  VIADD R0, R93, 0xfffffff9 ;  /* 0xfffffff95d007836 */ /* 0x000fe20000000000 */
[----:B------:R0:W2:Y:S04]  /*53d0*/  @!P5 LDG.E.U16 R81, desc[UR16][R28.64] ;  /* 0x000000101c51d981 */ /* 0x0000a8000c1e1500 */
[----:B------:R-:W-:-:S02]  /*53e0*/  ISETP.GE.U32.AND P5, PT, R0, 0x7fffffba, PT ;  /* 0x7fffffba0000780c */ /* 0x000fc40003fa6070 */
[----:B------:R-:W-:Y:S01]  /*53f0*/  LOP3.LUT R0, R79, 0x40, RZ, 0xc0, !PT ;  /* 0x000000404f007812 */ /* 0x000fe200078ec0ff */
[----:B------:R0:W-:Y:S04]  /*5400*/  STL.64 [R1+0x410], R44 ;  /* 0x0004102c01007387 */ /* 0x0001e80000100a00 */
[----:B------:R1:W-:Y:S01]  /*5410*/  STL.64 [R1+0x408], R32 ;  /* 0x0004082001007387 */ /* 0x0003e20000100a00 */
[----:B------:R-:W-:-:S03]  /*5420*/  IMAD R0, R0, 0x80, R80 ;  /* 0x0000008000007824 */ /* 0x000fc600078e0250 */
[----:B------:R1:W-:Y:S01]  /*5430*/  STL.64 [R1+0x400], R30 ;  /* 0x0004001e01007387 */ /* 0x0003e20000100a00 */
[----:B0-----:R-:W-:-:S03]  /*5440*/  IMAD.WIDE R44, R24, 0x2, R84 ;  /* 0x00000002182c7825 */ /* 0x001fc600078e0254 */
[----:B------:R0:W-:Y:S01]  /*5450*/  STL.64 [R1+0x3f8], R28 ;  /* 0x0003f81c01007387 */ /* 0x0001e20000100a00 */
[----:B-1----:R-:W-:-:S03]  /*5460*/  IMAD.WIDE R32, R24, 0x2, R86 ;  /* 0x0000000218207825 */ /* 0x002fc600078e0256 */
[----:B------:R-:W-:Y:S01]  /*5470*/  STL.64 [R1+0x310], R44 ;  /* 0x0003102c01007387 */ /* 0x000fe20000100a00 */
[----:B------:R-:W-:-:S03]  /*5480*/  IMAD.WIDE R30, R24, 0x2, R88 ;  /* 0x00000002181e7825 */ /* 0x000fc600078e0258 */
[----:B------:R1:W-:Y:S01]  /*5490*/  STS.U16 [R0+UR4+0x5400], R2 ;  /* 0x0054000200007988 */ /* 0x0003e20008000404 */
[----:B0-----:R-:W-:-:S03]  /*54a0*/  IMAD.WIDE R28, R24, 0x2, R90 ;  /* 0x00000002181c7825 */ /* 0x001fc600078e025a */
[----:B------:R0:W-:Y:S04]  /*54b0*/  STL.64 [R1+0x308], R32 ;  /* 0x0003082001007387 */ /* 0x0001e80000100a00 */
[----:B------:R0:W2:Y:S01]  /*54c0*/  @!P6 LDG.E.U16 R77, desc[UR16][R32.64] ;  /* 0x00000010204de981 */ /* 0x0000a2000c1e1500 */
[----:B-1----:R-:W-:-:S03]  /*54d0*/  IMAD R2, R92, 0x25, RZ ;  /* 0x000000255c027824 */ /* 0x002fc600078e02ff */
[----:B------:R1:W-:Y:S01]  /*54e0*/  STS.U16 [R0+UR4+0x4800], R14 ;  /* 0x0048000e00007988 */ /* 0x0003e20008000404 */
[----:B------:R-:W-:-:S03]  /*54f0*/  IMAD.WIDE R46, R2, 0x2, R84 ;  /* 0x00000002022e7825 */ /* 0x000fc600078e0254 */
[----:B------:R1:W-:Y:S01]  /*5500*/  STS.U16 [R0+UR4+0x4000], R22 ;  /* 0x0040001600007988 */ /* 0x0003e20008000404 */
[----:B0-----:R-:W-:Y:S02]  /*5510*/  IMAD.MOV.U32 R32, RZ, RZ, R42 ;  /* 0x000000ffff207224 */ /* 0x001fe400078e002a */
[C---:B------:R-:W-:Y:S01]  /*5520*/  IMAD R42, R92.reuse, 0x35, RZ ;  /* 0x000000355c2a7824 */ /* 0x040fe200078e02ff */
[----:B------:R0:W2:Y:S01]  /*5530*/  @!P6 LDG.E.U16 R76, desc[UR16][R30.64] ;  /* 0x000000101e4ce981 */ /* 0x0000a2000c1e1500 */
[----:B-1----:R-:W-:-:S03]  /*5540*/  IMAD R14, R92, 0x2d, RZ ;  /* 0x0000002d5c0e7824 */ /* 0x002fc600078e02ff */
[----:B------:R0:W-:Y:S01]  /*5550*/  STL.64 [R1+0x300], R30 ;  /* 0x0003001e01007387 */ /* 0x0001e20000100a00 */
[----:B------:R-:W-:-:S03]  /*5560*/  IMAD R22, R92, 0x6, RZ ;  /* 0x000000065c167824 */ /* 0x000fc600078e02ff */
[----:B------:R1:W-:Y:S01]  /*5570*/  STS.U16 [R0+UR4+0x8800], R13 ;  /* 0x0088000d00007988 */ /* 0x0003e20008000404 */
[----:B------:R-:W-:-:S03]  /*5580*/  IMAD.WIDE R52, R22, 0x2, R84 ;  /* 0x0000000216347825 */ /* 0x000fc600078e0254 */
[----:B------:R1:W2:Y:S01]  /*5590*/  @!P6 LDG.E.U16 R78, desc[UR16][R44.64] ;  /* 0x000000102c4ee981 */ /* 0x0002a2000c1e1500 */
[----:B0-----:R-:W-:-:S03]  /*55a0*/  IMAD.MOV.U32 R31, RZ, RZ, R40 ;  /* 0x000000ffff1f7224 */ /* 0x001fc600078e0028 */
[----:B------:R0:W-:Y:S01]  /*55b0*/  STS.U16 [R0+UR4+0x8c00], R9 ;  /* 0x008c000900007988 */ /* 0x0001e20008000404 */
[----:B-1----:R-:W-:Y:S01]  /*55c0*/  PRMT R13, RZ, 0x7610, R13 ;  /* 0x00007610ff0d7816 */ /* 0x002fe2000000000d */
[----:B------:R-:W-:Y:S02]  /*55d0*/  IMAD R40, R92, 0x3d, RZ ;  /* 0x0000003d5c287824 */ /* 0x000fe400078e02ff */
[----:B------:R1:W-:Y:S01]  /*55e0*/  STL.64 [R1+0x2f8], R28 ;  /* 0x0002f81c01007387 */ /* 0x0003e20000100a00 */
[----:B------:R-:W-:-:S03]  /*55f0*/  IMAD.WIDE R44, R14, 0x2, R84 ;  /* 0x000000020e2c7825 */ /* 0x000fc600078e0254 */
[----:B------:R1:W2:Y:S01]  /*5600*/  @!P6 LDG.E.U16 R69, desc[UR16][R28.64] ;  /* 0x000000101c45e981 */ /* 0x0002a2000c1e1500 */
[----:B0-----:R-:W-:-:S03]  /*5610*/  PRMT R9, RZ, 0x7610, R9 ;  /* 0x00007610ff097816 */ /* 0x001fc60000000009 */
[----:B------:R0:W-:Y:S01]  /*5620*/  STS.U16 [R0+UR4+0x9000], R5 ;  /* 0x0090000500007988 */ /* 0x0001e20008000404 */
[----:B------:R-:W-:Y:S01]  /*5630*/  IMAD.MOV.U32 R33, RZ, RZ, R35 ;  /* 0x000000ffff217224 */ /* 0x000fe200078e0023 */
[----:B------:R-:W-:Y:S01]  /*5640*/  ISETP.GE.U32.AND P6, PT, R34, 0x7fffffb2, PT ;  /* 0x7fffffb22200780c */ /* 0x000fe20003fc6070 */
[--C-:B------:R-:W-:Y:S01]  /*5650*/  IMAD.WIDE R48, R68, 0x2, R84.reuse ;  /* 0x0000000244307825 */ /* 0x100fe200078e0254 */
[----:B------:R-:W-:Y:S03]  /*5660*/  STL.64 [R1+0x210], R46 ;  /* 0x0002102e01007387 */ /* 0x000fe60000100a00 */
[----:B-1----:R-:W-:Y:S01]  /*5670*/  IMAD.WIDE R28, R42, 0x2, R84 ;  /* 0x000000022a1c7825 */ /* 0x002fe200078e0254 */
[----:B------:R1:W-:Y:S01]  /*5680*/  STS.U16 [R0+UR4+0xc00], R11 ;  /* 0x000c000b00007988 */ /* 0x0003e20008000404 */
[----:B0-----:R-:W-:Y:S02]  /*5690*/  PRMT R5, RZ, 0x7610, R5 ;  /* 0x00007610ff057816 */ /* 0x001fe40000000005 */
[----:B------:R-:W-:Y:S01]  /*56a0*/  IMAD.WIDE R34, R40, 0x2, R84 ;  /* 0x0000000228227825 */ /* 0x000fe200078e0254 */
[----:B------:R-:W-:Y:S04]  /*56b0*/  STL.64 [R1+0x110], R44 ;  /* 0x0001102c01007387 */ /* 0x000fe80000100a00 */
[----:B------:R0:W2:Y:S01]  /*56c0*/  @!P0 LDG.E.U16 R13, desc[UR16][R46.64] ;  /* 0x000000102e0d8981 */ /* 0x0000a2000c1e1500 */
[----:B-1----:R-:W-:-:S03]  /*56d0*/  PRMT R11, RZ, 0x7610, R11 ;  /* 0x00007610ff0b7816 */ /* 0x002fc6000000000b */
[----:B------:R1:W-:Y:S04]  /*56e0*/  STS.U16 [R0+UR4+0x4c00], R10 ;  /* 0x004c000a00007988 */ /* 0x0003e80008000404 */
[----:B------:R4:W-:Y:S01]  /*56f0*/  STL.64 [R1+0x10], R28 ;  /* 0x0000101c01007387 */ /* 0x0009e20000100a00 */
[----:B0-----:R-:W-:-:S03]  /*5700*/  IMAD.WIDE R46, R2, 0x2, R86 ;  /* 0x00000002022e7825 */ /* 0x001fc600078e0256 */
[----:B------:R0:W2:Y:S01]  /*5710*/  @!P1 LDG.E.U16 R9, desc[UR16][R44.64] ;  /* 0x000000102c099981 */ /* 0x0000a2000c1e1500 */
[----:B-1----:R-:W-:-:S03]  /*5720*/  PRMT R10, RZ, 0x7610, R10 ;  /* 0x00007610ff0a7816 */ /* 0x002fc6000000000a */
[----:B------:R-:W-:Y:S04]  /*5730*/  STL.64 [R1+0x5f0], R52 ;  /* 0x0005f03401007387 */ /* 0x000fe80000100a00 */
[----:B------:R4:W2:Y:S01]  /*5740*/  @!P3 LDG.E.U16 R5, desc[UR16][R28.64] ;  /* 0x000000101c05b981 */ /* 0x0008a2000c1e1500 */
[----:B0-----:R-:W-:-:S03]  /*5750*/  IMAD.WIDE R44, R2, 0x2, R88 ;  /* 0x00000002022c7825 */ /* 0x001fc600078e0258 */
[----:B------:R-:W-:Y:S04]  /*5760*/  STL.64 [R1+0x4f0], R48 ;  /* 0x0004f03001007387 */ /* 0x000fe80000100a00 */
[----:B------:R-:W-:Y:S01]  /*5770*/  STL [R1+0xef0], R34 ;  /* 0x000ef02201007387 */ /* 0x000fe20000100800 */
[----:B----4-:R-:W-:-:S03]  /*5780*/  IMAD.WIDE R28, R2, 0x2, R90 ;  /* 0x00000002021c7825 */ /* 0x010fc600078e025a */
[----:B------:R0:W-:Y:S04]  /*5790*/  STS.U16 [R0+UR4+0xc800], R12 ;  /* 0x00c8000c00007988 */ /* 0x0001e80008000404 */
[----:B------:R-:W-:Y:S04]  /*57a0*/  STL [R1+0xeec], R35 ;  /* 0x000eec2301007387 */ /* 0x000fe80000100800 */
[----:B------:R1:W-:Y:S01]  /*57b0*/  STS.U16 [R0+UR4+0xcc00], R8 ;  /* 0x00cc000800007988 */ /* 0x0003e20008000404 */
[----:B0-----:R-:W-:-:S03]  /*57c0*/  PRMT R12, RZ, 0x7610, R12 ;  /* 0x00007610ff0c7816 */ /* 0x001fc6000000000c */
[----:B------:R-:W-:Y:S04]  /*57d0*/  STL.64 [R1+0x208], R46 ;  /* 0x0002082e01007387 */ /* 0x000fe80000100a00 */
[----:B------:R0:W-:Y:S01]  /*57e0*/  STS.U16 [R0+UR4+0x1000], R7 ;  /* 0x0010000700007988 */ /* 0x0001e20008000404 */
[----:B-1----:R-:W-:-:S03]  /*57f0*/  PRMT R8, RZ, 0x7610, R8 ;  /* 0x00007610ff087816 */ /* 0x002fc60000000008 */
[----:B------:R1:W-:Y:S04]  /*5800*/  STL.64 [R1+0x200], R44 ;  /* 0x0002002c01007387 */ /* 0x0003e80000100a00 */
[----:B------:R1:W4:Y:S01]  /*5810*/  @!P0 LDG.E.U16 R11, desc[UR16][R44.64] ;  /* 0x000000102c0b8981 */ /* 0x000322000c1e1500 */
[----:B0-----:R-:W-:-:S03]  /*5820*/  PRMT R7, RZ, 0x7610, R7 ;  /* 0x00007610ff077816 */ /* 0x001fc60000000007 */
[----:B------:R0:W-:Y:S04]  /*5830*/  STL.64 [R1+0x1f8], R28 ;  /* 0x0001f81c01007387 */ /* 0x0001e80000100a00 */
[----:B------:R0:W2:Y:S01]  /*5840*/  @!P0 LDG.E.U16 R10, desc[UR16][R28.64] ;  /* 0x000000101c0a8981 */ /* 0x0000a2000c1e1500 */
[----:B-1----:R-:W-:-:S03]  /*5850*/  IMAD.WIDE R44, R14, 0x2, R86 ;  /* 0x000000020e2c7825 */ /* 0x002fc600078e0256 */
[----:B------:R1:W2:Y:S01]  /*5860*/  @!P0 LDG.E.U16 R12, desc[UR16][R46.64] ;  /* 0x000000102e0c8981 */ /* 0x0002a2000c1e1500 */
[----:B0-----:R-:W-:-:S03]  /*5870*/  IMAD.WIDE R28, R14, 0x2, R88 ;  /* 0x000000020e1c7825 */ /* 0x001fc600078e0258 */
[----:B------:R0:W-:Y:S01]  /*5880*/  STS.U16 [R0+UR4+0x1400], R3 ;  /* 0x0014000300007988 */ /* 0x0001e20008000404 */
[----:B-1----:R-:W-:-:S03]  /*5890*/  IMAD.WIDE R46, R14, 0x2, R90 ;  /* 0x000000020e2e7825 */ /* 0x002fc600078e025a */
[----:B------:R1:W-:Y:S04]  /*58a0*/  STL.64 [R1+0x108], R44 ;  /* 0x0001082c01007387 */ /* 0x0003e80000100a00 */
[----:B------:R1:W2:Y:S01]  /*58b0*/  @!P1 LDG.E.U16 R8, desc[UR16][R44.64] ;  /* 0x000000102c089981 */ /* 0x0002a2000c1e1500 */
[----:B0-----:R-:W-:-:S03]  /*58c0*/  PRMT R3, RZ, 0x7610, R3 ;  /* 0x00007610ff037816 */ /* 0x001fc60000000003 */
[----:B------:R0:W-:Y:S01]  /*58d0*/  STL.64 [R1+0x100], R28 ;  /* 0x0001001c01007387 */ /* 0x0001e20000100a00 */
[----:B------:R-:W-:-:S03]  /*58e0*/  IMAD.MOV.U32 R30, RZ, RZ, R32 ;  /* 0x000000ffff1e7224 */ /* 0x000fc600078e0020 */
[----:B------:R0:W2:Y:S01]  /*58f0*/  @!P1 LDG.E.U16 R7, desc[UR16][R28.64] ;  /* 0x000000101c079981 */ /* 0x0000a2000c1e1500 */
[C---:B-1----:R-:W-:Y:S01]  /*5900*/  IMAD.WIDE R44, R42.reuse, 0x2, R86 ;  /* 0x000000022a2c7825 */ /* 0x042fe200078e0256 */
[----:B------:R-:W-:Y:S02]  /*5910*/  PRMT R24, RZ, 0x7610, R24 ;  /* 0x00007610ff187816 */ /* 0x000fe40000000018 */
[----:B------:R-:W-:Y:S01]  /*5920*/  STL.64 [R1+0xf8], R46 ;  /* 0x0000f82e01007387 */ /* 0x000fe20000100a00 */
[----:B------:R-:W-:Y:S02]  /*5930*/  IMAD.MOV.U32 R32, RZ, RZ, R43 ;  /* 0x000000ffff207224 */ /* 0x000fe400078e002b */
[C---:B0-----:R-:W-:Y:S01]  /*5940*/  IMAD.WIDE R28, R42.reuse, 0x2, R88 ;  /* 0x000000022a1c7825 */ /* 0x041fe200078e0258 */
[----:B------:R0:W-:Y:S03]  /*5950*/  STS.U16 [R0+UR4+0x5000], R6 ;  /* 0x0050000600007988 */ /* 0x0001e60008000404 */
[----:B------:R-:W-:Y:S01]  /*5960*/  IMAD.WIDE R42, R42, 0x2, R90 ;  /* 0x000000022a2a7825 */ /* 0x000fe200078e025a */
[----:B------:R-:W-:Y:S03]  /*5970*/  STL.64 [R1+0x8], R44 ;  /* 0x0000082c01007387 */ /* 0x000fe60000100a00 */
[----:B------:R-:W-:Y:S01]  /*5980*/  IMAD.WIDE R36, R40, 0x2, R86 ;  /* 0x0000000228247825 */ /* 0x000fe200078e0256 */
[----:B------:R1:W-:Y:S01]  /*5990*/  STL.64 [R1], R28 ;  /* 0x0000001c01007387 */ /* 0x0003e20000100a00 */
[----:B0-----:R-:W-:-:S03]  /*59a0*/  PRMT R6, RZ, 0x7610, R6 ;  /* 0x00007610ff067816 */ /* 0x001fc60000000006 */
[----:B------:R1:W2:Y:S04]  /*59b0*/  @!P3 LDG.E.U16 R3, desc[UR16][R28.64] ;  /* 0x000000101c03b981 */ /* 0x0002a8000c1e1500 */
[----:B------:R0:W-:Y:S04]  /*59c0*/  STS.U16 [R0+UR4+0xd000], R4 ;  /* 0x00d0000400007988 */ /* 0x0001e80008000404 */
[----:B------:R0:W2:Y:S01]  /*59d0*/  @!P6 LDG.E.U16 R24, desc[UR16][R48.64] ;  /* 0x000000103018e981 */ /* 0x0000a2000c1e1500 */
[----:B-1----:R-:W-:Y:S02]  /*59e0*/  IMAD.MOV.U32 R29, RZ, RZ, R32 ;  /* 0x000000ffff1d7224 */ /* 0x002fe400078e0020 */
[----:B------:R-:W-:Y:S01]  /*59f0*/  IMAD.MOV.U32 R28, RZ, RZ, R33 ;  /* 0x000000ffff1c7224 */ /* 0x000fe200078e0021 */
[----:B------:R-:W-:Y:S01]  /*5a00*/  STL [R1+0xef8], R42 ;  /* 0x000ef82a01007387 */ /* 0x000fe20000100800 */
[----:B0-----:R-:W-:Y:S01]  /*5a10*/  PRMT R4, RZ, 0x7610, R4 ;  /* 0x00007610ff047816 */ /* 0x001fe20000000004 */
[----:B------:R-:W-:-:S02]  /*5a20*/  IMAD.MOV.U32 R33, RZ, RZ, R39 ;  /* 0x000000ffff217224 */ /* 0x000fc400078e0027 */
[----:B------:R-:W-:Y:S01]  /*5a30*/  IMAD.MOV.U32 R32, RZ, RZ, R38 ;  /* 0x000000ffff207224 */ /* 0x000fe200078e0026 */
[----:B------:R0:W-:Y:S01]  /*5a40*/  STS.U16 [R0+UR4+0x400], R19 ;  /* 0x0004001300007988 */ /* 0x0001e20008000404 */
[----:B------:R-:W-:-:S03]  /*5a50*/  IMAD.WIDE R38, R40, 0x2, R88 ;  /* 0x0000000228267825 */ /* 0x000fc600078e0258 */
[----:B------:R-:W-:Y:S01]  /*5a60*/  STL [R1+0xef4], R43 ;  /* 0x000ef42b01007387 */ /* 0x000fe20000100800 */
[----:B------:R-:W-:-:S03]  /*5a70*/  IMAD.WIDE R48, R22, 0x2, R86 ;  /* 0x0000000216307825 */ /* 0x000fc600078e0256 */
[----:B------:R1:W2:Y:S01]  /*5a80*/  @!P1 LDG.E.U16 R6, desc[UR16][R46.64] ;  /* 0x000000102e069981 */ /* 0x0002a2000c1e1500 */
[----:B------:R-:W-:Y:S01]  /*5a90*/  IMAD.WIDE R40, R40, 0x2, R90 ;  /* 0x0000000228287825 */ /* 0x000fe200078e025a */
[----:B0-----:R-:W-:Y:S02]  /*5aa0*/  PRMT R19, RZ, 0x7610, R19 ;  /* 0x00007610ff137816 */ /* 0x001fe40000000013 */
[----:B------:R-:W-:Y:S04]  /*5ab0*/  STL [R1+0xf00], R36 ;  /* 0x000f002401007387 */ /* 0x000fe80000100800 */
[----:B------:R0:W-:Y:S01]  /*5ac0*/  STS.U16 [R0+UR4+0x4400], R18 ;  /* 0x0044001200007988 */ /* 0x0001e20008000404 */
[----:B-1----:R-:W-:-:S03]  /*5ad0*/  IMAD.WIDE R46, R22, 0x2, R88 ;  /* 0x00000002162e7825 */ /* 0x002fc600078e0258 */
[----:B------:R-:W-:Y:S04]  /*5ae0*/  STL [R1+0xefc], R37 ;  /* 0x000efc2501007387 */ /* 0x000fe80000100800 */
[----:B------:R1:W2:Y:S01]  /*5af0*/  @!P3 LDG.E.U16 R4, desc[UR16][R44.64] ;  /* 0x000000102c04b981 */ /* 0x0002a2000c1e1500 */
[----:B0-----:R-:W-:-:S03]  /*5b00*/  PRMT R18, RZ, 0x7610, R18 ;  /* 0x00007610ff127816 */ /* 0x001fc60000000012 */
[----:B------:R-:W-:Y:S04]  /*5b10*/  STL [R1+0xf08], R38 ;  /* 0x000f082601007387 */ /* 0x000fe80000100800 */
[----:B------:R-:W-:Y:S01]  /*5b20*/  STL [R1+0xf04], R39 ;  /* 0x000f042701007387 */ /* 0x000fe20000100800 */
[----:B-1----:R-:W-:-:S03]  /*5b30*/  IMAD.WIDE R44, R22, 0x2, R90 ;  /* 0x00000002162c7825 */ /* 0x002fc600078e025a */
[----:B------:R0:W-:Y:S04]  /*5b40*/  STS.U16 [R0+UR4+0xc000], R20 ;  /* 0x00c0001400007988 */ /* 0x0001e80008000404 */
[----:B------:R-:W-:Y:S04]  /*5b50*/  STL.64 [R1+0x5e8], R48 ;  /* 0x0005e83001007387 */ /* 0x000fe80000100a00 */
[----:B------:R-:W-:Y:S01]  /*5b60*/  STL [R1+0xf10], R40 ;  /* 0x000f102801007387 */ /* 0x000fe20000100800 */
[----:B0-----:R-:W-:-:S03]  /*5b70*/  PRMT R20, RZ, 0x7610, R20 ;  /* 0x00007610ff147816 */ /* 0x001fc60000000014 */
[----:B------:R0:W-:Y:S04]  /*5b80*/  STL.64 [R1+0x5e0], R46 ;  /* 0x0005e02e01007387 */ /* 0x0001e80000100a00 */
[----:B------:R-:W-:Y:S04]  /*5b90*/  STL [R1+0xf0c], R41 ;  /* 0x000f0c2901007387 */ /* 0x000fe80000100800 */
[----:B------:R0:W2:Y:S04]  /*5ba0*/  @!P5 LDG.E.U16 R19, desc[UR16][R46.64] ;  /* 0x000000102e13d981 */ /* 0x0000a8000c1e1500 */
[----:B------:R1:W-:Y:S04]  /*5bb0*/  STL.64 [R1+0x5d8], R44 ;  /* 0x0005d82c01007387 */ /* 0x0003e80000100a00 */
[----:B------:R1:W2:Y:S01]  /*5bc0*/  @!P5 LDG.E.U16 R18, desc[UR16][R44.64] ;  /* 0x000000102c12d981 */ /* 0x0002a2000c1e1500 */
[----:B0-----:R-:W-:-:S03]  /*5bd0*/  IMAD.WIDE R46, R68, 0x2, R86 ;  /* 0x00000002442e7825 */ /* 0x001fc600078e0256 */
[----:B------:R0:W2:Y:S01]  /*5be0*/  @!P5 LDG.E.U16 R20, desc[UR16][R48.64] ;  /* 0x000000103014d981 */ /* 0x0000a2000c1e1500 */
[----:B-1----:R-:W-:-:S03]  /*5bf0*/  IMAD.WIDE R44, R68, 0x2, R88 ;  /* 0x00000002442c7825 */ /* 0x002fc600078e0258 */
[----:B------:R-:W-:Y:S01]  /*5c00*/  STL.64 [R1+0x4e8], R46 ;  /* 0x0004e82e01007387 */ /* 0x000fe20000100a00 */
[----:B0-----:R-:W-:-:S03]  /*5c10*/  IMAD.MOV.U32 R49, RZ, RZ, R58 ;  /* 0x000000ffff317224 */ /* 0x001fc600078e003a */
[----:B------:R-:W-:Y:S01]  /*5c20*/  STL.64 [R1+0x4e0], R44 ;  /* 0x0004e02c01007387 */ /* 0x000fe20000100a00 */
[----:B------:R-:W-:Y:S02]  /*5c30*/  IMAD.MOV.U32 R58, RZ, RZ, R32 ;  /* 0x000000ffff3a7224 */ /* 0x000fe400078e0020 */
[----:B------:R-:W-:Y:S01]  /*5c40*/  IMAD.MOV.U32 R32, RZ, RZ, R33 ;  /* 0x000000ffff207224 */ /* 0x000fe200078e0021 */
[----:B------:R0:W-:Y:S04]  /*5c50*/  STS.U16 [R0+UR4], R23 ;  /* 0x0000001700007988 */ /* 0x0001e80008000404 */
[----:B------:R-:W2:Y:S01]  /*5c60*/  LDL.LU R33, [R1+0x77c] ;  /* 0x00077c0001217983 */ /* 0x000ea20000300800 */
[----:B------:R-:W-:-:S03]  /*5c70*/  PRMT R22, RZ, 0x7610, R22 ;  /* 0x00007610ff167816 */ /* 0x000fc60000000016 */
[----:B------:R-:W3:Y:S01]  /*5c80*/  LDL.LU R59, [R1+0x778] ;  /* 0x00077800013b7983 */ /* 0x000ee20000300800 */
[----:B0-----:R-:W-:-:S03]  /*5c90*/  PRMT R23, RZ, 0x7610, R23 ;  /* 0x00007610ff177816 */ /* 0x001fc60000000017 */
[----:B------:R-:W3:Y:S04]  /*5ca0*/  LDL.LU R48, [R1+0x774] ;  /* 0x0007740001307983 */ /* 0x000ee80000300800 */
[----:B------:R0:W-:Y:S04]  /*5cb0*/  STS.U16 [R0+UR4+0x8000], R21 ;  /* 0x0080001500007988 */ /* 0x0001e80008000404 */
[----:B------:R-:W4:Y:S04]  /*5cc0*/  @!P6 LDG.E.U16 R23, desc[UR16][R46.64] ;  /* 0x000000102e17e981 */ /* 0x000f28000c1e1500 */
[----:B------:R-:W4:Y:S01]  /*5cd0*/  LDL.LU R64, [R1+0x770] ;  /* 0x0007700001407983 */ /* 0x000f220000300800 */
[----:B0-----:R-:W-:-:S03]  /*5ce0*/  PRMT R21, RZ, 0x7610, R21 ;  /* 0x00007610ff157816 */ /* 0x001fc60000000015 */
[----:B------:R0:W4:Y:S04]  /*5cf0*/  @!P6 LDG.E.U16 R22, desc[UR16][R44.64] ;  /* 0x000000102c16e981 */ /* 0x000128000c1e1500 */
[----:B------:R-:W4:Y:S04]  /*5d00*/  LDL.LU R47, [R1+0x76c] ;  /* 0x00076c00012f7983 */ /* 0x000f280000300800 */
[----:B------:R-:W4:Y:S04]  /*5d10*/  LDL.LU R46, [R1+0x768] ;  /* 0x00076800012e7983 */ /* 0x000f280000300800 */
[----:B------:R-:W4:Y:S04]  /*5d20*/  LDL.LU R65, [R1+0x764] ;  /* 0x0007640001417983 */ /* 0x000f280000300800 */
[----:B------:R-:W4:Y:S04]  /*5d30*/  LDL.LU R45, [R1+0x760] ;  /* 0x00076000012d7983 */ /* 0x000f280000300800 */
[----:B------:R-:W4:Y:S04]  /*5d40*/  LDL.LU R44, [R1+0x75c] ;  /* 0x00075c00012c7983 */ /* 0x000f280000300800 */
[----:B------:R-:W4:Y:S04]  /*5d50*/  LDL.LU R66, [R1+0x758] ;  /* 0x0007580001427983 */ /* 0x000f280000300800 */
[----:B------:R-:W4:Y:S04]  /*5d60*/  @!P5 LDG.E.U16 R21, desc[UR16][R52.64] ;  /* 0x000000103415d981 */ /* 0x000f28000c1e1500 */
[----:B------:R-:W4:Y:S04]  /*5d70*/  LDL.LU R67, [R1+0x754] ;  /* 0x0007540001437983 */ /* 0x000f280000300800 */
[----:B------:R-:W4:Y:S04]  /*5d80*/  LDL.LU R52, [R1+0x750] ;  /* 0x0007500001347983 */ /* 0x000f280000300800 */
[----:B------:R-:W4:Y:S04]  /*5d90*/  LDL.LU R53, [R1+0x74c] ;  /* 0x00074c0001357983 */ /* 0x000f280000300800 */
[----:B------:R-:W4:Y:S04]  /*5da0*/  LDL.LU R54, [R1+0x748] ;  /* 0x0007480001367983 */ /* 0x000f280000300800 */
[----:B------:R-:W4:Y:S04]  /*5db0*/  LDL.LU R55, [R1+0x744] ;  /* 0x0007440001377983 */ /* 0x000f280000300800 */
[----:B------:R1:W-:Y:S04]  /*5dc0*/  STS.U16 [R0+UR4+0x9400], R27 ;  /* 0x0094001b00007988 */ /* 0x0003e80008000404 */
[----:B------:R-:W4:Y:S04]  /*5dd0*/  LDL.LU R56, [R1+0x740] ;  /* 0x0007400001387983 */ /* 0x000f280000300800 */
[----:B------:R0:W-:Y:S04]  /*5de0*/  STS.U16 [R0+UR4+0xd400], R28 ;  /* 0x00d4001c00007988 */ /* 0x0001e80008000404 */
[----:B-1----:R-:W4:Y:S04]  /*5df0*/  LDL.LU R27, [R1+0x73c] ;  /* 0x00073c00011b7983 */ /* 0x002f280000300800 */
[----:B------:R1:W-:Y:S04]  /*5e00*/  STS.U16 [R0+UR4+0x1800], R29 ;  /* 0x0018001d00007988 */ /* 0x0003e80008000404 */
[----:B0-----:R-:W4:Y:S04]  /*5e10*/  LDL.LU R28, [R1+0x738] ;  /* 0x00073800011c7983 */ /* 0x001f280000300800 */
[----:B------:R0:W-:Y:S04]  /*5e20*/  STS.U16 [R0+UR4+0x5800], R30 ;  /* 0x0058001e00007988 */ /* 0x0001e80008000404 */
[----:B-1----:R-:W4:Y:S04]  /*5e30*/  LDL.LU R29, [R1+0x734] ;  /* 0x00073400011d7983 */ /* 0x002f280000300800 */
[----:B------:R1:W-:Y:S04]  /*5e40*/  STS.U16 [R0+UR4+0x9800], R31 ;  /* 0x0098001f00007988 */ /* 0x0003e80008000404 */
[----:B0-----:R-:W4:Y:S04]  /*5e50*/  LDL.LU R30, [R1+0x730] ;  /* 0x00073000011e7983 */ /* 0x001f280000300800 */
[----:B-1----:R-:W4:Y:S04]  /*5e60*/  LDL.LU R31, [R1+0x72c] ;  /* 0x00072c00011f7983 */ /* 0x002f280000300800 */
[----:B------:R0:W-:Y:S04]  /*5e70*/  STS.U16 [R0+UR4+0x1c00], R57 ;  /* 0x001c003900007988 */ /* 0x0001e80008000404 */
[----:B------:R1:W-:Y:S04]  /*5e80*/  STS.U16 [R0+UR4+0x5c00], R58 ;  /* 0x005c003a00007988 */ /* 0x0003e80008000404 */
[----:B------:R1:W-:Y:S04]  /*5e90*/  STS.U16 [R0+UR4+0x9c00], R32 ;  /* 0x009c002000007988 */ /* 0x0003e80008000404 */
[----:B0-----:R-:W4:Y:S04]  /*5ea0*/  LDL.LU R57, [R1+0x728] ;  /* 0x0007280001397983 */ /* 0x001f280000300800 */
[----:B-1----:R-:W4:Y:S04]  /*5eb0*/  LDL.LU R58, [R1+0x724] ;  /* 0x00072400013a7983 */ /* 0x002f280000300800 */
[----:B------:R-:W4:Y:S04]  /*5ec0*/  LDL.LU R32, [R1+0x720] ;  /* 0x0007200001207983 */ /* 0x000f280000300800 */
[----:B------:R-:W-:Y:S04]  /*5ed0*/  STS.U16 [R0+UR4+0x8400], R17 ;  /* 0x0084001100007988 */ /* 0x000fe80008000404 */
[----:B------:R-:W-:Y:S04]  /*5ee0*/  STS.U16 [R0+UR4+0xc400], R16 ;  /* 0x00c4001000007988 */ /* 0x000fe80008000404 */
[----:B------:R0:W-:Y:S04]  /*5ef0*/  STS.U16 [R0+UR4+0x800], R15 ;  /* 0x0008000f00007988 */ /* 0x0001e80008000404 */
[----:B------:R-:W-:Y:S01]  /*5f00*/  STS.U16 [R0+UR4+0xd800], R49 ;  /* 0x00d8003100007988 */ /* 0x000fe20008000404 */
[----:B0-----:R-:W-:-:S06]  /*5f10*/  PRMT R15, RZ, 0x7610, R15 ;  /* 0x00007610ff0f7816 */ /* 0x001fcc000000000f */
[----:B------:R-:W4:Y:S04]  /*5f20*/  @!P4 LDG.E.U16 R15, desc[UR16][R38.64] ;  /* 0x00000010260fc981 */ /* 0x000f28000c1e1500 */
[----:B--2---:R0:W-:Y:S02]  /*5f30*/  STS.U16 [R0+UR4+0xdc00], R33 ;  /* 0x00dc002100007988 */ /* 0x0041e40008000404 */
[----:B0-----:R-:W-:-:S05]  /*5f40*/  LOP3.LUT R33, R0, 0x10, RZ, 0x3c, !PT ;  /* 0x0000001000217812 */ /* 0x001fca00078e3cff */
[----:B---3--:R0:W-:Y:S04]  /*5f50*/  STS.U16 [R33+UR4+0x480], R59 ;  /* 0x0004803b21007988 */ /* 0x0081e80008000404 */
[----:B------:R-:W-:Y:S04]  /*5f60*/  STS.U16 [R33+UR4+0x4480], R48 ;  /* 0x0044803021007988 */ /* 0x000fe80008000404 */
[----:B----4-:R-:W-:Y:S04]  /*5f70*/  STS.U16 [R33+UR4+0x8480], R64 ;  /* 0x0084804021007988 */ /* 0x010fe80008000404 */
[----:B0-----:R-:W2:Y:S04]  /*5f80*/  LDL.LU R59, [R1+0x71c] ;  /* 0x00071c00013b7983 */ /* 0x001ea80000300800 */
[----:B------:R-:W-:Y:S04]  /*5f90*/  STS.U16 [R33+UR4+0xc480], R47 ;  /* 0x00c4802f21007988 */ /* 0x000fe80008000404 */
        /* <DEDUP_REMOVED lines=11> */
[----:B------:R0:W-:Y:S04]  /*6050*/  STS.U16 [R33+UR4+0xd080], R27 ;  /* 0x00d0801b21007988 */ /* 0x0001e80008000404 */
[----:B------:R1:W-:Y:S04]  /*6060*/  STS.U16 [R33+UR4+0x1480], R28 ;  /* 0x0014801c21007988 */ /* 0x0003e80008000404 */
[----:B0-----:R-:W3:Y:S04]  /*6070*/  LDL.LU R27, [R1+0x718] ;  /* 0x00071800011b7983 */ /* 0x001ee80000300800 */
[----:B------:R0:W-:Y:S04]  /*6080*/  STS.U16 [R33+UR4+0x5480], R29 ;  /* 0x0054801d21007988 */ /* 0x0001e80008000404 */
[----:B-1----:R-:W4:Y:S04]  /*6090*/  LDL.LU R28, [R1+0x714] ;  /* 0x00071400011c7983 */ /* 0x002f280000300800 */
[----:B------:R1:W-:Y:S04]  /*60a0*/  STS.U16 [R33+UR4+0x9480], R30 ;  /* 0x0094801e21007988 */ /* 0x0003e80008000404 */
[----:B0-----:R-:W4:Y:S04]  /*60b0*/  LDL.LU R29, [R1+0x710] ;  /* 0x00071000011d7983 */ /* 0x001f280000300800 */
[----:B------:R0:W-:Y:S04]  /*60c0*/  STS.U16 [R33+UR4+0xd480], R31 ;  /* 0x00d4801f21007988 */ /* 0x0001e80008000404 */
[----:B-1----:R-:W4:Y:S04]  /*60d0*/  LDL.LU R30, [R1+0x70c] ;  /* 0x00070c00011e7983 */ /* 0x002f280000300800 */
[----:B------:R-:W4:Y:S04]  /*60e0*/  LDL.LU R45, [R1+0x700] ;  /* 0x00070000012d7983 */ /* 0x000f280000300800 */
[----:B0-----:R-:W4:Y:S04]  /*60f0*/  LDL.LU R31, [R1+0x6fc] ;  /* 0x0006fc00011f7983 */ /* 0x001f280000300800 */
[----:B------:R-:W-:Y:S04]  /*6100*/  STS.U16 [R33+UR4+0x1880], R57 ;  /* 0x0018803921007988 */ /* 0x000fe80008000404 */
[----:B------:R-:W-:Y:S04]  /*6110*/  STS.U16 [R33+UR4+0x5880], R58 ;  /* 0x0058803a21007988 */ /* 0x000fe80008000404 */
[----:B------:R0:W-:Y:S04]  /*6120*/  STS.U16 [R33+UR4+0x9880], R32 ;  /* 0x0098802021007988 */ /* 0x0001e80008000404 */
[----:B0-----:R-:W4:Y:S04]  /*6130*/  LDL.LU R32, [R1+0x708] ;  /* 0x0007080001207983 */ /* 0x001f280000300800 */
[----:B------:R-:W4:Y:S04]  /*6140*/  LDL.LU R38, [R1+0x704] ;  /* 0x0007040001267983 */ /* 0x000f280000300800 */
        /* <DEDUP_REMOVED lines=18> */
[----:B--2---:R0:W-:Y:S04]  /*6270*/  STS.U16 [R33+UR4+0xd880], R59 ;  /* 0x00d8803b21007988 */ /* 0x0041e80008000404 */
[----:B0-----:R-:W2:Y:S04]  /*6280*/  LDL.LU R59, [R1+0xb8] ;  /* 0x0000b800013b7983 */ /* 0x001ea80000300800 */
[----:B---3--:R0:W-:Y:S04]  /*6290*/  STS.U16 [R33+UR4+0x1c80], R27 ;  /* 0x001c801b21007988 */ /* 0x0081e80008000404 */
[----:B----4-:R1:W-:Y:S04]  /*62a0*/  STS.U16 [R33+UR4+0x5c80], R28 ;  /* 0x005c801c21007988 */ /* 0x0103e80008000404 */
[----:B0-----:R-:W3:Y:S04]  /*62b0*/  LDL.LU R27, [R1+0x1060] ;  /* 0x00106000011b7983 */ /* 0x001ee80000300800 */
[----:B------:R0:W-:Y:S04]  /*62c0*/  STS.U16 [R33+UR4+0x9c80], R29 ;  /* 0x009c801d21007988 */ /* 0x0001e80008000404 */
[----:B-1----:R-:W4:Y:S04]  /*62d0*/  LDL.LU R28, [R1+0x105c] ;  /* 0x00105c00011c7983 */ /* 0x002f280000300800 */
[----:B------:R1:W-:Y:S04]  /*62e0*/  STS.U16 [R33+UR4+0xdc80], R30 ;  /* 0x00dc801e21007988 */ /* 0x0003e80008000404 */
[----:B------:R-:W-:Y:S04]  /*62f0*/  STS.U16 [R33+UR4+0x80], R45 ;  /* 0x0000802d21007988 */ /* 0x000fe80008000404 */
[----:B------:R1:W-:Y:S04]  /*6300*/  STS.U16 [R33+UR4+0x4080], R31 ;  /* 0x0040801f21007988 */ /* 0x0003e80008000404 */
[----:B0-----:R-:W3:Y:S04]  /*6310*/  LDL.LU R29, [R1+0x1058] ;  /* 0x00105800011d7983 */ /* 0x001ee80000300800 */
[----:B-1----:R-:W3:Y:S01]  /*6320*/  LDL.LU R30, [R1+0x1054] ;  /* 0x00105400011e7983 */ /* 0x002ee20000300800 */
[----:B------:R-:W-:-:S05]  /*6330*/  VIADD R31, R93, 0xffffffe9 ;  /* 0xffffffe95d1f7836 */ /* 0x000fca0000000000 */
[----:B------:R-:W-:Y:S02]  /*6340*/  ISETP.GE.U32.AND P0, PT, R31, 0x7fffffaa, PT ;  /* 0x7fffffaa1f00780c */ /* 0x000fe40003f06070 */
[----:B------:R-:W3:Y:S04]  /*6350*/  LDL.LU R31, [R1+0x1050] ;  /* 0x00105000011f7983 */ /* 0x000ee80000300800 */
[----:B------:R0:W-:Y:S04]  /*6360*/  STS.U16 [R33+UR4+0x8080], R32 ;  /* 0x0080802021007988 */ /* 0x0001e80008000404 */
[----:B------:R1:W-:Y:S04]  /*6370*/  STS.U16 [R33+UR4+0xc080], R38 ;  /* 0x00c0802621007988 */ /* 0x0003e80008000404 */
[----:B0-----:R-:W3:Y:S04]  /*6380*/  LDL.LU R32, [R1+0x104c] ;  /* 0x00104c0001207983 */ /* 0x001ee80000300800 */
[----:B-1----:R-:W3:Y:S01]  /*6390*/  LDL.LU R33, [R1+0x1048] ;  /* 0x0010480001217983 */ /* 0x002ee20000300800 */
[----:B------:R-:W-:-:S05]  /*63a0*/  LOP3.LUT R45, R0, 0x20, RZ, 0x3c, !PT ;  /* 0x00000020002d7812 */ /* 0x000fca00078e3cff */
        /* <DEDUP_REMOVED lines=18> */
[----:B0-----:R-:W4:Y:S04]  /*64d0*/  LDL.LU R58, [R1+0xdc] ;  /* 0x0000dc00013a7983 */ /* 0x001f280000300800 */
[----:B--2---:R0:W-:Y:S04]  /*64e0*/  STS.U16 [R45+UR4+0x9100], R59 ;  /* 0x0091003b2d007988 */ /* 0x0041e80008000404 */
[----:B0-----:R-:W2:Y:S04]  /*64f0*/  LDL.LU R59, [R1+0xd4] ;  /* 0x0000d400013b7983 */ /* 0x001ea80000300800 */
[----:B------:R-:W2:Y:S04]  /*6500*/  LDL.LU R38, [R1+0x2d8] ;  /* 0x0002d80001267983 */ /* 0x000ea80000300800 */
        /* <DEDUP_REMOVED lines=17> */
[----:B---3--:R0:W-:Y:S04]  /*6620*/  STS.U16 [R45+UR4+0xd100], R33 ;  /* 0x00d100212d007988 */ /* 0x0081e80008000404 */
[----:B------:R1:W-:Y:S04]  /*6630*/  STS.U16 [R45+UR4+0x1500], R32 ;  /* 0x001500202d007988 */ /* 0x0003e80008000404 */
[----:B------:R3:W-:Y:S04]  /*6640*/  STS.U16 [R45+UR4+0x5500], R31 ;  /* 0x0055001f2d007988 */ /* 0x0007e80008000404 */
[----:B0-----:R-:W2:Y:S04]  /*6650*/  LDL.LU R33, [R1+0x2dc] ;  /* 0x0002dc0001217983 */ /* 0x001ea80000300800 */
[----:B-1----:R-:W2:Y:S01]  /*6660*/  LDL.LU R32, [R1+0x2e0] ;  /* 0x0002e00001207983 */ /* 0x002ea20000300800 */
[----:B---3--:R-:W-:-:S05]  /*6670*/  LOP3.LUT R31, R0, 0x20, RZ, 0x3c, !PT ;  /* 0x00000020001f7812 */ /* 0x008fca00078e3cff */
[----:B------:R0:W-:Y:S04]  /*6680*/  STS.U16 [R31+UR4+0x9500], R30 ;  /* 0x0095001e1f007988 */ /* 0x0001e80008000404 */
[----:B------:R1:W-:Y:S04]  /*6690*/  STS.U16 [R31+UR4+0xd500], R29 ;  /* 0x00d5001d1f007988 */ /* 0x0003e80008000404 */
[----:B0-----:R-:W3:Y:S04]  /*66a0*/  LDL.LU R30, [R1+0xd8] ;  /* 0x0000d800011e7983 */ /* 0x001ee80000300800 */
[----:B-1----:R-:W2:Y:S04]  /*66b0*/  LDL.LU R29, [R1+0xe0] ;  /* 0x0000e000011d7983 */ /* 0x002ea80000300800 */
[----:B----4-:R-:W-:Y:S04]  /*66c0*/  STS.U16 [R31+UR4+0x1900], R28 ;  /* 0x0019001c1f007988 */ /* 0x010fe80008000404 */
[----:B------:R-:W-:Y:S04]  /*66d0*/  STS.U16 [R31+UR4+0x5900], R27 ;  /* 0x0059001b1f007988 */ /* 0x000fe80008000404 */
[----:B------:R-:W-:Y:S04]  /*66e0*/  STS.U16 [R31+UR4+0x9900], R26 ;  /* 0x0099001a1f007988 */ /* 0x000fe80008000404 */
[----:B------:R-:W-:Y:S01]  /*66f0*/  STS.U16 [R31+UR4+0xd900], R25 ;  /* 0x00d900191f007988 */ /* 0x000fe20008000404 */
[----:B------:R-:W-:-:S03]  /*6700*/  LOP3.LUT R45, R0, 0x30, RZ, 0x3c, !PT ;  /* 0x00000030002d7812 */ /* 0x000fc600078e3cff */
[----:B--2---:R-:W-:Y:S04]  /*6710*/  STS.U16 [R31+UR4+0x1d00], R29 ;  /* 0x001d001d1f007988 */ /* 0x004fe80008000404 */
[----:B------:R0:W-:Y:S04]  /*6720*/  STS.U16 [R31+UR4+0x5d00], R58 ;  /* 0x005d003a1f007988 */ /* 0x0001e80008000404 */
[----:B---3--:R-:W-:Y:S04]  /*6730*/  STS.U16 [R31+UR4+0x9d00], R30 ;  /* 0x009d001e1f007988 */ /* 0x008fe80008000404 */
[----:B------:R1:W-:Y:S04]  /*6740*/  STS.U16 [R31+UR4+0xdd00], R59 ;  /* 0x00dd003b1f007988 */ /* 0x0003e80008000404 */
[----:B0-----:R-:W2:Y:S04]  /*6750*/  LDL.LU R58, [R1+0x1c0] ;  /* 0x0001c000013a7983 */ /* 0x001ea80000300800 */
[----:B-1----:R-:W3:Y:S04]  /*6760*/  LDL.LU R59, [R1+0x1bc] ;  /* 0x0001bc00013b7983 */ /* 0x002ee80000300800 */
[----:B------:R-:W-:Y:S04]  /*6770*/  STS.U16 [R45+UR4+0x180], R32 ;  /* 0x000180202d007988 */ /* 0x000fe80008000404 */
[----:B------:R-:W-:Y:S04]  /*6780*/  STS.U16 [R45+UR4+0x4180], R33 ;  /* 0x004180212d007988 */ /* 0x000fe80008000404 */
[----:B------:R-:W-:Y:S04]  /*6790*/  STS.U16 [R45+UR4+0x8180], R38 ;  /* 0x008180262d007988 */ /* 0x000fe80008000404 */
[----:B------:R0:W-:Y:S04]  /*67a0*/  STS.U16 [R45+UR4+0xc180], R50 ;  /* 0x00c180322d007988 */ /* 0x0001e80008000404 */
[----:B------:R1:W-:Y:S04]  /*67b0*/  STS.U16 [R45+UR4+0x580], R63 ;  /* 0x0005803f2d007988 */ /* 0x0003e80008000404 */
[----:B------:R4:W-:Y:S04]  /*67c0*/  STS.U16 [R45+UR4+0x4580], R49 ;  /* 0x004580312d007988 */ /* 0x0009e80008000404 */
[----:B0-----:R-:W3:Y:S04]  /*67d0*/  LDL.LU R50, [R1+0x1b8] ;  /* 0x0001b80001327983 */ /* 0x001ee80000300800 */
[----:B-1----:R-:W3:Y:S04]  /*67e0*/  LDL.LU R63, [R1+0xf4] ;  /* 0x0000f400013f7983 */ /* 0x002ee80000300800 */
[----:B------:R0:W-:Y:S04]  /*67f0*/  STS.U16 [R45+UR4+0x8580], R48 ;  /* 0x008580302d007988 */ /* 0x0001e80008000404 */
[----:B----4-:R-:W4:Y:S04]  /*6800*/  LDL.LU R49, [R1+0xf0] ;  /* 0x0000f00001317983 */ /* 0x010f280000300800 */
[----:B------:R1:W-:Y:S04]  /*6810*/  STS.U16 [R45+UR4+0xc580], R64 ;  /* 0x00c580402d007988 */ /* 0x0003e80008000404 */
[----:B0-----:R-:W4:Y:S04]  /*6820*/  LDL.LU R48, [R1+0xec] ;  /* 0x0000ec0001307983 */ /* 0x001f280000300800 */
[----:B------:R0:W-:Y:S04]  /*6830*/  STS.U16 [R45+UR4+0x980], R47 ;  /* 0x0009802f2d007988 */ /* 0x0001e80008000404 */
[----:B-1----:R-:W4:Y:S04]  /*6840*/  LDL.LU R64, [R1+0xe8] ;  /* 0x0000e80001407983 */ /* 0x002f280000300800 */
[----:B------:R-:W4:Y:S04]  /*6850*/  LDL.LU R25, [R1+0xe4] ;  /* 0x0000e40001197983 */ /* 0x000f280000300800 */
[----:B------:R1:W-:Y:S04]  /*6860*/  STS.U16 [R45+UR4+0x4980], R46 ;  /* 0x0049802e2d007988 */ /* 0x0003e80008000404 */
[----:B0-----:R-:W4:Y:S04]  /*6870*/  LDL.LU R47, [R1+0x2f0] ;  /* 0x0002f000012f7983 */ /* 0x001f280000300800 */
        /* <DEDUP_REMOVED lines=21> */
[----:B--2---:R0:W-:Y:S04]  /*69d0*/  STS.U16 [R45+UR4+0x1580], R58 ;  /* 0x0015803a2d007988 */ /* 0x0041e80008000404 */
[----:B---3--:R1:W-:Y:S04]  /*69e0*/  STS.U16 [R45+UR4+0x5580], R59 ;  /* 0x0055803b2d007988 */ /* 0x0083e80008000404 */
[----:B0-----:R-:W2:Y:S04]  /*69f0*/  LDL.LU R58, [R1+0x4c0] ;  /* 0x0004c000013a7983 */ /* 0x001ea80000300800 */
[----:B-1----:R-:W3:Y:S04]  /*6a00*/  LDL.LU R59, [R1+0x4bc] ;  /* 0x0004bc00013b7983 */ /* 0x002ee80000300800 */
[----:B------:R-:W3:Y:S04]  /*6a10*/  LDL.LU R26, [R1+0x4b8] ;  /* 0x0004b800011a7983 */ /* 0x000ee80000300800 */
[----:B------:R-:W3:Y:S04]  /*6a20*/  LDL.LU R27, [R1+0x3f4] ;  /* 0x0003f400011b7983 */ /* 0x000ee80000300800 */
[----:B------:R-:W3:Y:S04]  /*6a30*/  LDL.LU R28, [R1+0x3f0] ;  /* 0x0003f000011c7983 */ /* 0x000ee80000300800 */
[----:B------:R-:W3:Y:S04]  /*6a40*/  LDL.LU R29, [R1+0x3ec] ;  /* 0x0003ec00011d7983 */ /* 0x000ee80000300800 */
[----:B------:R-:W3:Y:S04]  /*6a50*/  LDL.LU R30, [R1+0x3e8] ;  /* 0x0003e800011e7983 */ /* 0x000ee80000300800 */
[----:B------:R-:W3:Y:S04]  /*6a60*/  LDL.LU R31, [R1+0x3e4] ;  /* 0x0003e400011f7983 */ /* 0x000ee80000300800 */
[----:B------:R-:W3:Y:S04]  /*6a70*/  LDL.LU R32, [R1+0x3e0] ;  /* 0x0003e00001207983 */ /* 0x000ee80000300800 */
[----:B------:R-:W3:Y:S04]  /*6a80*/  LDL.LU R33, [R1+0x3dc] ;  /* 0x0003dc0001217983 */ /* 0x000ee80000300800 */
[----:B------:R0:W-:Y:S04]  /*6a90*/  STS.U16 [R45+UR4+0x9580], R50 ;  /* 0x009580322d007988 */ /* 0x0001e80008000404 */
[----:B------:R-:W3:Y:S04]  /*6aa0*/  LDL.LU R38, [R1+0x3d8] ;  /* 0x0003d80001267983 */ /* 0x000ee80000300800 */
[----:B------:R1:W-:Y:S04]  /*6ab0*/  STS.U16 [R45+UR4+0xd580], R63 ;  /* 0x00d5803f2d007988 */ /* 0x0003e80008000404 */
[----:B0-----:R-:W3:Y:S04]  /*6ac0*/  LDL.LU R50, [R1+0x1044] ;  /* 0x0010440001327983 */ /* 0x001ee80000300800 */
[----:B----4-:R0:W-:Y:S04]  /*6ad0*/  STS.U16 [R45+UR4+0x1980], R49 ;  /* 0x001980312d007988 */ /* 0x0101e80008000404 */
[----:B-1----:R-:W4:Y:S04]  /*6ae0*/  LDL.LU R63, [R1+0x1040] ;  /* 0x00104000013f7983 */ /* 0x002f280000300800 */
[----:B------:R1:W-:Y:S04]  /*6af0*/  STS.U16 [R45+UR4+0x5980], R48 ;  /* 0x005980302d007988 */ /* 0x0003e80008000404 */
[----:B0-----:R-:W4:Y:S04]  /*6b00*/  LDL.LU R49, [R1+0x103c] ;  /* 0x00103c0001317983 */ /* 0x001f280000300800 */
[----:B------:R0:W-:Y:S04]  /*6b10*/  STS.U16 [R45+UR4+0x9980], R64 ;  /* 0x009980402d007988 */ /* 0x0001e80008000404 */
[----:B-1----:R-:W4:Y:S04]  /*6b20*/  LDL.LU R48, [R1+0x1038] ;  /* 0x0010380001307983 */ /* 0x002f280000300800 */
[----:B------:R1:W-:Y:S04]  /*6b30*/  STS.U16 [R45+UR4+0xd980], R25 ;  /* 0x00d980192d007988 */ /* 0x0003e80008000404 */
[----:B0-----:R-:W4:Y:S04]  /*6b40*/  LDL.LU R64, [R1+0x1034] ;  /* 0x0010340001407983 */ /* 0x001f280000300800 */
[----:B------:R0:W-:Y:S01]  /*6b50*/  STS.U16 [R45+UR4+0x1d80], R47 ;  /* 0x001d802f2d007988 */ /* 0x0001e20008000404 */
[----:B-1----:R-:W-:-:S03]  /*6b60*/  LOP3.LUT R25, R0, 0x40, RZ, 0x3c, !PT ;  /* 0x0000004000197812 */ /* 0x002fc600078e3cff */
[----:B------:R1:W-:Y:S04]  /*6b70*/  STS.U16 [R45+UR4+0x5d80], R46 ;  /* 0x005d802e2d007988 */ /* 0x0003e80008000404 */
[----:B------:R1:W-:Y:S04]  /*6b80*/  STS.U16 [R45+UR4+0x9d80], R65 ;  /* 0x009d80412d007988 */ /* 0x0003e80008000404 */
[----:B0-----:R-:W4:Y:S04]  /*6b90*/  LDL.LU R47, [R1+0x1030] ;  /* 0x00103000012f7983 */ /* 0x001f280000300800 */
[----:B-1----:R-:W4:Y:S04]  /*6ba0*/  LDL.LU R46, [R1+0x102c] ;  /* 0x00102c00012e7983 */ /* 0x002f280000300800 */
[----:B------:R-:W4:Y:S04]  /*6bb0*/  LDL.LU R65, [R1+0x1028] ;  /* 0x0010280001417983 */ /* 0x000f280000300800 */
[----:B------:R0:W-:Y:S04]  /*6bc0*/  STS.U16 [R45+UR4+0xdd80], R44 ;  /* 0x00dd802c2d007988 */ /* 0x0001e80008000404 */
[----:B------:R1:W-:Y:S04]  /*6bd0*/  STS.U16 [R25+UR4+0x200], R66 ;  /* 0x0002004219007988 */ /* 0x0003e80008000404 */
[----:B------:R1:W-:Y:S04]  /*6be0*/  STS.U16 [R25+UR4+0x4200], R67 ;  /* 0x0042004319007988 */ /* 0x0003e80008000404 */
[----:B0-----:R-:W4:Y:S04]  /*6bf0*/  LDL.LU R45, [R1+0x1024] ;  /* 0x00102400012d7983 */ /* 0x001f280000300800 */
[----:B------:R-:W4:Y:S04]  /*6c00*/  LDL.LU R44, [R1+0x1020] ;  /* 0x00102000012c7983 */ /* 0x000f280000300800 */
[----:B-1----:R-:W4:Y:S04]  /*6c10*/  LDL.LU R66, [R1+0x101c] ;  /* 0x00101c0001427983 */ /* 0x002f280000300800 */
[----:B------:R-:W4:Y:S04]  /*6c20*/  LDL.LU R67, [R1+0x1018] ;  /* 0x0010180001437983 */ /* 0x000f280000300800 */
[----:B------:R0:W-:Y:S04]  /*6c30*/  STS.U16 [R25+UR4+0x8200], R52 ;  /* 0x0082003419007988 */ /* 0x0001e80008000404 */
        /* <DEDUP_REMOVED lines=9> */
[----:B-1----:R-:W4:Y:S04]  /*6cd0*/  LDL.LU R56, [R1+0x1004] ;  /* 0x0010040001387983 */ /* 0x002f280000300800 */
[----:B------:R-:W4:Y:S01]  /*6ce0*/  LDL.LU R57, [R1+0x1000] ;  /* 0x0010000001397983 */ /* 0x000f220000300800 */
[----:B------:R-:W-:-:S06]  /*6cf0*/  PRMT R2, RZ, 0x7610, R2 ;  /* 0x00007610ff027816 */ /* 0x000fcc0000000002 */
[----:B------:R-:W4:Y:S04]  /*6d00*/  @!P3 LDG.E.U16 R2, desc[UR16][R42.64] ;  /* 0x000000102a02b981 */ /* 0x000f28000c1e1500 */
[----:B--2---:R0:W-:Y:S04]  /*6d10*/  STS.U16 [R25+UR4+0xa00], R58 ;  /* 0x000a003a19007988 */ /* 0x0041e80008000404 */
[----:B---3--:R1:W-:Y:S04]  /*6d20*/  STS.U16 [R25+UR4+0x4a00], R59 ;  /* 0x004a003b19007988 */ /* 0x0083e80008000404 */
[----:B0-----:R-:W2:Y:S04]  /*6d30*/  LDL.LU R58, [R1+0xffc] ;  /* 0x000ffc00013a7983 */ /* 0x001ea80000300800 */
[----:B-1----:R-:W3:Y:S04]  /*6d40*/  LDL.LU R59, [R1+0xff8] ;  /* 0x000ff800013b7983 */ /* 0x002ee80000300800 */
[----:B------:R0:W-:Y:S04]  /*6d50*/  STS.U16 [R25+UR4+0x8a00], R26 ;  /* 0x008a001a19007988 */ /* 0x0001e80008000404 */
[----:B------:R-:W-:Y:S04]  /*6d60*/  STS.U16 [R25+UR4+0xca00], R27 ;  /* 0x00ca001b19007988 */ /* 0x000fe80008000404 */
[----:B------:R-:W-:Y:S04]  /*6d70*/  STS.U16 [R25+UR4+0xe00], R28 ;  /* 0x000e001c19007988 */ /* 0x000fe80008000404 */
[----:B------:R-:W-:Y:S04]  /*6d80*/  STS.U16 [R25+UR4+0x4e00], R29 ;  /* 0x004e001d19007988 */ /* 0x000fe80008000404 */
[----:B------:R-:W-:Y:S04]  /*6d90*/  STS.U16 [R25+UR4+0x8e00], R30 ;  /* 0x008e001e19007988 */ /* 0x000fe80008000404 */
[----:B------:R-:W-:Y:S04]  /*6da0*/  STS.U16 [R25+UR4+0xce00], R31 ;  /* 0x00ce001f19007988 */ /* 0x000fe80008000404 */
[----:B------:R-:W-:Y:S04]  /*6db0*/  STS.U16 [R25+UR4+0x1200], R32 ;  /* 0x0012002019007988 */ /* 0x000fe80008000404 */
[----:B------:R-:W-:Y:S04]  /*6dc0*/  STS.U16 [R25+UR4+0x5200], R33 ;  /* 0x0052002119007988 */ /* 0x000fe80008000404 */
[----:B------:R-:W-:Y:S01]  /*6dd0*/  STS.U16 [R25+UR4+0x9200], R38 ;  /* 0x0092002619007988 */ /* 0x000fe20008000404 */
[----:B0-----:R-:W-:-:S03]  /*6de0*/  LOP3.LUT R26, R0, 0x50, RZ, 0x3c, !PT ;  /* 0x00000050001a7812 */ /* 0x001fc600078e3cff */
[----:B---3--:R0:W-:Y:S04]  /*6df0*/  STS.U16 [R25+UR4+0xd200], R59 ;  /* 0x00d2003b19007988 */ /* 0x0081e80008000404 */
[----:B--2---:R1:W-:Y:S04]  /*6e00*/  STS.U16 [R25+UR4+0x1600], R58 ;  /* 0x0016003a19007988 */ /* 0x0043e80008000404 */
[----:B----4-:R2:W-:Y:S04]  /*6e10*/  STS.U16 [R25+UR4+0x5600], R57 ;  /* 0x0056003919007988 */ /* 0x0105e80008000404 */
[----:B------:R3:W-:Y:S04]  /*6e20*/  STS.U16 [R25+UR4+0x9600], R56 ;  /* 0x0096003819007988 */ /* 0x0007e80008000404 */
        /* <DEDUP_REMOVED lines=13> */
[----:B0-----:R-:W4:Y:S04]  /*6f00*/  LDL.LU R59, [R1+0xff4] ;  /* 0x000ff400013b7983 */ /* 0x001f280000300800 */
[----:B------:R0:W-:Y:S04]  /*6f10*/  STS.U16 [R26+UR4+0x680], R74 ;  /* 0x0006804a1a007988 */ /* 0x0001e80008000404 */
[----:B-1----:R-:W4:Y:S04]  /*6f20*/  LDL.LU R58, [R1+0xff0] ;  /* 0x000ff000013a7983 */ /* 0x002f280000300800 */
[----:B------:R1:W-:Y:S04]  /*6f30*/  STS.U16 [R26+UR4+0x4680], R73 ;  /* 0x004680491a007988 */ /* 0x0003e80008000404 */
[----:B--2---:R-:W2:Y:S04]  /*6f40*/  LDL.LU R57, [R1+0xfec] ;  /* 0x000fec0001397983 */ /* 0x004ea80000300800 */
[----:B------:R0:W-:Y:S04]  /*6f50*/  STS.U16 [R26+UR4+0x8680], R72 ;  /* 0x008680481a007988 */ /* 0x0001e80008000404 */
[----:B---3--:R-:W3:Y:S04]  /*6f60*/  LDL.LU R56, [R1+0xfe8] ;  /* 0x000fe80001387983 */ /* 0x008ee80000300800 */
[----:B------:R-:W-:Y:S04]  /*6f70*/  STS.U16 [R26+UR4+0xc680], R71 ;  /* 0x00c680471a007988 */ /* 0x000fe80008000404 */
[----:B----4-:R-:W4:Y:S04]  /*6f80*/  LDL.LU R55, [R1+0xfe4] ;  /* 0x000fe40001377983 */ /* 0x010f280000300800 */
[----:B------:R-:W-:Y:S04]  /*6f90*/  STS.U16 [R26+UR4+0xa80], R70 ;  /* 0x000a80461a007988 */ /* 0x000fe80008000404 */
[----:B------:R-:W2:Y:S04]  /*6fa0*/  LDL.LU R54, [R1+0xfe0] ;  /* 0x000fe00001367983 */ /* 0x000ea80000300800 */
        /* <DEDUP_REMOVED lines=23> */
[----:B0-----:R-:W2:Y:S04]  /*7120*/  LDL.LU R74, [R1+0xfb0] ;  /* 0x000fb000014a7983 */ /* 0x001ea80000300800 */
[----:B------:R0:W-:Y:S04]  /*7130*/  STS.U16 [R26+UR4+0x5680], R8 ;  /* 0x005680081a007988 */ /* 0x0001e80008000404 */
[----:B-1----:R-:W2:Y:S04]  /*7140*/  LDL.LU R73, [R1+0xfac] ;  /* 0x000fac0001497983 */ /* 0x002ea80000300800 */
[----:B------:R-:W-:Y:S04]  /*7150*/  STS.U16 [R26+UR4+0x9680], R7 ;  /* 0x009680071a007988 */ /* 0x000fe80008000404 */
[----:B------:R-:W2:Y:S04]  /*7160*/  LDL.LU R72, [R1+0xfa8] ;  /* 0x000fa80001487983 */ /* 0x000ea80000300800 */
[----:B------:R1:W-:Y:S01]  /*7170*/  STS.U16 [R26+UR4+0xd680], R6 ;  /* 0x00d680061a007988 */ /* 0x0003e20008000404 */
[----:B0-----:R-:W-:-:S03]  /*7180*/  IMAD.WIDE R8, R68, 0x2, R90 ;  /* 0x0000000244087825 */ /* 0x001fc600078e025a */
[----:B------:R-:W2:Y:S04]  /*7190*/  LDL.LU R71, [R1+0xfa4] ;  /* 0x000fa40001477983 */ /* 0x000ea80000300800 */
[----:B------:R0:W-:Y:S01]  /*71a0*/  STS.U16 [R26+UR4+0x1a80], R5 ;  /* 0x001a80051a007988 */ /* 0x0001e20008000404 */
[----:B-1----:R-:W-:-:S03]  /*71b0*/  PRMT R6, RZ, 0x7610, R6 ;  /* 0x00007610ff067816 */ /* 0x002fc60000000006 */
[----:B------:R-:W2:Y:S04]  /*71c0*/  LDL.LU R70, [R1+0xfa0] ;  /* 0x000fa00001467983 */ /* 0x000ea80000300800 */
[----:B------:R-:W-:Y:S04]  /*71d0*/  STS.U16 [R26+UR4+0x5a80], R4 ;  /* 0x005a80041a007988 */ /* 0x000fe80008000404 */
[----:B------:R-:W2:Y:S04]  /*71e0*/  LDL.LU R83, [R1+0xf9c] ;  /* 0x000f9c0001537983 */ /* 0x000ea80000300800 */
[----:B------:R-:W-:Y:S04]  /*71f0*/  STS.U16 [R26+UR4+0x9a80], R3 ;  /* 0x009a80031a007988 */ /* 0x000fe80008000404 */
[----:B------:R-:W2:Y:S04]  /*7200*/  LDL.LU R82, [R1+0xf98] ;  /* 0x000f980001527983 */ /* 0x000ea80000300800 */
[----:B------:R1:W-:Y:S04]  /*7210*/  STS.U16 [R26+UR4+0xda80], R2 ;  /* 0x00da80021a007988 */ /* 0x0003e80008000404 */
[----:B------:R-:W2:Y:S01]  /*7220*/  LDL.LU R81, [R1+0xf94] ;  /* 0x000f940001517983 */ /* 0x000ea20000300800 */
[----:B0-----:R-:W-:-:S03]  /*7230*/  PRMT R5, RZ, 0x7610, R5 ;  /* 0x00007610ff057816 */ /* 0x001fc60000000005 */
[----:B------:R-:W2:Y:S01]  /*7240*/  LDL.LU R78, [R1+0xf90] ;  /* 0x000f9000014e7983 */ /* 0x000ea20000300800 */
[----:B-1----:R-:W-:-:S03]  /*7250*/  IMAD R2, R92, 0x16, RZ ;  /* 0x000000165c027824 */ /* 0x002fc600078e02ff */
[----:B------:R-:W2:Y:S01]  /*7260*/  LDL.LU R77, [R1+0xf8c] ;  /* 0x000f8c00014d7983 */ /* 0x000ea20000300800 */
[----:B------:R-:W-:-:S03]  /*7270*/  IMAD.WIDE R10, R2, 0x2, R84 ;  /* 0x00000002020a7825 */ /* 0x000fc600078e0254 */
[----:B------:R-:W2:Y:S04]  /*7280*/  LDL.LU R76, [R1+0xf88] ;  /* 0x000f8800014c7983 */ /* 0x000ea80000300800 */
[----:B------:R0:W-:Y:S04]  /*7290*/  STL.64 [R1+0x4d8], R8 ;  /* 0x0004d80801007387 */ /* 0x0001e80000100a00 */
[----:B------:R0:W2:Y:S01]  /*72a0*/  @!P6 LDG.E.U16 R6, desc[UR16][R8.64] ;  /* 0x000000100806e981 */ /* 0x0000a2000c1e1500 */
[----:B------:R-:W-:-:S03]  /*72b0*/  PRMT R4, RZ, 0x7610, R4 ;  /* 0x00007610ff047816 */ /* 0x000fc60000000004 */
[----:B------:R-:W-:Y:S01]  /*72c0*/  STL [R1+0xf7c], R80 ;  /* 0x000f7c5001007387 */ /* 0x000fe20000100800 */
[----:B0-----:R-:W-:-:S03]  /*72d0*/  IMAD.WIDE R8, R2, 0x2, R86 ;  /* 0x0000000202087825 */ /* 0x001fc600078e0256 */
[----:B------:R-:W-:Y:S04]  /*72e0*/  STL.64 [R1+0x3f0], R10 ;  /* 0x0003f00a01007387 */ /* 0x000fe80000100a00 */
[----:B------:R0:W-:Y:S04]  /*72f0*/  STL.64 [R1+0x3e8], R8 ;  /* 0x0003e80801007387 */ /* 0x0001e80000100a00 */
[----:B------:R0:W2:Y:S02]  /*7300*/  @!P0 LDG.E.U16 R5, desc[UR16][R8.64] ;  /* 0x0000001008058981 */ /* 0x0000a4000c1e1500 */
[----:B0-----:R-:W-:-:S05]  /*7310*/  IMAD.WIDE R8, R2, 0x2, R88 ;  /* 0x0000000202087825 */ /* 0x001fca00078e0258 */
[----:B------:R-:W2:Y:S01]  /*7320*/  @!P0 LDG.E.U16 R4, desc[UR16][R8.64] ;  /* 0x0000001008048981 */ /* 0x000ea2000c1e1500 */
[----:B------:R-:W-:-:S03]  /*7330*/  PRMT R3, RZ, 0x7610, R3 ;  /* 0x00007610ff037816 */ /* 0x000fc60000000003 */
[----:B------:R-:W-:Y:S01]  /*7340*/  STL.64 [R1+0x3e0], R8 ;  /* 0x0003e00801007387 */ /* 0x000fe20000100a00 */
[----:B------:R-:W-:Y:S02]  /*7350*/  PRMT R17, RZ, 0x7610, R17 ;  /* 0x00007610ff117816 */ /* 0x000fe40000000011 */
[----:B------:R-:W-:Y:S02]  /*7360*/  PRMT R16, RZ, 0x7610, R16 ;  /* 0x00007610ff107816 */ /* 0x000fe40000000010 */
[----:B------:R-:W-:Y:S02]  /*7370*/  PRMT R14, RZ, 0x7610, R14 ;  /* 0x00007610ff0e7816 */ /* 0x000fe4000000000e */
[----:B------:R-:W3:Y:S04]  /*7380*/  @!P4 LDG.E.U16 R17, desc[UR16][R34.64] ;  /* 0x000000102211c981 */ /* 0x000ee8000c1e1500 */
[----:B------:R-:W3:Y:S04]  /*7390*/  @!P4 LDG.E.U16 R16, desc[UR16][R36.64] ;  /* 0x000000102410c981 */ /* 0x000ee8000c1e1500 */
[----:B------:R-:W3:Y:S04]  /*73a0*/  @!P4 LDG.E.U16 R14, desc[UR16][R40.64] ;  /* 0x00000010280ec981 */ /* 0x000ee8000c1e1500 */
[----:B--2---:R-:W-:Y:S04]  /*73b0*/  STL [R1+0x6c4], R4 ;  /* 0x0006c40401007387 */ /* 0x004fe80000100800 */
[----:B------:R0:W-:Y:S02]  /*73c0*/  STL [R1+0x6a0], R5 ;  /* 0x0006a00501007387 */ /* 0x0001e40000100800 */
[----:B0-----:R-:W-:-:S05]  /*73d0*/  IMAD.WIDE R4, R2, 0x2, R90 ;  /* 0x0000000202047825 */ /* 0x001fca00078e025a */
[----:B------:R-:W2:Y:S01]  /*73e0*/  @!P0 LDG.E.U16 R3, desc[UR16][R4.64] ;  /* 0x0000001004038981 */ /* 0x000ea2000c1e1500 */
[----:B------:R-:W-:Y:S01]  /*73f0*/  VIADD R2, R93, 0xffffffe1 ;  /* 0xffffffe15d027836 */ /* 0x000fe20000000000 */
[----:B------:R-:W-:-:S04]  /*7400*/  PRMT R7, RZ, 0x7610, R7 ;  /* 0x00007610ff077816 */ /* 0x000fc80000000007 */
[----:B------:R-:W-:Y:S01]  /*7410*/  ISETP.GE.U32.AND P4, PT, R2, 0x7fffffa2, PT ;  /* 0x7fffffa20200780c */ /* 0x000fe20003f86070 */
[C---:B------:R-:W-:Y:S01]  /*7420*/  VIADD R2, R93.reuse, 0xfffffff8 ;  /* 0xfffffff85d027836 */ /* 0x040fe20000000000 */
[----:B------:R-:W-:Y:S04]  /*7430*/  STL.64 [R1+0x3d8], R4 ;  /* 0x0003d80401007387 */ /* 0x000fe80000100a00 */
[----:B------:R-:W-:Y:S01]  /*7440*/  ISETP.GE.U32.AND P1, PT, R2, 0x7fffffb9, PT ;  /* 0x7fffffb90200780c */ /* 0x000fe20003f26070 */
[----:B------:R-:W-:Y:S01]  /*7450*/  VIADD R2, R93, 0xffffffe0 ;  /* 0xffffffe05d027836 */ /* 0x000fe20000000000 */
[----:B------:R-:W3:Y:S01]  /*7460*/  @!P0 LDG.E.U16 R7, desc[UR16][R10.64] ;  /* 0x000000100a078981 */ /* 0x000ee2000c1e1500 */
[----:B------:R-:W-:-:S03]  /*7470*/  PRMT R82, RZ, 0x7610, R82 ;  /* 0x00007610ff527816 */ /* 0x000fc60000000052 */
[----:B------:R-:W-:Y:S01]  /*7480*/  ISETP.GE.U32.AND P0, PT, R2, 0x7fffffa1, PT ;  /* 0x7fffffa10200780c */ /* 0x000fe20003f06070 */
[C---:B------:R-:W-:Y:S01]  /*7490*/  IMAD R2, R92.reuse, 0x7, RZ ;  /* 0x000000075c027824 */ /* 0x040fe200078e02ff */
[----:B------:R-:W-:Y:S01]  /*74a0*/  PRMT R43, RZ, 0x7610, R43 ;  /* 0x00007610ff2b7816 */ /* 0x000fe2000000002b */
[----:B--2---:R0:W-:Y:S02]  /*74b0*/  STL [R1+0x6b8], R3 ;  /* 0x0006b80301007387 */ /* 0x0041e40000100800 */
[----:B0-----:R-:W-:-:S04]  /*74c0*/  IMAD R3, R92, 0x1e, RZ ;  /* 0x0000001e5c037824 */ /* 0x001fc800078e02ff */
[----:B------:R-:W-:-:S04]  /*74d0*/  IMAD.WIDE R4, R3, 0x2, R84 ;  /* 0x0000000203047825 */ /* 0x000fc800078e0254 */
[----:B------:R-:W-:Y:S01]  /*74e0*/  IMAD.WIDE R8, R3, 0x2, R86 ;  /* 0x0000000203087825 */ /* 0x000fe200078e0256 */
[----:B------:R-:W-:Y:S04]  /*74f0*/  STL.64 [R1+0x2f0], R4 ;  /* 0x0002f00401007387 */ /* 0x000fe80000100a00 */
[----:B------:R0:W-:Y:S04]  /*7500*/  STL.64 [R1+0x2e8], R8 ;  /* 0x0002e80801007387 */ /* 0x0001e80000100a00 */
[----:B------:R0:W2:Y:S02]  /*7510*/  @!P4 LDG.E.U16 R82, desc[UR16][R8.64] ;  /* 0x000000100852c981 */ /* 0x0000a4000c1e1500 */
[----:B0-----:R-:W-:-:S05]  /*7520*/  IMAD.WIDE R8, R2, 0x2, R84 ;  /* 0x0000000202087825 */ /* 0x001fca00078e0254 */
[----:B------:R-:W2:Y:S01]  /*7530*/  @!P1 LDG.E.U16 R43, desc[UR16][R8.64] ;  /* 0x00000010082b9981 */ /* 0x000ea2000c1e1500 */
[----:B------:R-:W-:-:S03]  /*7540*/  PRMT R80, RZ, 0x7610, R80 ;  /* 0x00007610ff507816 */ /* 0x000fc60000000050 */
[----:B---3--:R-:W-:Y:S04]  /*7550*/  STS.U16 [R26+UR4+0x1e80], R17 ;  /* 0x001e80111a007988 */ /* 0x008fe80008000404 */
[----:B------:R0:W3:Y:S01]  /*7560*/  @!P4 LDG.E.U16 R80, desc[UR16][R4.64] ;  /* 0x000000100450c981 */ /* 0x0000e2000c1e1500 */
[----:B------:R-:W-:-:S03]  /*7570*/  PRMT R34, RZ, 0x7610, R34 ;  /* 0x00007610ff227816 */ /* 0x000fc60000000022 */
[----:B------:R-:W-:Y:S01]  /*7580*/  STS.U16 [R26+UR4+0x5e80], R16 ;  /* 0x005e80101a007988 */ /* 0x000fe20008000404 */
[----:B0-----:R-:W-:-:S03]  /*7590*/  VIADD R5, R93, 0xfffffff0 ;  /* 0xfffffff05d057836 */ /* 0x001fc60000000000 */
[----:B------:R-:W-:Y:S01]  /*75a0*/  STS.U16 [R26+UR4+0x9e80], R15 ;  /* 0x009e800f1a007988 */ /* 0x000fe20008000404 */
[----:B------:R-:W-:-:S03]  /*75b0*/  PRMT R35, RZ, 0x7610, R35 ;  /* 0x00007610ff237816 */ /* 0x000fc60000000023 */
[----:B------:R0:W-:Y:S01]  /*75c0*/  STS.U16 [R26+UR4+0xde80], R14 ;  /* 0x00de800e1a007988 */ /* 0x0001e20008000404 */
[----:B------:R-:W-:Y:S01]  /*75d0*/  ISETP.GE.U32.AND P6, PT, R5, 0x7fffffb1, PT ;  /* 0x7fffffb10500780c */ /* 0x000fe20003fc6070 */
[C---:B------:R-:W-:Y:S01]  /*75e0*/  IMAD.WIDE R12, R2.reuse, 0x2, R88 ;  /* 0x00000002020c7825 */ /* 0x040fe200078e0258 */
[----:B------:R-:W-:Y:S01]  /*75f0*/  PRMT R83, RZ, 0x7610, R83 ;  /* 0x00007610ff537816 */ /* 0x000fe20000000053 */
[----:B------:R-:W-:Y:S02]  /*7600*/  STL [R1+0x6a8], R7 ;  /* 0x0006a80701007387 */ /* 0x000fe40000100800 */
[C---:B------:R-:W-:Y:S02]  /*7610*/  IMAD.WIDE R10, R2.reuse, 0x2, R90 ;  /* 0x00000002020a7825 */ /* 0x040fe400078e025a */
[----:B------:R1:W-:Y:S02]  /*7620*/  STL.64 [R1+0x5d0], R8 ;  /* 0x0005d00801007387 */ /* 0x0003e40000100a00 */
[----:B0-----:R-:W-:Y:S01]  /*7630*/  IMAD.WIDE R14, R2, 0x2, R86 ;  /* 0x00000002020e7825 */ /* 0x001fe200078e0256 */
[----:B------:R-:W-:Y:S01]  /*7640*/  PRMT R50, RZ, 0x7610, R50 ;  /* 0x00007610ff327816 */ /* 0x000fe20000000032 */
[----:B------:R-:W3:Y:S02]  /*7650*/  @!P1 LDG.E.U16 R35, desc[UR16][R12.64] ;  /* 0x000000100c239981 */ /* 0x000ee4000c1e1500 */
[----:B------:R-:W-:Y:S01]  /*7660*/  IMAD R2, R92, 0xf, RZ ;  /* 0x0000000f5c027824 */ /* 0x000fe200078e02ff */
[----:B------:R-:W-:Y:S01]  /*7670*/  PRMT R51, RZ, 0x7610, R51 ;  /* 0x00007610ff337816 */ /* 0x000fe20000000033 */
[----:B------:R0:W3:Y:S01]  /*7680*/  @!P1 LDG.E.U16 R34, desc[UR16][R14.64] ;  /* 0x000000100e229981 */ /* 0x0000e2000c1e1500 */
[----:B-1----:R-:W-:-:S03]  /*7690*/  IMAD.WIDE R8, R3, 0x2, R88 ;  /* 0x0000000203087825 */ /* 0x002fc600078e0258 */
[----:B------:R1:W4:Y:S01]  /*76a0*/  @!P1 LDG.E.U16 R50, desc[UR16][R10.64] ;  /* 0x000000100a329981 */ /* 0x000322000c1e1500 */
[----:B------:R-:W-:-:S03]  /*76b0*/  IMAD.WIDE R16, R2, 0x2, R84 ;  /* 0x0000000202107825 */ /* 0x000fc600078e0254 */
[----:B------:R-:W4:Y:S04]  /*76c0*/  @!P4 LDG.E.U16 R83, desc[UR16][R8.64] ;  /* 0x000000100853c981 */ /* 0x000f28000c1e1500 */
[----:B------:R-:W4:Y:S01]  /*76d0*/  @!P6 LDG.E.U16 R51, desc[UR16][R16.64] ;  /* 0x000000101033e981 */ /* 0x000f22000c1e1500 */
[----:B------:R-:W-:-:S03]  /*76e0*/  PRMT R48, RZ, 0x7610, R48 ;  /* 0x00007610ff307816 */ /* 0x000fc60000000030 */
[----:B------:R0:W-:Y:S01]  /*76f0*/  STL.64 [R1+0x5c8], R14 ;  /* 0x0005c80e01007387 */ /* 0x0001e20000100a00 */
[----:B------:R-:W-:Y:S01]  /*7700*/  PRMT R49, RZ, 0x7610, R49 ;  /* 0x00007610ff317816 */ /* 0x000fe20000000031 */
[----:B0-----:R-:W-:-:S05]  /*7710*/  IMAD.WIDE R14, R2, 0x2, R86 ;  /* 0x00000002020e7825 */ /* 0x001fca00078e0256 */
[----:B------:R0:W4:Y:S04]  /*7720*/  @!P6 LDG.E.U16 R48, desc[UR16][R14.64] ;  /* 0x000000100e30e981 */ /* 0x000128000c1e1500 */
[----:B--2---:R-:W-:Y:S04]  /*7730*/  STL [R1+0xf14], R43 ;  /* 0x000f142b01007387 */ /* 0x004fe80000100800 */
[----:B------:R-:W-:Y:S04]  /*7740*/  STL.64 [R1+0x5c0], R12 ;  /* 0x0005c00c01007387 */ /* 0x000fe80000100a00 */
[----:B------:R1:W-:Y:S02]  /*7750*/  STL.64 [R1+0x5b8], R10 ;  /* 0x0005b80a01007387 */ /* 0x0003e40000100a00 */
[----:B-1----:R-:W-:-:S05]  /*7760*/  IMAD.WIDE R10, R2, 0x2, R88 ;  /* 0x00000002020a7825 */ /* 0x002fca00078e0258 */
[----:B------:R1:W2:Y:S01]  /*7770*/  @!P6 LDG.E.U16 R49, desc[UR16][R10.64] ;  /* 0x000000100a31e981 */ /* 0x0002a2000c1e1500 */
[----:B------:R-:W-:Y:S02]  /*7780*/  VIADD R4, R93, 0xffffffe8 ;  /* 0xffffffe85d047836 */ /* 0x000fe40000000000 */
[----:B------:R-:W-:Y:S01]  /*7790*/  IMAD.WIDE R12, R3, 0x2, R90 ;  /* 0x00000002030c7825 */ /* 0x000fe200078e025a */
[----:B------:R-:W-:Y:S02]  /*77a0*/  PRMT R46, RZ, 0x7610, R46 ;  /* 0x00007610ff2e7816 */ /* 0x000fe4000000002e */
[----:B------:R-:W-:Y:S02]  /*77b0*/  ISETP.GE.U32.AND P5, PT, R4, 0x7fffffa9, PT ;  /* 0x7fffffa90400780c */ /* 0x000fe40003fa6070 */
[----:B------:R-:W-:Y:S01]  /*77c0*/  PRMT R71, RZ, 0x7610, R71 ;  /* 0x00007610ff477816 */ /* 0x000fe20000000047 */
[----:B---3--:R-:W-:Y:S04]  /*77d0*/  STL [R1+0xf1c], R34 ;  /* 0x000f1c2201007387 */ /* 0x008fe80000100800 */
[----:B------:R3:W-:Y:S04]  /*77e0*/  STL.64 [R1+0x2e0], R8 ;  /* 0x0002e00801007387 */ /* 0x0007e80000100a00 */
[----:B------:R-:W-:Y:S04]  /*77f0*/  STL [R1+0xf70], R35 ;  /* 0x000f702301007387 */ /* 0x000fe80000100800 */
[----:B----4-:R-:W-:Y:S04]  /*7800*/  STL.64 [R1+0xf80], R82 ;  /* 0x000f805201007387 */ /* 0x010fe80000100a00 */
[----:B------:R-:W-:Y:S01]  /*7810*/  STL.64 [R1+0x4d0], R16 ;  /* 0x0004d01001007387 */ /* 0x000fe20000100a00 */
[----:B---3--:R-:W-:-:S03]  /*7820*/  IMAD.WIDE R8, R2, 0x2, R90 ;  /* 0x0000000202087825 */ /* 0x008fc600078e025a */
[----:B------:R0:W-:Y:S01]  /*7830*/  STL.64 [R1+0x4c8], R14 ;  /* 0x0004c80e01007387 */ /* 0x0001e20000100a00 */
[----:B------:R-:W-:-:S03]  /*7840*/  IMAD R2, R92, 0x17, RZ ;  /* 0x000000175c027824 */ /* 0x000fc600078e02ff */
[----:B------:R-:W-:Y:S01]  /*7850*/  STL.64 [R1+0x2d8], R12 ;  /* 0x0002d80c01007387 */ /* 0x000fe20000100a00 */
[----:B------:R-:W-:-:S03]  /*7860*/  PRMT R47, RZ, 0x7610, R47 ;  /* 0x00007610ff2f7816 */ /* 0x000fc6000000002f */
[----:B------:R-:W-:Y:S01]  /*7870*/  STL.64 [R1+0xf20], R50 ;  /* 0x000f203201007387 */ /* 0x000fe20000100a00 */
[----:B------:R-:W-:Y:S02]  /*7880*/  PRMT R44, RZ, 0x7610, R44 ;  /* 0x00007610ff2c7816 */ /* 0x000fe4000000002c */
[----:B------:R-:W-:Y:S01]  /*7890*/  PRMT R45, RZ, 0x7610, R45 ;  /* 0x00007610ff2d7816 */ /* 0x000fe2000000002d */
[----:B------:R1:W-:Y:S01]  /*78a0*/  STL.64 [R1+0x4c0], R10 ;  /* 0x0004c00a01007387 */ /* 0x0003e20000100a00 */
[----:B------:R-:W-:Y:S01]  /*78b0*/  PRMT R58, RZ, 0x7610, R58 ;  /* 0x00007610ff3a7816 */ /* 0x000fe2000000003a */
[C---:B0-----:R-:W-:Y:S02]  /*78c0*/  IMAD.WIDE R14, R2.reuse, 0x2, R84 ;  /* 0x00000002020e7825 */ /* 0x041fe400078e0254 */
[----:B------:R0:W-:Y:S04]  /*78d0*/  STL.64 [R1+0x4b8], R8 ;  /* 0x0004b80801007387 */ /* 0x0001e80000100a00 */
[----:B------:R3:W4:Y:S04]  /*78e0*/  @!P4 LDG.E.U16 R71, desc[UR16][R12.64] ;  /* 0x000000100c47c981 */ /* 0x000728000c1e1500 */
[----:B------:R0:W4:Y:S01]  /*78f0*/  @!P6 LDG.E.U16 R46, desc[UR16][R8.64] ;  /* 0x00000010082ee981 */ /* 0x000122000c1e1500 */
[----:B-1----:R-:W-:-:S03]  /*7900*/  IMAD.WIDE R10, R2, 0x2, R88 ;  /* 0x00000002020a7825 */ /* 0x002fc600078e0258 */
[----:B------:R1:W4:Y:S01]  /*7910*/  @!P5 LDG.E.U16 R47, desc[UR16][R14.64] ;  /* 0x000000100e2fd981 */ /* 0x000322000c1e1500 */
[----:B---3--:R-:W-:-:S03]  /*7920*/  IMAD.WIDE R12, R2, 0x2, R86 ;  /* 0x00000002020c7825 */ /* 0x008fc600078e0256 */
[----:B------:R-:W3:Y:S01]  /*7930*/  @!P5 LDG.E.U16 R45, desc[UR16][R10.64] ;  /* 0x000000100a2dd981 */ /* 0x000ee2000c1e1500 */
[----:B0-----:R-:W-:-:S03]  /*7940*/  IMAD.WIDE R8, R2, 0x2, R90 ;  /* 0x0000000202087825 */ /* 0x001fc600078e025a */
[----:B------:R0:W3:Y:S01]  /*7950*/  @!P5 LDG.E.U16 R44, desc[UR16][R12.64] ;  /* 0x000000100c2cd981 */ /* 0x0000e2000c1e1500 */
[----:B------:R-:W-:-:S03]  /*7960*/  VIADD R2, R93, 0xffffffc9 ;  /* 0xffffffc95d027836 */ /* 0x000fc60000000000 */
[----:B------:R0:W3:Y:S02]  /*7970*/  @!P5 LDG.E.U16 R58, desc[UR16][R8.64] ;  /* 0x00000010083ad981 */ /* 0x0000e4000c1e1500 */
[----:B------:R-:W-:Y:S01]  /*7980*/  ISETP.GE.U32.AND P5, PT, R2, 0x7fffff8a, PT ;  /* 0x7fffff8a0200780c */ /* 0x000fe20003fa6070 */
[----:B------:R-:W-:Y:S01]  /*7990*/  IMAD R2, R92, 0x1f, RZ ;  /* 0x0000001f5c027824 */ /* 0x000fe200078e02ff */
[----:B------:R-:W-:-:S03]  /*79a0*/  PRMT R59, RZ, 0x7610, R59 ;  /* 0x00007610ff3b7816 */ /* 0x000fc6000000003b */
[----:B------:R-:W-:-:S05]  /*79b0*/  IMAD.WIDE R16, R2, 0x2, R84 ;  /* 0x0000000202107825 */ /* 0x000fca00078e0254 */
[----:B------:R-:W3:Y:S04]  /*79c0*/  @!P0 LDG.E.U16 R59, desc[UR16][R16.64] ;  /* 0x00000010103b8981 */ /* 0x000ee8000c1e1500 */
[----:B--2---:R-:W-:Y:S04]  /*79d0*/  STL.64 [R1+0xf28], R48 ;  /* 0x000f283001007387 */ /* 0x004fe80000100a00 */
[----:B------:R-:W2:Y:S01]  /*79e0*/  LDL.LU R38, [R1+0x6a4] ;  /* 0x0006a40001267983 */ /* 0x000ea20000300800 */
[C---:B------:R-:W-:Y:S02]  /*79f0*/  VIADD R4, R93.reuse, 0xffffffd8 ;  /* 0xffffffd85d047836 */ /* 0x040fe40000000000 */
[----:B------:R-:W-:Y:S01]  /*7a00*/  VIADD R3, R93, 0xffffffd0 ;  /* 0xffffffd05d037836 */ /* 0x000fe20000000000 */
[----:B------:R1:W-:Y:S02]  /*7a10*/  STL.64 [R1+0x3d0], R14 ;  /* 0x0003d00e01007387 */ /* 0x0003e40000100a00 */
[----:B------:R-:W-:-:S02]  /*7a20*/  ISETP.GE.U32.AND P3, PT, R4, 0x7fffff99, PT ;  /* 0x7fffff990400780c */ /* 0x000fc40003f66070 */
[----:B------:R0:W-:Y:S01]  /*7a30*/  STL.64 [R1+0x3c8], R12 ;  /* 0x0003c80c01007387 */ /* 0x0001e20000100a00 */
[----:B------:R-:W-:Y:S01]  /*7a40*/  ISETP.GE.U32.AND P6, PT, R3, 0x7fffff91, PT ;  /* 0x7fffff910300780c */ /* 0x000fe20003fc6070 */
[C---:B------:R-:W-:Y:S02]  /*7a50*/  VIADD R4, R93.reuse, 0xffffffd1 ;  /* 0xffffffd15d047836 */ /* 0x040fe40000000000 */
[----:B------:R0:W-:Y:S01]  /*7a60*/  STL.64 [R1+0x3c0], R10 ;  /* 0x0003c00a01007387 */ /* 0x0001e20000100a00 */
[----:B------:R-:W-:Y:S02]  /*7a70*/  IMAD R3, R92, 0x26, RZ ;  /* 0x000000265c037824 */ /* 0x000fe400078e02ff */
[----:B------:R-:W-:Y:S01]  /*7a80*/  VIADD R5, R93, 0xffffffd9 ;  /* 0xffffffd95d057836 */ /* 0x000fe20000000000 */
[----:B------:R-:W-:Y:S01]  /*7a90*/  PRMT R56, RZ, 0x7610, R56 ;  /* 0x00007610ff387816 */ /* 0x000fe20000000038 */
[----:B-1----:R-:W-:Y:S01]  /*7aa0*/  IMAD.WIDE R14, R3, 0x2, R84 ;  /* 0x00000002030e7825 */ /* 0x002fe200078e0254 */
[----:B------:R-:W-:-:S03]  /*7ab0*/  PRMT R57, RZ, 0x7610, R57 ;  /* 0x00007610ff397816 */ /* 0x000fc60000000039 */
[----:B0-----:R-:W-:Y:S01]  /*7ac0*/  IMAD.WIDE R12, R2, 0x2, R86 ;  /* 0x00000002020c7825 */ /* 0x001fe200078e0256 */
[----:B------:R-:W-:-:S03]  /*7ad0*/  PRMT R54, RZ, 0x7610, R54 ;  /* 0x00007610ff367816 */ /* 0x000fc60000000036 */
[----:B------:R-:W-:Y:S01]  /*7ae0*/  IMAD.WIDE R10, R2, 0x2, R88 ;  /* 0x00000002020a7825 */ /* 0x000fe200078e0258 */
[----:B------:R-:W-:Y:S01]  /*7af0*/  ISETP.GE.U32.AND P4, PT, R4, 0x7fffff92, PT ;  /* 0x7fffff920400780c */ /* 0x000fe20003f86070 */
[----:B------:R0:W2:Y:S01]  /*7b00*/  @!P0 LDG.E.U16 R56, desc[UR16][R12.64] ;  /* 0x000000100c388981 */ /* 0x0000a2000c1e1500 */
[----:B------:R-:W-:Y:S01]  /*7b10*/  ISETP.GE.U32.AND P1, PT, R5, 0x7fffff9a, PT ;  /* 0x7fffff9a0500780c */ /* 0x000fe20003f26070 */
[----:B------:R-:W-:Y:S02]  /*7b20*/  VIADD R4, R93, 0xffffffc8 ;  /* 0xffffffc85d047836 */ /* 0x000fe40000000000 */
[----:B------:R1:W2:Y:S01]  /*7b30*/  @!P0 LDG.E.U16 R57, desc[UR16][R10.64] ;  /* 0x000000100a398981 */ /* 0x0002a2000c1e1500 */
[----:B------:R-:W-:Y:S02]  /*7b40*/  PRMT R43, RZ, 0x7610, R43 ;  /* 0x00007610ff2b7816 */ /* 0x000fe4000000002b */
[----:B------:R-:W-:Y:S02]  /*7b50*/  PRMT R81, RZ, 0x7610, R81 ;  /* 0x00007610ff517816 */ /* 0x000fe40000000051 */
[----:B------:R-:W-:-:S05]  /*7b60*/  LOP3.LUT R25, R0, 0x60, RZ, 0x3c, !PT ;  /* 0x0000006000197812 */ /* 0x000fca00078e3cff */
[----:B------:R-:W2:Y:S04]  /*7b70*/  @!P1 LDG.E.U16 R43, desc[UR16][R14.64] ;  /* 0x000000100e2b9981 */ /* 0x000ea8000c1e1500 */
[----:B----4-:R-:W-:Y:S04]  /*7b80*/  STL.64 [R1+0xf38], R46 ;  /* 0x000f382e01007387 */ /* 0x010fe80000100a00 */
[----:B------:R4:W-:Y:S04]  /*7b90*/  STL.64 [R1+0x3b8], R8 ;  /* 0x0003b80801007387 */ /* 0x0009e80000100a00 */
[----:B---3--:R3:W-:Y:S01]  /*7ba0*/  STL.64 [R1+0xf48], R44 ;  /* 0x000f482c01007387 */ /* 0x0087e20000100a00 */
[----:B----4-:R-:W-:-:S03]  /*7bb0*/  IMAD.WIDE R8, R2, 0x2, R90 ;  /* 0x0000000202087825 */ /* 0x010fc600078e025a */
[----:B------:R-:W-:Y:S04]  /*7bc0*/  STL.64 [R1+0x2d0], R16 ;  /* 0x0002d01001007387 */ /* 0x000fe80000100a00 */
[----:B------:R-:W-:Y:S01]  /*7bd0*/  STL.64 [R1+0x1f0], R14 ;  /* 0x0001f00e01007387 */ /* 0x000fe20000100a00 */
[----:B---3--:R-:W-:-:S03]  /*7be0*/  PRMT R44, RZ, 0x7610, R44 ;  /* 0x00007610ff2c7816 */ /* 0x008fc6000000002c */
[----:B------:R0:W-:Y:S04]  /*7bf0*/  STL.64 [R1+0x2c8], R12 ;  /* 0x0002c80c01007387 */ /* 0x0001e80000100a00 */
[----:B------:R3:W4:Y:S01]  /*7c00*/  @!P0 LDG.E.U16 R54, desc[UR16][R8.64] ;  /* 0x0000001008368981 */ /* 0x000722000c1e1500 */
[----:B------:R-:W-:-:S03]  /*7c10*/  ISETP.GE.U32.AND P0, PT, R4, 0x7fffff89, PT ;  /* 0x7fffff890400780c */ /* 0x000fc60003f06070 */
[----:B------:R1:W-:Y:S04]  /*7c20*/  STL.64 [R1+0xf58], R58 ;  /* 0x000f583a01007387 */ /* 0x0003e80000100a00 */
[----:B------:R3:W-:Y:S01]  /*7c30*/  STL.64 [R1+0x2c0], R10 ;  /* 0x0002c00a01007387 */ /* 0x0007e20000100a00 */
[----:B0-----:R-:W-:-:S03]  /*7c40*/  IMAD.WIDE R12, R3, 0x2, R86 ;  /* 0x00000002030c7825 */ /* 0x001fc600078e0256 */
[----:B------:R0:W-:Y:S01]  /*7c50*/  STL.64 [R1+0x2b8], R8 ;  /* 0x0002b80801007387 */ /* 0x0001e20000100a00 */
[----:B-1----:R-:W-:Y:S01]  /*7c60*/  PRMT R58, RZ, 0x7610, R58 ;  /* 0x00007610ff3a7816 */ /* 0x002fe2000000003a */
[----:B---3--:R-:W-:-:S05]  /*7c70*/  IMAD.WIDE R10, R3, 0x2, R88 ;  /* 0x00000002030a7825 */ /* 0x008fca00078e0258 */
[----:B------:R1:W3:Y:S01]  /*7c80*/  @!P1 LDG.E.U16 R58, desc[UR16][R12.64] ;  /* 0x000000100c3a9981 */ /* 0x0002e2000c1e1500 */
[----:B0-----:R-:W-:-:S03]  /*7c90*/  IMAD.WIDE R8, R3, 0x2, R90 ;  /* 0x0000000203087825 */ /* 0x001fc600078e025a */
[----:B------:R0:W3:Y:S04]  /*7ca0*/  @!P1 LDG.E.U16 R81, desc[UR16][R10.64] ;  /* 0x000000100a519981 */ /* 0x0000e8000c1e1500 */
[----:B------:R0:W3:Y:S04]  /*7cb0*/  @!P1 LDG.E.U16 R44, desc[UR16][R8.64] ;  /* 0x00000010082c9981 */ /* 0x0000e8000c1e1500 */
[----:B------:R-:W-:Y:S04]  /*7cc0*/  STL.64 [R1+0x1e8], R12 ;  /* 0x0001e80c01007387 */ /* 0x000fe80000100a00 */
[----:B------:R-:W-:Y:S04]  /*7cd0*/  STL.64 [R1+0x1e0], R10 ;  /* 0x0001e00a01007387 */ /* 0x000fe80000100a00 */
[----:B------:R-:W-:Y:S01]  /*7ce0*/  STL.64 [R1+0x1d8], R8 ;  /* 0x0001d80801007387 */ /* 0x000fe20000100a00 */
[----:B------:R-:W-:Y:S01]  /*7cf0*/  IMAD R5, R92, 0x2f, RZ ;  /* 0x0000002f5c057824 */ /* 0x000fe200078e02ff */
[----:B------:R-:W-:-:S02]  /*7d00*/  PRMT R55, RZ, 0x7610, R55 ;  /* 0x00007610ff377816 */ /* 0x000fc40000000037 */
[----:B------:R-:W-:Y:S01]  /*7d10*/  STS.U16 [R25+UR4+0x300], R21 ;  /* 0x0003001519007988 */ /* 0x000fe20008000404 */
[----:B------:R-:W-:-:S03]  /*7d20*/  PRMT R52, RZ, 0x7610, R52 ;  /* 0x00007610ff347816 */ /* 0x000fc60000000034 */
[----:B------:R-:W-:Y:S01]  /*7d30*/  STS.U16 [R25+UR4+0x4300], R20 ;  /* 0x0043001419007988 */ /* 0x000fe20008000404 */
[----:B------:R-:W-:-:S03]  /*7d40*/  PRMT R53, RZ, 0x7610, R53 ;  /* 0x00007610ff357816 */ /* 0x000fc60000000035 */
[----:B------:R-:W-:Y:S04]  /*7d50*/  STS.U16 [R25+UR4+0x8300], R19 ;  /* 0x0083001319007988 */ /* 0x000fe80008000404 */
[----:B------:R0:W-:Y:S04]  /*7d60*/  STS.U16 [R25+UR4+0xc300], R18 ;  /* 0x00c3001219007988 */ /* 0x0001e80008000404 */
[----:B------:R-:W-:Y:S04]  /*7d70*/  STS.U16 [R25+UR4+0x700], R24 ;  /* 0x0007001819007988 */ /* 0x000fe80008000404 */
[----:B------:R-:W-:Y:S01]  /*7d80*/  STS.U16 [R25+UR4+0x4700], R23 ;  /* 0x0047001719007988 */ /* 0x000fe20008000404 */
[----:B0-----:R-:W-:-:S03]  /*7d90*/  IMAD.WIDE R18, R5, 0x2, R84 ;  /* 0x0000000205127825 */ /* 0x001fc600078e0254 */
[----:B------:R0:W-:Y:S01]  /*7da0*/  STS.U16 [R25+UR4+0x8700], R22 ;  /* 0x0087001619007988 */ /* 0x0001e20008000404 */
[----:B--2---:R-:W-:-:S05]  /*7db0*/  IABS R2, R38 ;  /* 0x0000002600027213 */ /* 0x004fca0000000000 */
[----:B------:R-:W-:-:S04]  /*7dc0*/  IMAD.MOV.U32 R68, RZ, RZ, R2 ;  /* 0x000000ffff447224 */ /* 0x000fc800078e0002 */
[----:B------:R-:W2:Y:S01]  /*7dd0*/  I2F.RP R4, R68 ;  /* 0x0000004400047306 */ /* 0x000ea20000209400 */
[----:B------:R-:W-:-:S05]  /*7de0*/  VIADD R2, R93, 0xffffffc1 ;  /* 0xffffffc15d027836 */ /* 0x000fca0000000000 */
[----:B------:R-:W-:Y:S01]  /*7df0*/  ISETP.GE.U32.AND P1, PT, R2, 0x7fffff82, PT ;  /* 0x7fffff820200780c */ /* 0x000fe20003f26070 */
[----:B------:R-:W-:-:S04]  /*7e00*/  IMAD R2, R92, 0x27, RZ ;  /* 0x000000275c027824 */ /* 0x000fc800078e02ff */
[----:B------:R-:W-:-:S04]  /*7e10*/  IMAD.WIDE R14, R2, 0x2, R84 ;  /* 0x00000002020e7825 */ /* 0x000fc800078e0254 */
[----:B-1----:R-:W-:-:S04]  /*7e20*/  IMAD.WIDE R12, R2, 0x2, R86 ;  /* 0x00000002020c7825 */ /* 0x002fc800078e0256 */
[----:B------:R-:W-:-:S04]  /*7e30*/  IMAD.WIDE R10, R2, 0x2, R88 ;  /* 0x00000002020a7825 */ /* 0x000fc800078e0258 */
[----:B------:R-:W-:Y:S01]  /*7e40*/  IMAD.WIDE R8, R2, 0x2, R90 ;  /* 0x0000000202087825 */ /* 0x000fe200078e025a */
[----:B------:R1:W-:Y:S01]  /*7e50*/  STL.64 [R1+0x1d0], R14 ;  /* 0x0001d00e01007387 */ /* 0x0003e20000100a00 */
[----:B--2---:R2:W0:Y:S03]  /*7e60*/  MUFU.RCP R2, R4 ;  /* 0x0000000400027308 */ /* 0x0044260000001000 */
[----:B------:R0:W-:Y:S04]  /*7e70*/  STL.64 [R1+0x1c8], R12 ;  /* 0x0001c80c01007387 */ /* 0x0001e80000100a00 */
[----:B------:R1:W3:Y:S01]  /*7e80*/  @!P3 LDG.E.U16 R55, desc[UR16][R14.64] ;  /* 0x000000100e37b981 */ /* 0x0002e2000c1e1500 */
[----:B--2---:R-:W-:-:S03]  /*7e90*/  IMAD R4, R92, 0x2e, RZ ;  /* 0x0000002e5c047824 */ /* 0x004fc600078e02ff */
[----:B------:R2:W3:Y:S01]  /*7ea0*/  @!P3 LDG.E.U16 R52, desc[UR16][R12.64] ;  /* 0x000000100c34b981 */ /* 0x0004e2000c1e1500 */
[----:B------:R-:W-:-:S03]  /*7eb0*/  IMAD.WIDE R28, R4, 0x2, R84 ;  /* 0x00000002041c7825 */ /* 0x000fc600078e0254 */
[----:B------:R1:W-:Y:S01]  /*7ec0*/  STL.64 [R1+0x1c0], R10 ;  /* 0x0001c00a01007387 */ /* 0x0003e20000100a00 */
[----:B------:R-:W-:-:S03]  /*7ed0*/  IMAD.WIDE R26, R4, 0x2, R86 ;  /* 0x00000002041a7825 */ /* 0x000fc600078e0256 */
[----:B------:R2:W-:Y:S01]  /*7ee0*/  STL.64 [R1+0x1b8], R8 ;  /* 0x0001b80801007387 */ /* 0x0005e20000100a00 */
[----:B0-----:R-:W-:-:S03]  /*7ef0*/  IMAD.WIDE R22, R4, 0x2, R88 ;  /* 0x0000000204167825 */ /* 0x001fc600078e0258 */
[----:B------:R0:W-:Y:S01]  /*7f00*/  STL.64 [R1+0xf0], R28 ;  /* 0x0000f01c01007387 */ /* 0x0001e20000100a00 */
[----:B------:R-:W-:-:S03]  /*7f10*/  IMAD.WIDE R20, R4, 0x2, R90 ;  /* 0x0000000204147825 */ /* 0x000fc600078e025a */
[----:B------:R0:W3:Y:S01]  /*7f20*/  @!P3 LDG.E.U16 R53, desc[UR16][R10.64] ;  /* 0x000000100a35b981 */ /* 0x0000e2000c1e1500 */
[----:B-1----:R-:W-:-:S03]  /*7f30*/  IMAD.WIDE R14, R5, 0x2, R86 ;  /* 0x00000002050e7825 */ /* 0x002fc600078e0256 */
[----:B------:R-:W-:Y:S01]  /*7f40*/  STL.64 [R1+0xd0], R18 ;  /* 0x0000d01201007387 */ /* 0x000fe20000100a00 */
[----:B--2---:R-:W-:-:S03]  /*7f50*/  IMAD.WIDE R12, R5, 0x2, R88 ;  /* 0x00000002050c7825 */ /* 0x004fc600078e0258 */
[----:B------:R1:W-:Y:S01]  /*7f60*/  STL.64 [R1+0xe8], R26 ;  /* 0x0000e81a01007387 */ /* 0x0003e20000100a00 */
[----:B0-----:R-:W-:-:S03]  /*7f70*/  IMAD.WIDE R10, R5, 0x2, R90 ;  /* 0x00000002050a7825 */ /* 0x001fc600078e025a */
[----:B------:R-:W-:Y:S04]  /*7f80*/  STL.64 [R1+0xe0], R22 ;  /* 0x0000e01601007387 */ /* 0x000fe80000100a00 */
[----:B------:R-:W-:Y:S04]  /*7f90*/  STL.64 [R1+0xd8], R20 ;  /* 0x0000d81401007387 */ /* 0x000fe80000100a00 */
[----:B------:R-:W-:Y:S04]  /*7fa0*/  STL.64 [R1+0xc8], R14 ;  /* 0x0000c80e01007387 */ /* 0x000fe80000100a00 */
[----:B------:R-:W-:Y:S04]  /*7fb0*/  STL.64 [R1+0xc0], R12 ;  /* 0x0000c00c01007387 */ /* 0x000fe80000100a00 */
[----:B------:R-:W-:Y:S04]  /*7fc0*/  STL.64 [R1+0xb8], R10 ;  /* 0x0000b80a01007387 */ /* 0x000fe80000100a00 */
[----:B------:R-:W2:Y:S04]  /*7fd0*/  LDL.LU R47, [R1+0x6a8] ;  /* 0x0006a800012f7983 */ /* 0x000ea80000300800 */
[----:B------:R-:W3:Y:S04]  /*7fe0*/  LDL.LU R35, [R1+0x6a0] ;  /* 0x0006a00001237983 */ /* 0x000ee80000300800 */
[----:B------:R-:W4:Y:S04]  /*7ff0*/  LDL.LU R69, [R1+0x6b0] ;  /* 0x0006b00001457983 */ /* 0x000f280000300800 */
[----:B------:R-:W4:Y:S04]  /*8000*/  LDL.LU R49, [R1+0x6c4] ;  /* 0x0006c40001317983 */ /* 0x000f280000300800 */
[----:B------:R-:W4:Y:S01]  /*8010*/  LDL.LU R34, [R1+0x6b8] ;  /* 0x0006b80001227983 */ /* 0x000f220000300800 */
[----:B------:R-:W-:-:S04]  /*8020*/  VIADD R2, R2, 0xffffffe ;  /* 0x0ffffffe02027836 */ /* 0x000fc80000000000 */
[----:B------:R-:W0:Y:S01]  /*8030*/  F2I.FTZ.U32.TRUNC.NTZ R83, R2 ;  /* 0x0000000200537305 */ /* 0x000e22000021f000 */
[----:B------:R-:W-:Y:S01]  /*8040*/  PRMT R66, RZ, 0x7610, R66 ;  /* 0x00007610ff427816 */ /* 0x000fe20000000042 */
[C---:B------:R-:W-:Y:S02]  /*8050*/  IMAD R16, R92.reuse, 0x37, RZ ;  /* 0x000000375c107824 */ /* 0x040fe400078e02ff */
[C---:B------:R-:W-:Y:S02]  /*8060*/  IMAD R24, R92.reuse, 0x3e, RZ ;  /* 0x0000003e5c187824 */ /* 0x040fe400078e02ff */
[C---:B------:R-:W-:Y:S01]  /*8070*/  IMAD R32, R92.reuse, 0x3f, RZ ;  /* 0x0000003f5c207824 */ /* 0x040fe200078e02ff */
[----:B------:R0:W4:Y:S01]  /*8080*/  @!P3 LDG.E.U16 R66, desc[UR16][R8.64] ;  /* 0x000000100842b981 */ /* 0x000122000c1e1500 */
[----:B------:R-:W-:Y:S02]  /*8090*/  IMAD.MOV.U32 R82, RZ, RZ, RZ ;  /* 0x000000ffff527224 */ /* 0x000fe400078e00ff */
[----:B0-----:R-:W-:-:S02]  /*80a0*/  IMAD R8, R92, 0x36, RZ ;  /* 0x000000365c087824 */ /* 0x001fc400078e02ff */
[----:B------:R-:W-:-:S04]  /*80b0*/  IMAD.MOV R92, RZ, RZ, -R83 ;  /* 0x000000ffff5c7224 */ /* 0x000fc800078e0a53 */
[----:B------:R-:W-:-:S04]  /*80c0*/  IMAD R92, R92, R68, RZ ;  /* 0x000000445c5c7224 */ /* 0x000fc800078e02ff */
[----:B------:R-:W-:Y:S02]  /*80d0*/  IMAD.HI.U32 R92, R83, R92, R82 ;  /* 0x0000005c535c7227 */ /* 0x000fe400078e0052 */
[----:B------:R-:W4:Y:S01]  /*80e0*/  LDL.LU.64 R82, [R1+0xf80] ;  /* 0x000f800001527983 */ /* 0x000f220000300a00 */
[----:B------:R-:W-:Y:S01]  /*80f0*/  LOP3.LUT R51, R0, 0x60, RZ, 0x3c, !PT ;  /* 0x0000006000337812 */ /* 0x000fe200078e3cff */
[----:B------:R-:W-:-:S05]  /*8100*/  IMAD.MOV.U32 R45, RZ, RZ, R6 ;  /* 0x000000ffff2d7224 */ /* 0x000fca00078e0006 */
[----:B------:R-:W-:Y:S01]  /*8110*/  STS.U16 [R51+UR4+0xc700], R45 ;  /* 0x00c7002d33007988 */ /* 0x000fe20008000404 */
[----:B------:R-:W-:Y:S01]  /*8120*/  VIADD R3, R93, 0xffffffc0 ;  /* 0xffffffc05d037836 */ /* 0x000fe20000000000 */
[----:B------:R-:W-:Y:S02]  /*8130*/  PRMT R78, RZ, 0x7610, R78 ;  /* 0x00007610ff4e7816 */ /* 0x000fe4000000004e */
[----:B------:R-:W-:Y:S02]  /*8140*/  PRMT R46, RZ, 0x7610, R46 ;  /* 0x00007610ff2e7816 */ /* 0x000fe4000000002e */
[----:B------:R-:W-:Y:S01]  /*8150*/  ISETP.GE.U32.AND P3, PT, R3, 0x7fffff81, PT ;  /* 0x7fffff810300780c */ /* 0x000fe20003f66070 */
[----:B------:R-:W-:Y:S01]  /*8160*/  IMAD.WIDE R30, R32, 0x2, R88 ;  /* 0x00000002201e7825 */ /* 0x000fe200078e0258 */
[----:B------:R0:W4:Y:S01]  /*8170*/  @!P4 LDG.E.U16 R78, desc[UR16][R28.64] ;  /* 0x000000101c4ec981 */ /* 0x000122000c1e1500 */
[----:B------:R-:W-:Y:S02]  /*8180*/  PRMT R76, RZ, 0x7610, R76 ;  /* 0x00007610ff4c7816 */ /* 0x000fe4000000004c */
[----:B------:R-:W-:Y:S01]  /*8190*/  PRMT R48, RZ, 0x7610, R48 ;  /* 0x00007610ff307816 */ /* 0x000fe20000000030 */
[----:B------:R1:W4:Y:S01]  /*81a0*/  @!P4 LDG.E.U16 R46, desc[UR16][R26.64] ;  /* 0x000000101a2ec981 */ /* 0x000322000c1e1500 */
[----:B------:R-:W-:-:S02]  /*81b0*/  PRMT R75, RZ, 0x7610, R75 ;  /* 0x00007610ff4b7816 */ /* 0x000fc4000000004b */
[----:B------:R-:W-:Y:S01]  /*81c0*/  PRMT R72, RZ, 0x7610, R72 ;  /* 0x00007610ff487816 */ /* 0x000fe20000000048 */
[----:B------:R-:W4:Y:S01]  /*81d0*/  @!P4 LDG.E.U16 R76, desc[UR16][R22.64] ;  /* 0x00000010164cc981 */ /* 0x000f22000c1e1500 */
[----:B------:R-:W-:Y:S01]  /*81e0*/  PRMT R73, RZ, 0x7610, R73 ;  /* 0x00007610ff497816 */ /* 0x000fe20000000049 */
[C---:B0-----:R-:W-:Y:S01]  /*81f0*/  IMAD.WIDE R28, R32.reuse, 0x2, R86 ;  /* 0x00000002201c7825 */ /* 0x041fe200078e0256 */
[----:B------:R-:W-:Y:S01]  /*8200*/  PRMT R70, RZ, 0x7610, R70 ;  /* 0x00007610ff467816 */ /* 0x000fe20000000046 */
[----:B------:R-:W4:Y:S02]  /*8210*/  @!P4 LDG.E.U16 R48, desc[UR16][R20.64] ;  /* 0x000000101430c981 */ /* 0x000f24000c1e1500 */
[C---:B-1----:R-:W-:Y:S01]  /*8220*/  IMAD.WIDE R26, R32.reuse, 0x2, R84 ;  /* 0x00000002201a7825 */ /* 0x042fe200078e0254 */
[----:B------:R-:W-:Y:S01]  /*8230*/  PRMT R64, RZ, 0x7610, R64 ;  /* 0x00007610ff407816 */ /* 0x000fe20000000040 */
[----:B------:R-:W4:Y:S02]  /*8240*/  @!P3 LDG.E.U16 R72, desc[UR16][R28.64] ;  /* 0x000000101c48b981 */ /* 0x000f24000c1e1500 */
[----:B------:R-:W-:Y:S01]  /*8250*/  IMAD.WIDE R32, R32, 0x2, R90 ;  /* 0x0000000220207825 */ /* 0x000fe200078e025a */
[----:B------:R-:W-:Y:S01]  /*8260*/  PRMT R65, RZ, 0x7610, R65 ;  /* 0x00007610ff417816 */ /* 0x000fe20000000041 */
[----:B------:R-:W4:Y:S01]  /*8270*/  @!P3 LDG.E.U16 R75, desc[UR16][R26.64] ;  /* 0x000000101a4bb981 */ /* 0x000f22000c1e1500 */
[----:B------:R-:W-:-:S03]  /*8280*/  PRMT R62, RZ, 0x7610, R62 ;  /* 0x00007610ff3e7816 */ /* 0x000fc6000000003e */
[----:B------:R-:W4:Y:S04]  /*8290*/  @!P3 LDG.E.U16 R73, desc[UR16][R30.64] ;  /* 0x000000101e49b981 */ /* 0x000f28000c1e1500 */
[----:B------:R-:W4:Y:S01]  /*82a0*/  @!P3 LDG.E.U16 R70, desc[UR16][R32.64] ;  /* 0x000000102046b981 */ /* 0x000f22000c1e1500 */
[----:B------:R-:W-:Y:S02]  /*82b0*/  PRMT R63, RZ, 0x7610, R63 ;  /* 0x00007610ff3f7816 */ /* 0x000fe4000000003f */
[----:B------:R-:W-:Y:S01]  /*82c0*/  PRMT R60, RZ, 0x7610, R60 ;  /* 0x00007610ff3c7816 */ /* 0x000fe2000000003c */
[----:B------:R-:W4:Y:S01]  /*82d0*/  @!P6 LDG.E.U16 R64, desc[UR16][R14.64] ;  /* 0x000000100e40e981 */ /* 0x000f22000c1e1500 */
[----:B------:R-:W-:Y:S02]  /*82e0*/  PRMT R61, RZ, 0x7610, R61 ;  /* 0x00007610ff3d7816 */ /* 0x000fe4000000003d */
[----:B------:R-:W-:Y:S01]  /*82f0*/  PRMT R74, RZ, 0x7610, R74 ;  /* 0x00007610ff4a7816 */ /* 0x000fe2000000004a */
[----:B------:R-:W4:Y:S04]  /*8300*/  @!P6 LDG.E.U16 R65, desc[UR16][R12.64] ;  /* 0x000000100c41e981 */ /* 0x000f28000c1e1500 */
[----:B------:R0:W4:Y:S04]  /*8310*/  @!P6 LDG.E.U16 R62, desc[UR16][R10.64] ;  /* 0x000000100a3ee981 */ /* 0x000128000c1e1500 */
[----:B--2---:R-:W-:Y:S04]  /*8320*/  STS.U16 [R51+UR4+0xb00], R47 ;  /* 0x000b002f33007988 */ /* 0x004fe80008000404 */
[----:B---3--:R1:W-:Y:S02]  /*8330*/  STS.U16 [R51+UR4+0x4b00], R35 ;  /* 0x004b002333007988 */ /* 0x0083e40008000404 */
[----:B-1----:R-:W-:-:S04]  /*8340*/  SHF.R.U32.HI R35, RZ, 0x6, R79 ;  /* 0x00000006ff237819 */ /* 0x002fc8000001164f */
[----:B------:R-:W-:Y:S01]  /*8350*/  SGXT.U32 R45, R35, 0x1 ;  /* 0x00000001232d781a */ /* 0x000fe20000000000 */
[----:B----4-:R-:W-:Y:S01]  /*8360*/  IMAD.SHL.U32 R35, R69, 0x10, RZ ;  /* 0x0000001045237824 */ /* 0x010fe200078e00ff */
[----:B------:R-:W-:Y:S04]  /*8370*/  STS.U16 [R51+UR4+0x8b00], R49 ;  /* 0x008b003133007988 */ /* 0x000fe80008000404 */
[----:B------:R-:W-:Y:S04]  /*8380*/  STS.U16 [R51+UR4+0xcb00], R34 ;  /* 0x00cb002233007988 */ /* 0x000fe80008000404 */
[----:B------:R-:W-:Y:S04]  /*8390*/  STL [R1+0xe24], R35 ;  /* 0x000e242301007387 */ /* 0x000fe80000100800 */
[----:B------:R1:W-:Y:S04]  /*83a0*/  STS.U16 [R51+UR4+0xf00], R80 ;  /* 0x000f005033007988 */ /* 0x0003e80008000404 */
[----:B-1----:R-:W2:Y:S01]  /*83b0*/  LDL.LU R80, [R1+0xf7c] ;  /* 0x000f7c0001507983 */ /* 0x002ea20000300800 */
[----:B------:R-:W-:-:S04]  /*83c0*/  LOP3.LUT R69, R35, R45, RZ, 0xfc, !PT ;  /* 0x0000002d23457212 */ /* 0x000fc800078efcff */
[----:B------:R-:W-:-:S05]  /*83d0*/  IABS R35, R69 ;  /* 0x0000004500237213 */ /* 0x000fca0000000000 */
[----:B------:R-:W-:-:S04]  /*83e0*/  IMAD.MOV.U32 R45, RZ, RZ, R35 ;  /* 0x000000ffff2d7224 */ /* 0x000fc800078e0023 */
[----:B------:R-:W-:Y:S01]  /*83f0*/  IMAD.HI.U32 R35, R92, R45, RZ ;  /* 0x0000002d5c237227 */ /* 0x000fe200078e00ff */
[----:B------:R-:W-:-:S03]  /*8400*/  LOP3.LUT R47, R69, 0x2, RZ, 0xfc, !PT ;  /* 0x00000002452f7812 */ /* 0x000fc600078efcff */
[----:B------:R-:W-:-:S04]  /*8410*/  IMAD.MOV R35, RZ, RZ, -R35 ;  /* 0x000000ffff237224 */ /* 0x000fc800078e0a23 */
[----:B------:R-:W-:Y:S01]  /*8420*/  IMAD R35, R68, R35, R45 ;  /* 0x0000002344237224 */ /* 0x000fe200078e022d */
[----:B------:R-:W-:-:S05]  /*8430*/  IABS R45, R47 ;  /* 0x0000002f002d7213 */ /* 0x000fca0000000000 */
[----:B------:R-:W-:Y:S01]  /*8440*/  IMAD.HI.U32 R34, R92, R45, RZ ;  /* 0x0000002d5c227227 */ /* 0x000fe200078e00ff */
[----:B------:R-:W-:-:S03]  /*8450*/  LOP3.LUT R49, R69, 0x4, RZ, 0xfc, !PT ;  /* 0x0000000445317812 */ /* 0x000fc600078efcff */
[----:B------:R-:W-:-:S04]  /*8460*/  IMAD.MOV R34, RZ, RZ, -R34 ;  /* 0x000000ffff227224 */ /* 0x000fc800078e0a22 */
[C---:B------:R-:W-:Y:S01]  /*8470*/  IMAD R45, R68.reuse, R34, R45 ;  /* 0x00000022442d7224 */ /* 0x040fe200078e022d */
[----:B------:R-:W-:Y:S02]  /*8480*/  IABS R34, R49 ;  /* 0x0000003100227213 */ /* 0x000fe40000000000 */
[----:B------:R-:W-:Y:S02]  /*8490*/  ISETP.GE.AND P3, PT, R47, RZ, PT ;  /* 0x000000ff2f00720c */ /* 0x000fe40003f66270 */
[----:B------:R-:W-:Y:S01]  /*84a0*/  ISETP.GT.U32.AND P4, PT, R68, R35, PT ;  /* 0x000000234400720c */ /* 0x000fe20003f84070 */
[----:B------:R-:W-:Y:S02]  /*84b0*/  IMAD.MOV.U32 R47, RZ, RZ, R34 ;  /* 0x000000ffff2f7224 */ /* 0x000fe400078e0022 */
[----:B0-----:R-:W-:-:S04]  /*84c0*/  IMAD.WIDE R10, R16, 0x2, R84 ;  /* 0x00000002100a7825 */ /* 0x001fc800078e0254 */
[----:B------:R-:W-:-:S04]  /*84d0*/  IMAD.WIDE R12, R16, 0x2, R86 ;  /* 0x00000002100c7825 */ /* 0x000fc800078e0256 */
[----:B------:R-:W-:Y:S01]  /*84e0*/  IMAD.WIDE R14, R16, 0x2, R88 ;  /* 0x00000002100e7825 */ /* 0x000fe200078e0258 */
[----:B------:R-:W-:Y:S01]  /*84f0*/  LOP3.LUT R59, R69, 0x6, RZ, 0xfc, !PT ;  /* 0x00000006453b7812 */ /* 0x000fe200078efcff */
[----:B------:R-:W3:Y:S02]  /*8500*/  @!P0 LDG.E.U16 R63, desc[UR16][R10.64] ;  /* 0x000000100a3f8981 */ /* 0x000ee4000c1e1500 */
[----:B------:R-:W-:Y:S01]  /*8510*/  IMAD.HI.U32 R34, R92, R47, RZ ;  /* 0x0000002f5c227227 */ /* 0x000fe200078e00ff */
[----:B------:R-:W-:Y:S01]  /*8520*/  PRMT R67, RZ, 0x7610, R67 ;  /* 0x00007610ff437816 */ /* 0x000fe20000000043 */
[----:B------:R-:W4:Y:S02]  /*8530*/  @!P0 LDG.E.U16 R60, desc[UR16][R12.64] ;  /* 0x000000100c3c8981 */ /* 0x000f24000c1e1500 */
[----:B------:R-:W-:Y:S02]  /*8540*/  IMAD.WIDE R16, R16, 0x2, R90 ;  /* 0x0000000210107825 */ /* 0x000fe400078e025a */
[----:B------:R-:W3:Y:S02]  /*8550*/  @!P0 LDG.E.U16 R61, desc[UR16][R14.64] ;  /* 0x000000100e3d8981 */ /* 0x000ee4000c1e1500 */
[----:B------:R-:W-:-:S02]  /*8560*/  IMAD.MOV R34, RZ, RZ, -R34 ;  /* 0x000000ffff227224 */ /* 0x000fc400078e0a22 */
[----:B------:R-:W3:Y:S01]  /*8570*/  @!P0 LDG.E.U16 R74, desc[UR16][R16.64] ;  /* 0x00000010104a8981 */ /* 0x000ee2000c1e1500 */
[----:B------:R-:W-:Y:S01]  /*8580*/  ISETP.GE.AND P0, PT, R49, RZ, PT ;  /* 0x000000ff3100720c */ /* 0x000fe20003f06270 */
[----:B------:R-:W-:Y:S01]  /*8590*/  IMAD R49, R68, R34, R47 ;  /* 0x0000002244317224 */ /* 0x000fe200078e022f */
[----:B------:R-:W-:Y:S01]  /*85a0*/  IABS R34, R59 ;  /* 0x0000003b00227213 */ /* 0x000fe20000000000 */
[----:B------:R-:W-:Y:S01]  /*85b0*/  @!P4 IMAD.IADD R35, R35, 0x1, -R68 ;  /* 0x000000012323c824 */ /* 0x000fe200078e0a44 */
[----:B------:R-:W-:Y:S01]  /*85c0*/  PRMT R50, RZ, 0x7610, R50 ;  /* 0x00007610ff327816 */ /* 0x000fe20000000032 */
[C---:B------:R-:W-:Y:S01]  /*85d0*/  IMAD.WIDE R2, R8.reuse, 0x2, R84 ;  /* 0x0000000208027825 */ /* 0x040fe200078e0254 */
[----:B------:R-:W-:Y:S01]  /*85e0*/  PRMT R41, RZ, 0x7610, R41 ;  /* 0x00007610ff297816 */ /* 0x000fe20000000029 */
[----:B------:R0:W3:Y:S01]  /*85f0*/  @!P6 LDG.E.U16 R67, desc[UR16][R18.64] ;  /* 0x000000101243e981 */ /* 0x0000e2000c1e1500 */
[----:B------:R-:W-:Y:S01]  /*8600*/  PRMT R77, RZ, 0x7610, R77 ;  /* 0x00007610ff4d7816 */ /* 0x000fe2000000004d */
[C---:B------:R-:W-:Y:S01]  /*8610*/  IMAD.WIDE R4, R8.reuse, 0x2, R86 ;  /* 0x0000000208047825 */ /* 0x040fe200078e0256 */
[----:B------:R-:W-:Y:S01]  /*8620*/  PRMT R40, RZ, 0x7610, R40 ;  /* 0x00007610ff287816 */ /* 0x000fe20000000028 */
[----:B------:R-:W3:Y:S02]  /*8630*/  @!P5 LDG.E.U16 R50, desc[UR16][R2.64] ;  /* 0x000000100232d981 */ /* 0x000ee4000c1e1500 */
[----:B------:R-:W-:Y:S01]  /*8640*/  IMAD.WIDE R6, R8, 0x2, R88 ;  /* 0x0000000208067825 */ /* 0x000fe200078e0258 */
[----:B------:R-:W-:Y:S01]  /*8650*/  ISETP.GT.U32.AND P6, PT, R68, R35, PT ;  /* 0x000000234400720c */ /* 0x000fe20003fc4070 */
[----:B------:R-:W3:Y:S02]  /*8660*/  @!P5 LDG.E.U16 R41, desc[UR16][R4.64] ;  /* 0x000000100429d981 */ /* 0x000ee4000c1e1500 */
[----:B------:R-:W-:-:S02]  /*8670*/  IMAD.WIDE R8, R8, 0x2, R90 ;  /* 0x0000000208087825 */ /* 0x000fc400078e025a */
[----:B------:R-:W3:Y:S02]  /*8680*/  @!P5 LDG.E.U16 R77, desc[UR16][R6.64] ;  /* 0x00000010064dd981 */ /* 0x000ee4000c1e1500 */
[----:B------:R-:W-:Y:S02]  /*8690*/  IMAD.MOV.U32 R47, RZ, RZ, R34 ;  /* 0x000000ffff2f7224 */ /* 0x000fe400078e0022 */
[----:B------:R-:W3:Y:S01]  /*86a0*/  @!P5 LDG.E.U16 R40, desc[UR16][R8.64] ;  /* 0x000000100828d981 */ /* 0x000ee2000c1e1500 */
[----:B------:R-:W-:Y:S01]  /*86b0*/  ISETP.GE.AND P5, PT, R69, RZ, PT ;  /* 0x000000ff4500720c */ /* 0x000fe20003fa6270 */
[----:B------:R-:W-:Y:S02]  /*86c0*/  IMAD.HI.U32 R34, R92, R47, RZ ;  /* 0x0000002f5c227227 */ /* 0x000fe400078e00ff */
[----:B------:R1:W-:Y:S02]  /*86d0*/  STS.U16 [R51+UR4+0x4f00], R82 ;  /* 0x004f005233007988 */ /* 0x0003e40008000404 */
[----:B------:R-:W-:Y:S01]  /*86e0*/  IMAD.MOV R34, RZ, RZ, -R34 ;  /* 0x000000ffff227224 */ /* 0x000fe200078e0a22 */
[----:B------:R-:W-:Y:S01]  /*86f0*/  PRMT R39, RZ, 0x7610, R39 ;  /* 0x00007610ff277816 */ /* 0x000fe20000000027 */
[----:B0-----:R-:W-:Y:S01]  /*8700*/  IMAD.WIDE R18, R24, 0x2, R84 ;  /* 0x0000000218127825 */ /* 0x001fe200078e0254 */
[----:B------:R-:W-:-:S02]  /*8710*/  PRMT R36, RZ, 0x7610, R36 ;  /* 0x00007610ff247816 */ /* 0x000fc40000000024 */
[----:B------:R-:W-:Y:S01]  /*8720*/  PRMT R37, RZ, 0x7610, R37 ;  /* 0x00007610ff257816 */ /* 0x000fe20000000025 */
[C---:B------:R-:W-:Y:S01]  /*8730*/  IMAD.WIDE R20, R24.reuse, 0x2, R86 ;  /* 0x0000000218147825 */ /* 0x040fe200078e0256 */
[----:B------:R-:W-:Y:S01]  /*8740*/  PRMT R42, RZ, 0x7610, R42 ;  /* 0x00007610ff2a7816 */ /* 0x000fe2000000002a */
[----:B------:R-:W3:Y:S01]  /*8750*/  @!P1 LDG.E.U16 R39, desc[UR16][R18.64] ;  /* 0x0000001012279981 */ /* 0x000ee2000c1e1500 */
[----:B-1----:R-:W-:Y:S01]  /*8760*/  LOP3.LUT R82, R69, 0x8, RZ, 0xfc, !PT ;  /* 0x0000000845527812 */ /* 0x002fe200078efcff */
[C---:B------:R-:W-:Y:S02]  /*8770*/  IMAD.WIDE R22, R24.reuse, 0x2, R88 ;  /* 0x0000000218167825 */ /* 0x040fe400078e0258 */
[----:B------:R-:W3:Y:S02]  /*8780*/  @!P1 LDG.E.U16 R36, desc[UR16][R20.64] ;  /* 0x0000001014249981 */ /* 0x000ee4000c1e1500 */
[----:B------:R-:W-:Y:S02]  /*8790*/  IMAD.WIDE R24, R24, 0x2, R90 ;  /* 0x0000000218187825 */ /* 0x000fe400078e025a */
[----:B------:R-:W3:Y:S02]  /*87a0*/  @!P1 LDG.E.U16 R37, desc[UR16][R22.64] ;  /* 0x0000001016259981 */ /* 0x000ee4000c1e1500 */
[----:B------:R-:W-:Y:S01]  /*87b0*/  IMAD R34, R68, R34, R47 ;  /* 0x0000002244227224 */ /* 0x000fe200078e022f */
[----:B------:R-:W-:Y:S01]  /*87c0*/  IABS R47, R82 ;  /* 0x00000052002f7213 */ /* 0x000fe20000000000 */
[----:B------:R-:W-:Y:S01]  /*87d0*/  @!P6 IMAD.IADD R35, R35, 0x1, -R68 ;  /* 0x000000012323e824 */ /* 0x000fe200078e0a44 */
[----:B------:R-:W3:Y:S01]  /*87e0*/  @!P1 LDG.E.U16 R42, desc[UR16][R24.64] ;  /* 0x00000010182a9981 */ /* 0x000ee2000c1e1500 */
[----:B------:R-:W-:-:S02]  /*87f0*/  ISETP.GE.AND P1, PT, R59, RZ, PT ;  /* 0x000000ff3b00720c */ /* 0x000fc40003f26270 */
[----:B------:R-:W-:Y:S01]  /*8800*/  @!P5 IMAD.MOV R35, RZ, RZ, -R35 ;  /* 0x000000ffff23d224 */ /* 0x000fe200078e0a23 */
[C---:B------:R-:W-:Y:S01]  /*8810*/  ISETP.GT.U32.AND P5, PT, R68.reuse, R49, PT ;  /* 0x000000314400720c */ /* 0x040fe20003fa4070 */
[----:B------:R-:W-:Y:S01]  /*8820*/  IMAD.MOV.U32 R59, RZ, RZ, R47 ;  /* 0x000000ffff3b7224 */ /* 0x000fe200078e002f */
[----:B------:R-:W-:-:S03]  /*8830*/  ISETP.GT.U32.AND P4, PT, R68, R45, PT ;  /* 0x0000002d4400720c */ /* 0x000fc60003f84070 */
[----:B------:R-:W-:Y:S01]  /*8840*/  IMAD.HI.U32 R47, R92, R59, RZ ;  /* 0x0000003b5c2f7227 */ /* 0x000fe200078e00ff */
[----:B------:R-:W-:Y:S02]  /*8850*/  ISETP.GE.AND P6, PT, R82, RZ, PT ;  /* 0x000000ff5200720c */ /* 0x000fe40003fc6270 */
[----:B------:R-:W-:Y:S01]  /*8860*/  LOP3.LUT R82, R69, 0xa, RZ, 0xfc, !PT ;  /* 0x0000000a45527812 */ /* 0x000fe200078efcff */
[----:B------:R-:W-:-:S04]  /*8870*/  IMAD.MOV R47, RZ, RZ, -R47 ;  /* 0x000000ffff2f7224 */ /* 0x000fc800078e0a2f */
[----:B------:R-:W-:Y:S01]  /*8880*/  IMAD R59, R68, R47, R59 ;  /* 0x0000002f443b7224 */ /* 0x000fe200078e023b */
[----:B------:R-:W-:Y:S01]  /*8890*/  IABS R47, R82 ;  /* 0x00000052002f7213 */ /* 0x000fe20000000000 */
[--C-:B------:R-:W-:Y:S01]  /*88a0*/  @!P5 IMAD.IADD R49, R49, 0x1, -R68.reuse ;  /* 0x000000013131d824 */ /* 0x100fe200078e0a44 */
[----:B------:R-:W-:Y:S01]  /*88b0*/  STS.U16 [R51+UR4+0x8f00], R83 ;  /* 0x008f005333007988 */ /* 0x000fe20008000404 */
[----:B------:R-:W-:-:S03]  /*88c0*/  @!P4 IMAD.IADD R45, R45, 0x1, -R68 ;  /* 0x000000012d2dc824 */ /* 0x000fc600078e0a44 */
[----:B------:R0:W-:Y:S01]  /*88d0*/  STS.U16 [R51+UR4+0xcf00], R71 ;  /* 0x00cf004733007988 */ /* 0x0001e20008000404 */
[C---:B------:R-:W-:Y:S02]  /*88e0*/  ISETP.GT.U32.AND P5, PT, R68.reuse, R49, PT ;  /* 0x000000314400720c */ /* 0x040fe40003fa4070 */
[----:B------:R-:W-:Y:S01]  /*88f0*/  ISETP.GT.U32.AND P4, PT, R68, R45, PT ;  /* 0x0000002d4400720c */ /* 0x000fe20003f84070 */
[----:B0-----:R-:W-:Y:S01]  /*8900*/  IMAD.MOV.U32 R71, RZ, RZ, R47 ;  /* 0x000000ffff477224 */ /* 0x001fe200078e002f */
[----:B------:R0:W-:Y:S03]  /*8910*/  STS.U16 [R51+UR4+0x1300], R43 ;  /* 0x0013002b33007988 */ /* 0x0001e60008000404 */
[----:B------:R-:W-:-:S04]  /*8920*/  IMAD.HI.U32 R47, R92, R71, RZ ;  /* 0x000000475c2f7227 */ /* 0x000fc800078e00ff */
[----:B------:R-:W-:Y:S01]  /*8930*/  IMAD.MOV R47, RZ, RZ, -R47 ;  /* 0x000000ffff2f7224 */ /* 0x000fe200078e0a2f */
[C---:B0-----:R-:W-:Y:S02]  /*8940*/  LOP3.LUT R43, R69.reuse, 0xc, RZ, 0xfc, !PT ;  /* 0x0000000c452b7812 */ /* 0x041fe400078efcff */
[----:B------:R-:W-:Y:S01]  /*8950*/  LOP3.LUT R69, R69, 0xe, RZ, 0xfc, !PT ;  /* 0x0000000e45457812 */ /* 0x000fe200078efcff */
[----:B------:R-:W-:Y:S02]  /*8960*/  IMAD R47, R68, R47, R71 ;  /* 0x0000002f442f7224 */ /* 0x000fe400078e0247 */
[--C-:B------:R-:W-:Y:S01]  /*8970*/  @!P5 IMAD.IADD R49, R49, 0x1, -R68.reuse ;  /* 0x000000013131d824 */ /* 0x100fe200078e0a44 */
[----:B------:R-:W-:Y:S02]  /*8980*/  ISETP.GE.AND P5, PT, R43, RZ, PT ;  /* 0x000000ff2b00720c */ /* 0x000fe40003fa6270 */
[----:B------:R-:W-:Y:S02]  /*8990*/  IABS R71, R69 ;  /* 0x0000004500477213 */ /* 0x000fe40000000000 */
[----:B------:R-:W-:Y:S01]  /*89a0*/  IABS R43, R43 ;  /* 0x0000002b002b7213 */ /* 0x000fe20000000000 */
[----:B------:R-:W-:-:S02]  /*89b0*/  @!P4 IMAD.IADD R45, R45, 0x1, -R68 ;  /* 0x000000012d2dc824 */ /* 0x000fc400078e0a44 */
[----:B------:R-:W-:Y:S02]  /*89c0*/  IMAD.MOV.U32 R83, RZ, RZ, R71 ;  /* 0x000000ffff537224 */ /* 0x000fe400078e0047 */
[----:B------:R-:W-:-:S04]  /*89d0*/  IMAD.HI.U32 R71, R92, R43, RZ ;  /* 0x0000002b5c477227 */ /* 0x000fc800078e00ff */
[----:B------:R-:W-:Y:S01]  /*89e0*/  @!P3 IMAD.MOV R45, RZ, RZ, -R45 ;  /* 0x000000ffff2db224 */ /* 0x000fe200078e0a2d */
[----:B------:R-:W-:Y:S01]  /*89f0*/  ISETP.GE.AND P3, PT, R82, RZ, PT ;  /* 0x000000ff5200720c */ /* 0x000fe20003f66270 */
[----:B------:R-:W-:-:S04]  /*8a00*/  IMAD.HI.U32 R82, R92, R83, RZ ;  /* 0x000000535c527227 */ /* 0x000fc800078e00ff */
[----:B------:R-:W-:Y:S02]  /*8a10*/  IMAD.MOV R92, RZ, RZ, -R71 ;  /* 0x000000ffff5c7224 */ /* 0x000fe400078e0a47 */
[----:B------:R-:W-:Y:S01]  /*8a20*/  IMAD.MOV R82, RZ, RZ, -R82 ;  /* 0x000000ffff527224 */ /* 0x000fe200078e0a52 */
[----:B------:R-:W3:Y:S01]  /*8a30*/  LDL.LU R71, [R1+0xf78] ;  /* 0x000f780001477983 */ /* 0x000ee20000300800 */
[----:B------:R-:W-:Y:S01]  /*8a40*/  IMAD R43, R68, R92, R43 ;  /* 0x0000005c442b7224 */ /* 0x000fe200078e022b */
[----:B------:R-:W-:-:S04]  /*8a50*/  SHF.R.S32.HI R92, RZ, 0x6, R79 ;  /* 0x00000006ff5c7819 */ /* 0x000fc8000001144f */
[----:B------:R-:W-:Y:S01]  /*8a60*/  SGXT R92, R92, 0x1 ;  /* 0x000000015c5c781a */ /* 0x000fe20000000200 */
[C---:B------:R-:W-:Y:S02]  /*8a70*/  IMAD R83, R68.reuse, R82, R83 ;  /* 0x0000005244537224 */ /* 0x040fe400078e0253 */
[----:B------:R-:W-:Y:S01]  /*8a80*/  @!P0 IMAD.MOV R49, RZ, RZ, -R49 ;  /* 0x000000ffff318224 */ /* 0x000fe200078e0a31 */
[----:B------:R-:W-:Y:S01]  /*8a90*/  ISETP.GT.U32.AND P0, PT, R68, R47, PT ;  /* 0x0000002f4400720c */ /* 0x000fe20003f04070 */
[----:B------:R-:W-:-:S12]  /*8aa0*/  VIADD R79, R93, 0x3f ;  /* 0x0000003f5d4f7836 */ /* 0x000fd80000000000 */
[----:B------:R-:W-:Y:S01]  /*8ab0*/  @!P0 IMAD.IADD R47, R47, 0x1, -R68 ;  /* 0x000000012f2f8824 */ /* 0x000fe200078e0a44 */
[----:B------:R-:W-:Y:S02]  /*8ac0*/  ISETP.GT.AND P0, PT, R79, 0x3f, PT ;  /* 0x0000003f4f00780c */ /* 0x000fe40003f04270 */
[----:B--2---:R-:W-:Y:S02]  /*8ad0*/  LOP3.LUT R82, R80, 0x90, R92, 0x78, !PT ;  /* 0x0000009050527812 */ /* 0x004fe400078e785c */
[----:B------:R-:W0:Y:S02]  /*8ae0*/  S2R R92, SR_TID.X ;  /* 0x00000000005c7919 */ /* 0x000e240000002100 */
[----:B0-----:R-:W-:-:S04]  /*8af0*/  LOP3.LUT R92, R92, 0x3f, RZ, 0xc0, !PT ;  /* 0x0000003f5c5c7812 */ /* 0x001fc800078ec0ff */
[----:B------:R-:W-:Y:S02]  /*8b00*/  ISETP.LT.AND P0, PT, R92, R93, P0 ;  /* 0x0000005d5c00720c */ /* 0x000fe40000701270 */
[----:B------:R-:W2:Y:S01]  /*8b10*/  LDL.LU R93, [R1+0xf74] ;  /* 0x000f7400015d7983 */ /* 0x000ea20000300800 */
[----:B------:R-:W-:-:S13]  /*8b20*/  ISETP.GT.U32.AND P4, PT, R68, R34, PT ;  /* 0x000000224400720c */ /* 0x000fda0003f84070 */
[----:B------:R-:W-:-:S05]  /*8b30*/  @!P4 IMAD.IADD R34, R34, 0x1, -R68 ;  /* 0x000000012222c824 */ /* 0x000fca00078e0a44 */
[----:B------:R-:W-:-:S13]  /*8b40*/  ISETP.GT.U32.AND P4, PT, R68, R34, PT ;  /* 0x000000224400720c */ /* 0x000fda0003f84070 */
[----:B------:R-:W-:Y:S01]  /*8b50*/  @!P4 IMAD.IADD R34, R34, 0x1, -R68 ;  /* 0x000000012222c824 */ /* 0x000fe200078e0a44 */
[----:B------:R-:W-:-:S13]  /*8b60*/  ISETP.GT.U32.AND P4, PT, R68, R59, PT ;  /* 0x0000003b4400720c */ /* 0x000fda0003f84070 */
[----:B------:R-:W-:-:S05]  /*8b70*/  @!P4 IMAD.IADD R59, R59, 0x1, -R68 ;  /* 0x000000013b3bc824 */ /* 0x000fca00078e0a44 */
[C---:B------:R-:W-:Y:S01]  /*8b80*/  ISETP.GT.U32.AND P4, PT, R68.reuse, R59, PT ;  /* 0x0000003b4400720c */ /* 0x040fe20003f84070 */
[----:B------:R-:W-:Y:S01]  /*8b90*/  @!P1 IMAD.MOV R34, RZ, RZ, -R34 ;  /* 0x000000ffff229224 */ /* 0x000fe200078e0a22 */
[----:B------:R-:W-:-:S11]  /*8ba0*/  ISETP.GT.U32.AND P1, PT, R68, R43, PT ;  /* 0x0000002b4400720c */ /* 0x000fd60003f24070 */
[--C-:B------:R-:W-:Y:S01]  /*8bb0*/  @!P4 IMAD.IADD R59, R59, 0x1, -R68.reuse ;  /* 0x000000013b3bc824 */ /* 0x100fe200078e0a44 */
[C---:B------:R-:W-:Y:S01]  /*8bc0*/  ISETP.GT.U32.AND P4, PT, R68.reuse, R83, PT ;  /* 0x000000534400720c */ /* 0x040fe20003f84070 */
[----:B------:R-:W-:Y:S01]  /*8bd0*/  @!P1 IMAD.IADD R43, R43, 0x1, -R68 ;  /* 0x000000012b2b9824 */ /* 0x000fe200078e0a44 */
[----:B------:R-:W-:Y:S01]  /*8be0*/  ISETP.GT.U32.AND P1, PT, R68, R47, PT ;  /* 0x0000002f4400720c */ /* 0x000fe20003f24070 */
[----:B------:R-:W-:-:S03]  /*8bf0*/  @!P6 IMAD.MOV R59, RZ, RZ, -R59 ;  /* 0x000000ffff3be224 */ /* 0x000fc600078e0a3b */
[----:B------:R-:W-:-:S07]  /*8c00*/  ISETP.GT.U32.AND P6, PT, R68, R43, PT ;  /* 0x0000002b4400720c */ /* 0x000fce0003fc4070 */
[--C-:B------:R-:W-:Y:S02]  /*8c10*/  @!P4 IMAD.IADD R83, R83, 0x1, -R68.reuse ;  /* 0x000000015353c824 */ /* 0x100fe400078e0a44 */
[----:B------:R-:W-:-:S03]  /*8c20*/  @!P1 IMAD.IADD R47, R47, 0x1, -R68 ;  /* 0x000000012f2f9824 */ /* 0x000fc600078e0a44 */
[----:B------:R-:W-:Y:S02]  /*8c30*/  ISETP.GT.U32.AND P4, PT, R68, R83, PT ;  /* 0x000000534400720c */ /* 0x000fe40003f84070 */
[----:B------:R-:W-:Y:S02]  /*8c40*/  ISETP.NE.AND P1, PT, R38, RZ, PT ;  /* 0x000000ff2600720c */ /* 0x000fe40003f25270 */
[----:B------:R-:W-:Y:S01]  /*8c50*/  LOP3.LUT R38, RZ, R38, RZ, 0x33, !PT ;  /* 0x00000026ff267212 */ /* 0x000fe200078e33ff */
[----:B------:R-:W-:Y:S01]  /*8c60*/  @!P6 IMAD.IADD R43, R43, 0x1, -R68 ;  /* 0x000000012b2be824 */ /* 0x000fe200078e0a44 */
[----:B------:R-:W-:-:S07]  /*8c70*/  ISETP.GE.AND P6, PT, R69, RZ, PT ;  /* 0x000000ff4500720c */ /* 0x000fce0003fc6270 */
[----:B------:R-:W-:Y:S01]  /*8c80*/  @!P4 IMAD.IADD R83, R83, 0x1, -R68 ;  /* 0x000000015353c824 */ /* 0x000fe200078e0a44 */
[----:B---3--:R-:W-:Y:S01]  /*8c90*/  PRMT R71, RZ, 0x7610, R71 ;  /* 0x00007610ff477816 */ /* 0x008fe20000000047 */
[----:B--2---:R-:W-:Y:S01]  /*8ca0*/  IMAD R93, R92, R93, RZ ;  /* 0x0000005d5c5d7224 */ /* 0x004fe200078e02ff */
[----:B------:R-:W-:Y:S02]  /*8cb0*/  SEL R92, R38, R35, !P1 ;  /* 0x00000023265c7207 */ /* 0x000fe40004800000 */
[----:B------:R-:W2:Y:S03]  /*8cc0*/  LDL.LU R35, [R1+0xf70] ;  /* 0x000f700001237983 */ /* 0x000ea60000300800 */
[----:B------:R-:W-:Y:S01]  /*8cd0*/  IMAD R69, R92, UR8, RZ ;  /* 0x000000085c457c24 */ /* 0x000fe2000f8e02ff */
[----:B------:R-:W-:-:S04]  /*8ce0*/  LEA R92, P4, R93, UR14, 0x1 ;  /* 0x0000000e5d5c7c11 */ /* 0x000fc8000f8808ff */
[----:B------:R-:W-:Y:S02]  /*8cf0*/  LEA.HI.X.SX32 R93, R93, UR15, 0x1, P4 ;  /* 0x0000000f5d5d7c11 */ /* 0x000fe4000a0f0eff */
[----:B------:R-:W-:-:S04]  /*8d00*/  LEA R68, P4, R69, R92, 0x1 ;  /* 0x0000005c45447211 */ /* 0x000fc800078808ff */
[----:B------:R-:W-:Y:S01]  /*8d10*/  LEA.HI.X.SX32 R69, R69, R93, 0x1, P4 ;  /* 0x0000005d45457211 */ /* 0x000fe200020f0eff */
[----:B------:R-:W-:Y:S04]  /*8d20*/  STL [R1+0x74c], R68 ;  /* 0x00074c4401007387 */ /* 0x000fe80000100800 */
[----:B------:R0:W-:Y:S04]  /*8d30*/  STL [R1+0x748], R69 ;  /* 0x0007484501007387 */ /* 0x0001e80000100800 */
[----:B------:R1:W3:Y:S04]  /*8d40*/  @P0 LDG.E.U16 R71, desc[UR16][R68.64] ;  /* 0x0000001044470981 */ /* 0x0002e8000c1e1500 */
[----:B0-----:R-:W1:Y:S01]  /*8d50*/  LDL.LU.64 R68, [R1+0xf68] ;  /* 0x000f680001447983 */ /* 0x001e620000300a00 */
[----:B------:R-:W-:Y:S01]  /*8d60*/  SEL R59, R38, R59, !P1 ;  /* 0x0000003b263b7207 */ /* 0x000fe20004800000 */
[----:B------:R-:W-:-:S02]  /*8d70*/  @!P3 IMAD.MOV R47, RZ, RZ, -R47 ;  /* 0x000000ffff2fb224 */ /* 0x000fc400078e0a2f */
[----:B------:R-:W-:Y:S02]  /*8d80*/  @!P5 IMAD.MOV R43, RZ, RZ, -R43 ;  /* 0x000000ffff2bd224 */ /* 0x000fe400078e0a2b */
[----:B------:R-:W-:Y:S02]  /*8d90*/  @!P6 IMAD.MOV R83, RZ, RZ, -R83 ;  /* 0x000000ffff53e224 */ /* 0x000fe400078e0a53 */
[----:B------:R-:W-:Y:S01]  /*8da0*/  IMAD R59, R59, UR8, RZ ;  /* 0x000000083b3b7c24 */ /* 0x000fe2000f8e02ff */
[C---:B------:R-:W-:Y:S01]  /*8db0*/  SEL R45, R38.reuse, R45, !P1 ;  /* 0x0000002d262d7207 */ /* 0x040fe20004800000 */
[----:B------:R0:W-:Y:S01]  /*8dc0*/  STS.U16 [R51+UR4+0x5300], R58 ;  /* 0x0053003a33007988 */ /* 0x0001e20008000404 */
[C---:B------:R-:W-:Y:S02]  /*8dd0*/  SEL R49, R38.reuse, R49, !P1 ;  /* 0x0000003126317207 */ /* 0x040fe40004800000 */
[C---:B------:R-:W-:Y:S02]  /*8de0*/  SEL R34, R38.reuse, R34, !P1 ;  /* 0x0000002226227207 */ /* 0x040fe40004800000 */
[----:B------:R-:W-:-:S02]  /*8df0*/  SEL R47, R38, R47, !P1 ;  /* 0x0000002f262f7207 */ /* 0x000fc40004800000 */
[C---:B------:R-:W-:Y:S02]  /*8e00*/  SEL R43, R38.reuse, R43, !P1 ;  /* 0x0000002b262b7207 */ /* 0x040fe40004800000 */
[----:B------:R-:W-:Y:S02]  /*8e10*/  SEL R38, R38, R83, !P1 ;  /* 0x0000005326267207 */ /* 0x000fe40004800000 */
[C---:B0-----:R-:W-:Y:S01]  /*8e20*/  LEA R58, P1, R59.reuse, R92, 0x1 ;  /* 0x0000005c3b3a7211 */ /* 0x041fe200078208ff */
[----:B------:R-:W2:Y:S03]  /*8e30*/  LDL.LU R83, [R1+0xf60] ;  /* 0x000f600001537983 */ /* 0x000ea60000300800 */
[----:B------:R-:W-:Y:S01]  /*8e40*/  LEA.HI.X.SX32 R59, R59, R93, 0x1, P1 ;  /* 0x0000005d3b3b7211 */ /* 0x000fe200008f0eff */
[----:B------:R-:W-:Y:S01]  /*8e50*/  STL [R1+0x76c], R58 ;  /* 0x00076c3a01007387 */ /* 0x000fe20000100800 */
[----:B------:R-:W-:-:S03]  /*8e60*/  IMAD R45, R45, UR8, RZ ;  /* 0x000000082d2d7c24 */ /* 0x000fc6000f8e02ff */
[----:B------:R-:W-:Y:S04]  /*8e70*/  STL [R1+0x768], R59 ;  /* 0x0007683b01007387 */ /* 0x000fe80000100800 */
[----:B------:R-:W-:Y:S04]  /*8e80*/  STS.U16 [R51+UR4+0x9300], R81 ;  /* 0x0093005133007988 */ /* 0x000fe80008000404 */
[----:B------:R0:W-:Y:S02]  /*8e90*/  STS.U16 [R51+UR4+0xd300], R44 ;  /* 0x00d3002c33007988 */ /* 0x0001e40008000404 */
[----:B0-----:R-:W-:-:S04]  /*8ea0*/  LEA R44, P1, R45, R92, 0x1 ;  /* 0x0000005c2d2c7211 */ /* 0x001fc800078208ff */
[----:B------:R-:W-:Y:S01]  /*8eb0*/  LEA.HI.X.SX32 R45, R45, R93, 0x1, P1 ;  /* 0x0000005d2d2d7211 */ /* 0x000fe200008f0eff */
[----:B------:R-:W-:Y:S01]  /*8ec0*/  STS.U16 [R51+UR4+0x1700], R78 ;  /* 0x0017004e33007988 */ /* 0x000fe20008000404 */
[----:B-1----:R-:W-:-:S06]  /*8ed0*/  PRMT R68, RZ, 0x7610, R68 ;  /* 0x00007610ff447816 */ /* 0x002fcc0000000044 */
[----:B------:R-:W3:Y:S01]  /*8ee0*/  @P0 LDG.E.U16 R68, desc[UR16][R58.64] ;  /* 0x000000103a440981 */ /* 0x000ee2000c1e1500 */
[----:B------:R-:W-:-:S06]  /*8ef0*/  PRMT R69, RZ, 0x7610, R69 ;  /* 0x00007610ff457816 */ /* 0x000fcc0000000045 */
[----:B------:R-:W3:Y:S04]  /*8f00*/  @P0 LDG.E.U16 R69, desc[UR16][R44.64] ;  /* 0x000000102c450981 */ /* 0x000ee8000c1e1500 */
[----:B------:R-:W3:Y:S04]  /*8f10*/  LDL.LU.64 R58, [R1+0xf58] ;  /* 0x000f5800013a7983 */ /* 0x000ee80000300a00 */
[----:B------:R-:W3:Y:S04]  /*8f20*/  LDL.LU R81, [R1+0xf50] ;  /* 0x000f500001517983 */ /* 0x000ee80000300800 */
[----:B------:R-:W-:Y:S04]  /*8f30*/  STL [R1+0x754], R44 ;  /* 0x0007542c01007387 */ /* 0x000fe80000100800 */
[----:B------:R0:W-:Y:S04]  /*8f40*/  STL [R1+0x750], R45 ;  /* 0x0007502d01007387 */ /* 0x0001e80000100800 */
[----:B0-----:R-:W4:Y:S04]  /*8f50*/  LDL.LU.64 R44, [R1+0xf48] ;  /* 0x000f4800012c7983 */ /* 0x001f280000300a00 */
[----:B------:R-:W4:Y:S01]  /*8f60*/  LDL.LU R78, [R1+0xf40] ;  /* 0x000f4000014e7983 */ /* 0x000f220000300800 */
[----:B------:R-:W-:-:S02]  /*8f70*/  IMAD R47, R47, UR8, RZ ;  /* 0x000000082f2f7c24 */ /* 0x000fc4000f8e02ff */
[----:B------:R-:W-:Y:S01]  /*8f80*/  IMAD R49, R49, UR8, RZ ;  /* 0x0000000831317c24 */ /* 0x000fe2000f8e02ff */
[----:B------:R0:W-:Y:S01]  /*8f90*/  STS.U16 [R51+UR4+0x5700], R46 ;  /* 0x0057002e33007988 */ /* 0x0001e20008000404 */
[----:B--2---:R-:W-:-:S03]  /*8fa0*/  PRMT R83, RZ, 0x7610, R83 ;  /* 0x00007610ff537816 */ /* 0x004fc60000000053 */
[----:B------:R-:W-:Y:S01]  /*8fb0*/  STS.U16 [R51+UR4+0x9700], R76 ;  /* 0x0097004c33007988 */ /* 0x000fe20008000404 */
[----:B0-----:R-:W-:-:S03]  /*8fc0*/  LEA R46, P1, R47, R92, 0x1 ;  /* 0x0000005c2f2e7211 */ /* 0x001fc600078208ff */
[----:B------:R0:W-:Y:S01]  /*8fd0*/  STS.U16 [R51+UR4+0xd700], R48 ;  /* 0x00d7003033007988 */ /* 0x0001e20008000404 */
[----:B------:R-:W-:Y:S01]  /*8fe0*/  IMAD R43, R43, UR8, RZ ;  /* 0x000000082b2b7c24 */ /* 0x000fe2000f8e02ff */
[----:B------:R-:W-:Y:S02]  /*8ff0*/  LEA.HI.X.SX32 R47, R47, R93, 0x1, P1 ;  /* 0x0000005d2f2f7211 */ /* 0x000fe400008f0eff */
[----:B------:R-:W-:Y:S01]  /*9000*/  STL [R1+0x774], R46 ;  /* 0x0007742e01007387 */ /* 0x000fe20000100800 */
[----:B0-----:R-:W-:-:S03]  /*9010*/  LEA R48, P1, R49, R92, 0x1 ;  /* 0x0000005c31307211 */ /* 0x001fc600078208ff */
[----:B------:R-:W-:Y:S01]  /*9020*/  STS.U16 [R51+UR4+0x1b00], R50 ;  /* 0x001b003233007988 */ /* 0x000fe20008000404 */
[----:B------:R-:W-:-:S03]  /*9030*/  LEA.HI.X.SX32 R49, R49, R93, 0x1, P1 ;  /* 0x0000005d31317211 */ /* 0x000fc600008f0eff */
[----:B------:R0:W-:Y:S04]  /*9040*/  STL [R1+0x770], R47 ;  /* 0x0007702f01007387 */ /* 0x0001e80000100800 */
[----:B------:R-:W2:Y:S04]  /*9050*/  @P0 LDG.E.U16 R83, desc[UR16][R46.64] ;  /* 0x000000102e530981 */ /* 0x000ea8000c1e1500 */
[----:B------:R1:W-:Y:S04]  /*9060*/  STS.U16 [R51+UR4+0x5b00], R41 ;  /* 0x005b002933007988 */ /* 0x0003e80008000404 */
[----:B0-----:R-:W2:Y:S01]  /*9070*/  LDL.LU.64 R46, [R1+0xf38] ;  /* 0x000f3800012e7983 */ /* 0x001ea20000300a00 */
[----:B-1----:R-:W-:-:S03]  /*9080*/  LEA R41, P1, R43, R92, 0x1 ;  /* 0x0000005c2b297211 */ /* 0x002fc600078208ff */
[----:B------:R-:W2:Y:S04]  /*9090*/  LDL.LU R76, [R1+0xf30] ;  /* 0x000f3000014c7983 */ /* 0x000ea80000300800 */
[----:B------:R-:W-:Y:S01]  /*90a0*/  STL [R1+0x75c], R48 ;  /* 0x00075c3001007387 */ /* 0x000fe20000100800 */
[----:B------:R-:W-:Y:S01]  /*90b0*/  LEA.HI.X.SX32 R43, R43, R93, 0x1, P1 ;  /* 0x0000005d2b2b7211 */ /* 0x000fe200008f0eff */
[----:B------:R-:W-:Y:S02]  /*90c0*/  @P0 IMAD.MOV.U32 R50, RZ, RZ, R41 ;  /* 0x000000ffff320224 */ /* 0x000fe400078e0029 */
[----:B------:R0:W-:Y:S01]  /*90d0*/  STL [R1+0x758], R49 ;  /* 0x0007583101007387 */ /* 0x0001e20000100800 */
[----:B------:R-:W-:Y:S02]  /*90e0*/  IMAD R34, R34, UR8, RZ ;  /* 0x0000000822227c24 */ /* 0x000fe4000f8e02ff */
[----:B------:R-:W-:Y:S01]  /*90f0*/  @P0 IMAD.MOV.U32 R51, RZ, RZ, R43 ;  /* 0x000000ffff330224 */ /* 0x000fe200078e002b */
[----:B---3--:R-:W-:-:S06]  /*9100*/  PRMT R81, RZ, 0x7610, R81 ;  /* 0x00007610ff517816 */ /* 0x008fcc0000000051 */
[----:B------:R-:W3:Y:S04]  /*9110*/  @P0 LDG.E.U16 R81, desc[UR16][R48.64] ;  /* 0x0000001030510981 */ /* 0x000ee8000c1e1500 */
[----:B0-----:R-:W3:Y:S04]  /*9120*/  LDL.LU.64 R48, [R1+0xf28] ;  /* 0x000f280001307983 */ /* 0x001ee80000300a00 */
[----:B------:R0:W-:Y:S01]  /*9130*/  STL [R1+0x77c], R41 ;  /* 0x00077c2901007387 */ /* 0x0001e20000100800 */
[----:B----4-:R-:W-:-:S03]  /*9140*/  PRMT R78, RZ, 0x7610, R78 ;  /* 0x00007610ff4e7816 */ /* 0x010fc6000000004e */
[----:B------:R1:W-:Y:S04]  /*9150*/  STL [R1+0x778], R43 ;  /* 0x0007782b01007387 */ /* 0x0003e80000100800 */
[----:B------:R-:W4:Y:S01]  /*9160*/  @P0 LDG.E.U16 R78, desc[UR16][R50.64] ;  /* 0x00000010324e0981 */ /* 0x000f22000c1e1500 */
[----:B0-----:R-:W-:Y:S01]  /*9170*/  IMAD R41, R38, UR8, RZ ;  /* 0x0000000826297c24 */ /* 0x001fe2000f8e02ff */
[----:B-1----:R-:W-:-:S04]  /*9180*/  LEA R43, P1, R34, R92, 0x1 ;  /* 0x0000005c222b7211 */ /* 0x002fc800078208ff */
[C---:B------:R-:W-:Y:S02]  /*9190*/  LEA R38, P3, R41.reuse, R92, 0x1 ;  /* 0x0000005c29267211 */ /* 0x040fe400078608ff */
[-C--:B------:R-:W-:Y:S01]  /*91a0*/  LEA.HI.X.SX32 R92, R34, R93.reuse, 0x1, P1 ;  /* 0x0000005d225c7211 */ /* 0x080fe200008f0eff */
[----:B------:R-:W3:Y:S01]  /*91b0*/  LDL.LU.64 R50, [R1+0xf20] ;  /* 0x000f200001327983 */ /* 0x000ee20000300a00 */
[----:B------:R-:W-:Y:S02]  /*91c0*/  LEA.HI.X.SX32 R41, R41, R93, 0x1, P3 ;  /* 0x0000005d29297211 */ /* 0x000fe400018f0eff */
[----:B------:R-:W-:Y:S01]  /*91d0*/  LOP3.LUT R93, R0, 0x60, RZ, 0x3c, !PT ;  /* 0x00000060005d7812 */ /* 0x000fe200078e3cff */
[----:B------:R-:W3:Y:S04]  /*91e0*/  LDL.LU R34, [R1+0xf1c] ;  /* 0x000f1c0001227983 */ /* 0x000ee80000300800 */
[----:B------:R-:W-:Y:S04]  /*91f0*/  STL [R1+0x764], R43 ;  /* 0x0007642b01007387 */ /* 0x000fe80000100800 */
[----:B------:R0:W-:Y:S04]  /*9200*/  STS.U16 [R93+UR4+0x9b00], R77 ;  /* 0x009b004d5d007988 */ /* 0x0001e80008000404 */
[----:B0-----:R-:W3:Y:S01]  /*9210*/  LDL.LU R77, [R1+0xf18] ;  /* 0x000f1800014d7983 */ /* 0x001ee20000300800 */
[----:B------:R-:W-:-:S03]  /*9220*/  @P0 IMAD.MOV.U32 R93, RZ, RZ, R92 ;  /* 0x000000ffff5d0224 */ /* 0x000fc600078e005c */
[----:B------:R0:W-:Y:S04]  /*9230*/  STL [R1+0x760], R92 ;  /* 0x0007605c01007387 */ /* 0x0001e80000100800 */
[----:B------:R-:W-:Y:S04]  /*9240*/  STL [R1+0x784], R38 ;  /* 0x0007842601007387 */ /* 0x000fe80000100800 */
[----:B------:R-:W-:Y:S01]  /*9250*/  STL [R1+0x780], R41 ;  /* 0x0007802901007387 */ /* 0x000fe20000100800 */
[----:B0-----:R-:W-:-:S03]  /*9260*/  @P0 IMAD.MOV.U32 R92, RZ, RZ, R43 ;  /* 0x000000ffff5c0224 */ /* 0x001fc600078e002b */
[----:B------:R-:W4:Y:S01]  /*9270*/  LDL.LU R43, [R1+0xf14] ;  /* 0x000f1400012b7983 */ /* 0x000f220000300800 */
[----:B--2---:R-:W-:-:S06]  /*9280*/  PRMT R76, RZ, 0x7610, R76 ;  /* 0x00007610ff4c7816 */ /* 0x004fcc000000004c */
[----:B------:R0:W2:Y:S02]  /*9290*/  @P0 LDG.E.U16 R76, desc[UR16][R92.64] ;  /* 0x000000105c4c0981 */ /* 0x0000a4000c1e1500 */
[----:B0-----:R-:W-:Y:S01]  /*92a0*/  LOP3.LUT R93, R0, 0x60, RZ, 0x3c, !PT ;  /* 0x00000060005d7812 */ /* 0x001fe200078e3cff */
[----:B------:R-:W-:-:S04]  /*92b0*/  @P0 IMAD.MOV.U32 R92, RZ, RZ, R38 ;  /* 0x000000ffff5c0224 */ /* 0x000fc800078e0026 */
[----:B------:R0:W-:Y:S02]  /*92c0*/  STS.U16 [R93+UR4+0xdb00], R40 ;  /* 0x00db00285d007988 */ /* 0x0001e40008000404 */
[----:B0-----:R-:W-:Y:S02]  /*92d0*/  @P0 IMAD.MOV.U32 R93, RZ, RZ, R41 ;  /* 0x000000ffff5d0224 */ /* 0x001fe400078e0029 */
[----:B------:R-:W5:Y:S04]  /*92e0*/  LDL.LU R40, [R1+0xf10] ;  /* 0x000f100001287983 */ /* 0x000f680000300800 */
[----:B------:R-:W5:Y:S04]  /*92f0*/  LDL.LU R41, [R1+0xf0c] ;  /* 0x000f0c0001297983 */ /* 0x000f680000300800 */
[----:B------:R-:W5:Y:S01]  /*9300*/  LDL.LU R38, [R1+0xf08] ;  /* 0x000f080001267983 */ /* 0x000f620000300800 */
[----:B---3--:R-:W-:-:S06]  /*9310*/  PRMT R77, RZ, 0x7610, R77 ;  /* 0x00007610ff4d7816 */ /* 0x008fcc000000004d */
[----:B------:R0:W3:Y:S02]  /*9320*/  @P0 LDG.E.U16 R77, desc[UR16][R92.64] ;  /* 0x000000105c4d0981 */ /* 0x0000e4000c1e1500 */
[----:B0-----:R-:W0:Y:S02]  /*9330*/  S2R R93, SR_TID.X ;  /* 0x00000000005d7919 */ /* 0x001e240000002100 */
[----:B0-----:R-:W-:Y:S02]  /*9340*/  SHF.R.U32.HI R92, RZ, 0x5, R93 ;  /* 0x00000005ff5c7819 */ /* 0x001fe4000001165d */
[----:B------:R-:W-:Y:S02]  /*9350*/  LOP3.LUT R93, R0, 0x60, RZ, 0x3c, !PT ;  /* 0x00000060005d7812 */ /* 0x000fe400078e3cff */
[----:B------:R-:W-:Y:S02]  /*9360*/  ISETP.NE.U32.AND P0, PT, R92, RZ, PT ;  /* 0x000000ff5c00720c */ /* 0x000fe40003f05070 */
[----:B------:R-:W-:Y:S01]  /*9370*/  LOP3.LUT R92, R0, 0x70, RZ, 0x3c, !PT ;  /* 0x00000070005c7812 */ /* 0x000fe200078e3cff */
[----:B------:R0:W-:Y:S04]  /*9380*/  STS.U16 [R93+UR4+0x1f00], R39 ;  /* 0x001f00275d007988 */ /* 0x0001e80008000404 */
[----:B------:R-:W-:Y:S04]  /*9390*/  STS.U16 [R93+UR4+0x5f00], R36 ;  /* 0x005f00245d007988 */ /* 0x000fe80008000404 */
[----:B------:R-:W-:Y:S04]  /*93a0*/  STS.U16 [R93+UR4+0x9f00], R37 ;  /* 0x009f00255d007988 */ /* 0x000fe80008000404 */
[----:B------:R-:W-:Y:S04]  /*93b0*/  STS.U16 [R93+UR4+0xdf00], R42 ;  /* 0x00df002a5d007988 */ /* 0x000fe80008000404 */
[----:B----4-:R-:W-:Y:S04]  /*93c0*/  STS.U16 [R92+UR4+0x380], R43 ;  /* 0x0003802b5c007988 */ /* 0x010fe80008000404 */
        /* <DEDUP_REMOVED lines=31> */
[----:B------:R-:W-:Y:S04]  /*95c0*/  STS.U16 [R82+UR4+0x20000], R71 ;  /* 0x0200004752007988 */ /* 0x000fe80008000404 */
[----:B0-----:R0:W5:Y:S01]  /*95d0*/  LDL.LU R39, [R1+0xf04] ;  /* 0x000f040001277983 */ /* 0x0011620000300800 */
[----:B-1----:R-:W-:-:S03]  /*95e0*/  LOP3.LUT R92, R82, 0x20, RZ, 0x3c, !PT ;  /* 0x00000020525c7812 */ /* 0x002fc600078e3cff */
[----:B------:R-:W-:Y:S04]  /*95f0*/  STS.U16 [R82+UR4+0x20400], R68 ;  /* 0x0204004452007988 */ /* 0x000fe80008000404 */
[----:B------:R-:W-:Y:S04]  /*9600*/  STS.U16 [R92+UR4+0x20100], R69 ;  /* 0x020100455c007988 */ /* 0x000fe80008000404 */
[----:B------:R1:W-:Y:S04]  /*9610*/  STS.U16 [R92+UR4+0x20500], R83 ;  /* 0x020500535c007988 */ /* 0x0003e80008000404 */
[----:B------:R0:W5:Y:S04]  /*9620*/  LDL.LU R36, [R1+0xf00] ;  /* 0x000f000001247983 */ /* 0x0001680000300800 */
[----:B------:R0:W5:Y:S01]  /*9630*/  LDL.LU R37, [R1+0xefc] ;  /* 0x000efc0001257983 */ /* 0x0001620000300800 */
[----:B-1----:R-:W1:Y:S03]  /*9640*/  S2R R92, SR_TID.X ;  /* 0x00000000005c7919 */ /* 0x002e660000002100 */
[----:B------:R0:W5:Y:S04]  /*9650*/  LDL.LU R42, [R1+0xef8] ;  /* 0x000ef800012a7983 */ /* 0x0001680000300800 */
        /* <DEDUP_REMOVED lines=19> */
[----:B------:R0:W5:Y:S01]  /*9790*/  LDL.LU R66, [R1+0xea8] ;  /* 0x000ea80001427983 */ /* 0x0001620000300800 */
[----:B-1----:R-:W-:-:S03]  /*97a0*/  SHF.R.S32.HI R92, RZ, 0x6, R92 ;  /* 0x00000006ff5c7819 */ /* 0x002fc6000001145c */
[----:B------:R0:W5:Y:S04]  /*97b0*/  LDL.LU R67, [R1+0xea4] ;  /* 0x000ea40001437983 */ /* 0x0001680000300800 */
[----:B------:R0:W5:Y:S04]  /*97c0*/  LDL.LU R64, [R1+0xea0] ;  /* 0x000ea00001407983 */ /* 0x0001680000300800 */
[----:B------:R0:W5:Y:S04]  /*97d0*/  LDL.LU R65, [R1+0xe9c] ;  /* 0x000e9c0001417983 */ /* 0x0001680000300800 */
[----:B------:R0:W5:Y:S01]  /*97e0*/  LDL.LU R62, [R1+0xe98] ;  /* 0x000e9800013e7983 */ /* 0x0001620000300800 */
[----:B------:R-:W-:-:S03]  /*97f0*/  SHF.R.S32.HI R93, RZ, 0x1f, R79 ;  /* 0x0000001fff5d7819 */ /* 0x000fc6000001144f */
[----:B------:R0:W5:Y:S01]  /*9800*/  LDL.LU R63, [R1+0xe94] ;  /* 0x000e9400013f7983 */ /* 0x0001620000300800 */
[----:B------:R-:W-:-:S03]  /*9810*/  SGXT R92, R92, 0x1 ;  /* 0x000000015c5c781a */ /* 0x000fc60000000200 */
[----:B------:R0:W5:Y:S04]  /*9820*/  LDL.LU R60, [R1+0xe90] ;  /* 0x000e9000013c7983 */ /* 0x0001680000300800 */
[----:B------:R0:W5:Y:S01]  /*9830*/  LDL.LU R61, [R1+0xe8c] ;  /* 0x000e8c00013d7983 */ /* 0x0001620000300800 */
[----:B------:R-:W-:-:S03]  /*9840*/  ISETP.LT.OR P1, PT, R79, 0x40, P0 ;  /* 0x000000404f00780c */ /* 0x000fc60000721670 */
[----:B------:R0:W5:Y:S01]  /*9850*/  LDL.LU R74, [R1+0xe88] ;  /* 0x000e8800014a7983 */ /* 0x0001620000300800 */
[----:B------:R-:W-:-:S03]  /*9860*/  LEA.HI R79, R93, R79, RZ, 0x6 ;  /* 0x0000004f5d4f7211 */ /* 0x000fc600078f30ff */
[----:B------:R0:W5:Y:S01]  /*9870*/  LDL.LU R75, [R1+0xe84] ;  /* 0x000e8400014b7983 */ /* 0x0001620000300800 */
[----:B------:R-:W-:-:S03]  /*9880*/  LOP3.LUT R92, R80, 0x90, R92, 0x78, !PT ;  /* 0x00000090505c7812 */ /* 0x000fc600078e785c */
[----:B------:R0:W5:Y:S01]  /*9890*/  LDL.LU R72, [R1+0xe80] ;  /* 0x000e800001487983 */ /* 0x0001620000300800 */
[----:B------:R-:W-:-:S03]  /*98a0*/  LOP3.LUT R93, R82, 0x40, RZ, 0x3c, !PT ;  /* 0x00000040525d7812 */ /* 0x000fc600078e3cff */
[----:B------:R0:W5:Y:S04]  /*98b0*/  LDL.LU R73, [R1+0xe7c] ;  /* 0x000e7c0001497983 */ /* 0x0001680000300800 */
[----:B------:R0:W5:Y:S01]  /*98c0*/  LDL.LU R70, [R1+0xe78] ;  /* 0x000e780001467983 */ /* 0x0001620000300800 */
[----:B------:R-:W-:-:S03]  /*98d0*/  LOP3.LUT R92, R92, 0x60, RZ, 0x3c, !PT ;  /* 0x000000605c5c7812 */ /* 0x000fc600078e3cff */
[----:B------:R0:W5:Y:S04]  /*98e0*/  LDL.LU R71, [R1+0xe74] ;  /* 0x000e740001477983 */ /* 0x0001680000300800 */
[----:B------:R0:W5:Y:S04]  /*98f0*/  LDL.LU R68, [R1+0xe70] ;  /* 0x000e700001447983 */ /* 0x0001680000300800 */
[----:B------:R0:W5:Y:S04]  /*9900*/  LDL.LU R69, [R1+0xe6c] ;  /* 0x000e6c0001457983 */ /* 0x0001680000300800 */
[----:B------:R0:W5:Y:S04]  /*9910*/  LDL.LU R82, [R1+0xe68] ;  /* 0x000e680001527983 */ /* 0x0001680000300800 */
[----:B------:R0:W5:Y:S04]  /*9920*/  LDL.LU R83, [R1+0xe64] ;  /* 0x000e640001537983 */ /* 0x0001680000300800 */
[----:B------:R0:W5:Y:S04]  /*9930*/  LDL.LU R80, [R1+0xe60] ;  /* 0x000e600001507983 */ /* 0x0001680000300800 */
[----:B------:R1:W-:Y:S04]  /*9940*/  STS.U16 [R93+UR4+0x20200], R81 ;  /* 0x020200515d007988 */ /* 0x0003e80008000404 */
[----:B------:R4:W-:Y:S04]  /*9950*/  STS.U16 [R93+UR4+0x20600], R78 ;  /* 0x0206004e5d007988 */ /* 0x0009e80008000404 */
[----:B--2---:R2:W-:Y:S04]  /*9960*/  STS.U16 [R92+UR4+0x20300], R76 ;  /* 0x0203004c5c007988 */ /* 0x0045e80008000404 */
[----:B-1----:R0:W5:Y:S01]  /*9970*/  LDL.LU R81, [R1+0xe5c] ;  /* 0x000e5c0001517983 */ /* 0x0021620000300800 */
[----:B----4-:R-:W-:-:S03]  /*9980*/  SHF.R.S32.HI R93, RZ, 0x6, R79 ;  /* 0x00000006ff5d7819 */ /* 0x010fc6000001144f */
[----:B------:R0:W5:Y:S04]  /*9990*/  LDL.LU R78, [R1+0xe58] ;  /* 0x000e5800014e7983 */ /* 0x0001680000300800 */
[----:B------:R0:W5:Y:S04]  /*99a0*/  LDL.LU R79, [R1+0xe54] ;  /* 0x000e5400014f7983 */ /* 0x0001680000300800 */
[----:B--2---:R0:W5:Y:S04]  /*99b0*/  LDL.LU R76, [R1+0xe50] ;  /* 0x000e5000014c7983 */ /* 0x0041680000300800 */
[----:B---3--:R1:W-:Y:S01]  /*99c0*/  STS.U16 [R92+UR4+0x20700], R77 ;  /* 0x0207004d5c007988 */ /* 0x0083e20008000404 */
[----:B------:R2:W-:Y:S06]  /*99d0*/  MEMBAR.ALL.CTA ;  /* 0x0000000000007992 */ /* 0x0005ec0000008000 */
[----:B--2---:R-:W2:Y:S04]  /*99e0*/  FENCE.VIEW.ASYNC.S ;  /* 0x00000000000073c6 */ /* 0x004ea80000000000 */
[----:B-1----:R0:W5:Y:S01]  /*99f0*/  LDL.LU R77, [R1+0xe4c] ;  /* 0x000e4c00014d7983 */ /* 0x0021620000300800 */
[----:B------:R-:W-:-:S02]  /*9a00*/  UIADD3 UR8, UPT, UPT, UR4, 0x10000, URZ ;  /* 0x0001000004087890 */ /* 0x000fc4000fffe0ff */
[----:B------:R-:W-:Y:S02]  /*9a10*/  UIADD3 UR9, UPT, UPT, UR4, 0x20800, URZ ;  /* 0x0002080004097890 */ /* 0x000fe4000fffe0ff */
[----:B------:R-:W-:Y:S02]  /*9a20*/  USHF.R.U32.HI UR8, URZ, 0x4, UR8 ;  /* 0x00000004ff087899 */ /* 0x000fe40008011608 */
[----:B------:R-:W-:Y:S01]  /*9a30*/  USHF.R.U32.HI UR9, URZ, 0x4, UR9 ;  /* 0x00000004ff097899 */ /* 0x000fe20008011609 */
[----:B------:R-:W-:Y:S01]  /*9a40*/  VIMNMX R93, PT, PT, R93, 0x1, !PT ;  /* 0x000000015d5d7848 */ /* 0x000fe20007fe0100 */
[----:B------:R-:W-:Y:S02]  /*9a50*/  USGXT.U32 UR8, UR8, 0xe ;  /* 0x0000000e0808789a */ /* 0x000fe40008000000 */
[----:B------:R-:W-:Y:S02]  /*9a60*/  USGXT.U32 UR9, UR9, 0xe ;  /* 0x0000000e0909789a */ /* 0x000fe40008000000 */
[----:B------:R-:W-:-:S02]  /*9a70*/  UIADD3 UR10, UP1, UPT, UR8, 0x2000080, URZ ;  /* 0x02000080080a7890 */ /* 0x000fc4000ff3e0ff */
[----:B------:R-:W-:Y:S01]  /*9a80*/  UIADD3 UR11, UP2, UPT, UR9, 0x2, URZ ;  /* 0x00000002090b7890 */ /* 0x000fe2000ff5e0ff */
[----:B------:R-:W-:Y:S01]  /*9a90*/  VIADD R92, R93, 0xffffffff ;  /* 0xffffffff5d5c7836 */ /* 0x000fe20000000000 */
[----:B------:R-:W-:Y:S01]  /*9aa0*/  UMOV UR12, URZ ;  /* 0x000000ff000c7c82 */ /* 0x000fe20008000000 */
[----:B------:R-:W-:Y:S01]  /*9ab0*/  UMOV UR13, URZ ;  /* 0x000000ff000d7c82 */ /* 0x000fe20008000000 */
[----:B------:R-:W-:Y:S02]  /*9ac0*/  UIADD3.X UR12, UPT, UPT, UR12, 0x40004040, URZ, UP1, !UPT ;  /* 0x400040400c0c7890 */ /* 0x000fe40008ffe4ff */
[----:B------:R-:W-:Y:S01]  /*9ad0*/  UIADD3.X UR13, UPT, UPT, UR13, 0x40004040, URZ, UP2, !UPT ;  /* 0x400040400d0d7890 */ /* 0x000fe200097fe4ff */
[----:B--2---:R-:W-:Y:S01]  /*9ae0*/  BAR.SYNC.DEFER_BLOCKING 0x0 ;  /* 0x0000000000007b1d */ /* 0x004fe20000010000 */
[----:B------:R-:W-:-:S05]  /*9af0*/  ISETP.NE.U32.AND P3, PT, R92, RZ, PT ;  /* 0x000000ff5c00720c */ /* 0x000fca0003f65070 */
[----:B0-----:R-:W-:Y:S08]  /*9b00*/  @P1 BRA `(.L_x_6) ;  /* 0x00000004008c1947 */ /* 0x001ff00003800000 */
[----:B------:R-:W-:Y:S02]  /*9b10*/  USHF.R.U32.HI UR58, URZ, 0x4, UR4 ;  /* 0x00000004ff3a7899 */ /* 0x000fe40008011604 */
[----:B------:R-:W-:Y:S02]  /*9b20*/  UIADD3 UR50, UPT, UPT, UR4, 0x20000, URZ ;  /* 0x0002000004327890 */ /* 0x000fe4000fffe0ff */
[----:B------:R-:W-:Y:S02]  /*9b30*/  USGXT.U32 UR58, UR58, 0xe ;  /* 0x0000000e3a3a789a */ /* 0x000fe40008000000 */
[----:B------:R-:W-:Y:S02]  /*9b40*/  USHF.R.U32.HI UR50, URZ, 0x4, UR50 ;  /* 0x00000004ff327899 */ /* 0x000fe40008011632 */
[----:B------:R-:W-:Y:S01]  /*9b50*/  UIADD3 UR52, UP1, UPT, UR58, 0x2000080, URZ ;  /* 0x020000803a347890 */ /* 0x000fe2000ff3e0ff */
[----:B------:R-:W-:Y:S01]  /*9b60*/  UMOV UR14, URZ ;  /* 0x000000ff000e7c82 */ /* 0x000fe20008000000 */
[----:B------:R-:W-:Y:S01]  /*9b70*/  USGXT.U32 UR50, UR50, 0xe ;  /* 0x0000000e3232789a */ /* 0x000fe20008000000 */
[----:B------:R-:W-:Y:S01]  /*9b80*/  UMOV UR56, UR7 ;  /* 0x0000000700387c82 */ /* 0x000fe20008000000 */
[----:B------:R-:W-:Y:S01]  /*9b90*/  UMOV UR57, URZ ;  /* 0x000000ff00397c82 */ /* 0x000fe20008000000 */
[----:B------:R-:W-:-:S02]  /*9ba0*/  UIADD3.X UR53, UPT, UPT, UR14, 0x40004040, URZ, UP1, !UPT ;  /* 0x400040400e357890 */ /* 0x000fc40008ffe4ff */
[----:B------:R-:W-:Y:S01]  /*9bb0*/  UIADD3 UR54, UP2, UPT, UR50, 0x2, URZ ;  /* 0x0000000232367890 */ /* 0x000fe2000ff5e0ff */
[----:B------:R-:W-:Y:S01]  /*9bc0*/  UMOV UR14, UR56 ;  /* 0x00000038000e7c82 */ /* 0x000fe20008000000 */
[----:B------:R-:W-:Y:S01]  /*9bd0*/  ULOP3.LUT UR56, UR58, 0x2000000, URZ, 0xfc, !UPT ;  /* 0x020000003a387892 */ /* 0x000fe2000f8efcff */
[----:B------:R-:W-:Y:S01]  /*9be0*/  UMOV UR51, URZ ;  /* 0x000000ff00337c82 */ /* 0x000fe20008000000 */
[----:B------:R-:W-:Y:S01]  /*9bf0*/  UMOV UR20, 0x0 ;  /* 0x0000000000147882 */ /* 0x000fe20000000000 */
[----:B------:R-:W-:Y:S01]  /*9c00*/  UIADD3.X UR55, UPT, UPT, UR51, 0x40004040, URZ, UP2, !UPT ;  /* 0x4000404033377890 */ /* 0x000fe200097fe4ff */
[----:B------:R-:W-:Y:S02]  /*9c10*/  UMOV UR21, 0x8048490 ;  /* 0x0804849000157882 */ /* 0x000fe40000000000 */
[----:B------:R-:W-:Y:S01]  /*9c20*/  UMOV UR51, 0x40004040 ;  /* 0x4000404000337882 */ /* 0x000fe20000000000 */
[----:B------:R-:W-:Y:S01]  /*9c30*/  UMOV UR57, 0x40004040 ;  /* 0x4000404000397882 */ /* 0x000fe20000000000 */
[----:B------:R-:W-:Y:S01]  /*9c40*/  UIADD3.64 UR58, UPT, UPT, UR52, 0x80, URZ ;  /* 0x00000080343a7897 */ /* 0x000fe2000fffe0ff */
[----:B------:R0:W-:Y:S01]  /*9c50*/  UTCHMMA gdesc[UR56], gdesc[UR50], tmem[UR5], tmem[UR20], idesc[UR21], !UPT ;  /* 0x00ff1432380075ea */ /* 0x0001e2000f800005 */
[----:B------:R-:W-:-:S02]  /*9c60*/  UIADD3.64 UR60, UPT, UPT, UR54, 0x2, URZ ;  /* 0x00000002363c7897 */ /* 0x000fc4000fffe0ff */
[----:B------:R-:W-:Y:S02]  /*9c70*/  UIADD3.64 UR62, UPT, UPT, UR52, 0x100, URZ ;  /* 0x00000100343e7897 */ /* 0x000fe4000fffe0ff */
[----:B------:R-:W-:Y:S02]  /*9c80*/  UIADD3.64 UR64, UPT, UPT, UR54, 0x4, URZ ;  /* 0x0000000436407897 */ /* 0x000fe4000fffe0ff */
[----:B------:R-:W-:Y:S01]  /*9c90*/  UIADD3 UR72, UPT, UPT, UR5, 0x10, URZ ;  /* 0x0000001005487890 */ /* 0x000fe2000fffe0ff */
[----:B------:R-:W-:Y:S01]  /*9ca0*/  UMOV UR30, 0x0 ;  /* 0x00000000001e7882 */ /* 0x000fe20000000000 */
[----:B0-----:R-:W-:Y:S01]  /*9cb0*/  UIADD3.64 UR56, UPT, UPT, UR52, 0x380, URZ ;  /* 0x0000038034387897 */ /* 0x001fe2000fffe0ff */
[----:B------:R-:W-:Y:S01]  /*9cc0*/  UMOV UR31, 0x8048490 ;  /* 0x08048490001f7882 */ /* 0x000fe20000000000 */
[----:B------:R-:W-:Y:S01]  /*9cd0*/  UMOV UR44, 0x0 ;  /* 0x00000000002c7882 */ /* 0x000fe20000000000 */
[----:B------:R-:W-:Y:S01]  /*9ce0*/  UMOV UR45, 0x8048490 ;  /* 0x08048490002d7882 */ /* 0x000fe20000000000 */
[----:B------:R-:W-:Y:S01]  /*9cf0*/  UMOV UR40, 0x0 ;  /* 0x0000000000287882 */ /* 0x000fe20000000000 */
[----:B------:R-:W-:Y:S01]  /*9d00*/  UMOV UR41, 0x8048490 ;  /* 0x0804849000297882 */ /* 0x000fe20000000000 */
[----:B------:R0:W-:Y:S01]  /*9d10*/  UTCHMMA gdesc[UR52], gdesc[UR54], tmem[UR5], tmem[UR30], idesc[UR31], UPT ;  /* 0x00ff1e36340075ea */ /* 0x0001e2000b800005 */
[----:B------:R-:W-:Y:S01]  /*9d20*/  UMOV UR34, 0x0 ;  /* 0x0000000000227882 */ /* 0x000fe20000000000 */
[----:B------:R-:W-:Y:S01]  /*9d30*/  UMOV UR35, 0x8048490 ;  /* 0x0804849000237882 */ /* 0x000fe20000000000 */
[----:B------:R-:W-:Y:S01]  /*9d40*/  UTCHMMA gdesc[UR58], gdesc[UR60], tmem[UR5], tmem[UR44], idesc[UR45], UPT ;  /* 0x00ff2c3c3a0075ea */ /* 0x000fe2000b800005 */
[----:B------:R-:W-:Y:S01]  /*9d50*/  UTCHMMA gdesc[UR62], gdesc[UR64], tmem[UR5], tmem[UR40], idesc[UR41], UPT ;  /* 0x00ff28403e0075ea */ /* 0x000fe2000b800005 */
[----:B------:R1:W-:Y:S01]  /*9d60*/  UTCHMMA gdesc[UR56], gdesc[UR50], tmem[UR72], tmem[UR34], idesc[UR35], !UPT ;  /* 0x00ff2232380075ea */ /* 0x0003e2000f800048 */
[----:B------:R-:W-:-:S02]  /*9d70*/  UIADD3 UR68, UPT, UPT, UR5, 0x10, URZ ;  /* 0x0000001005447890 */ /* 0x000fc4000fffe0ff */
[----:B------:R-:W-:Y:S01]  /*9d80*/  UIADD3.64 UR20, UPT, UPT, UR52, 0x400, URZ ;  /* 0x0000040034147897 */ /* 0x000fe2000fffe0ff */
[----:B------:R-:W-:Y:S01]  /*9d90*/  UMOV UR24, 0x0 ;  /* 0x0000000000187882 */ /* 0x000fe20000000000 */
[----:B------:R-:W-:Y:S01]  /*9da0*/  UMOV UR25, 0x8048490 ;  /* 0x0804849000197882 */ /* 0x000fe20000000000 */
[----:B------:R-:W-:Y:S02]  /*9db0*/  UIADD3 UR76, UPT, UPT, UR5, 0x10, URZ ;  /* 0x00000010054c7890 */ /* 0x000fe4000fffe0ff */
[----:B0-----:R-:W-:Y:S02]  /*9dc0*/  UIADD3.64 UR30, UPT, UPT, UR52, 0x480, URZ ;  /* 0x00000480341e7897 */ /* 0x001fe4000fffe0ff */
[----:B-1----:R-:W-:Y:S02]  /*9dd0*/  UIADD3.64 UR34, UPT, UPT, UR52, 0x900, URZ ;  /* 0x0000090034227897 */ /* 0x002fe4000fffe0ff */
[----:B------:R0:W-:Y:S01]  /*9de0*/  UTCHMMA gdesc[UR20], gdesc[UR54], tmem[UR68], tmem[UR24], idesc[UR25], UPT ;  /* 0x00ff1836140075ea */ /* 0x0001e2000b800044 */
[----:B------:R-:W-:-:S02]  /*9df0*/  UIADD3 UR75, UPT, UPT, UR5, 0x10, URZ ;  /* 0x00000010054b7890 */ /* 0x000fc4000fffe0ff */
[----:B------:R-:W-:Y:S01]  /*9e00*/  UIADD3.64 UR58, UPT, UPT, UR52, 0x500, URZ ;  /* 0x00000500343a7897 */ /* 0x000fe2000fffe0ff */
[----:B------:R-:W-:Y:S01]  /*9e10*/  IMAD.U32 R92, RZ, RZ, UR34 ;  /* 0x00000022ff5c7e24 */ /* 0x000fe2000f8e00ff */
[----:B------:R-:W-:Y:S01]  /*9e20*/  UIADD3 UR74, UPT, UPT, UR5, 0x20, URZ ;  /* 0x00000020054a7890 */ /* 0x000fe2000fffe0ff */
[----:B------:R-:W-:Y:S01]  /*9e30*/  IMAD.U32 R93, RZ, RZ, UR35 ;  /* 0x00000023ff5d7e24 */ /* 0x000fe2000f8e00ff */
[----:B------:R-:W-:Y:S02]  /*9e40*/  UIADD3.64 UR44, UPT, UPT, UR52, 0x780, URZ ;  /* 0x00000780342c7897 */ /* 0x000fe4000fffe0ff */
[----:B0-----:R-:W-:Y:S01]  /*9e50*/  R2UR UR24, R92 ;  /* 0x000000005c1872ca */ /* 0x001fe200000e0000 */
[----:B------:R-:W-:Y:S01]  /*9e60*/  UIADD3 UR73, UPT, UPT, UR5, 0x20, URZ ;  /* 0x0000002005497890 */ /* 0x000fe2000fffe0ff */
[----:B------:R-:W-:Y:S01]  /*9e70*/  R2UR UR25, R93 ;  /* 0x000000005d1972ca */ /* 0x000fe200000e0000 */
[----:B------:R-:W-:Y:S02]  /*9e80*/  UIADD3.64 UR62, UPT, UPT, UR52, 0x800, URZ ;  /* 0x00000800343e7897 */ /* 0x000fe4000fffe0ff */
[----:B------:R-:W-:-:S02]  /*9e90*/  UIADD3 UR71, UPT, UPT, UR5, 0x20, URZ ;  /* 0x0000002005477890 */ /* 0x000fc4000fffe0ff */
[----:B------:R-:W-:Y:S02]  /*9ea0*/  UIADD3.64 UR40, UPT, UPT, UR52, 0x880, URZ ;  /* 0x0000088034287897 */ /* 0x000fe4000fffe0ff */
[----:B------:R-:W-:Y:S02]  /*9eb0*/  UIADD3 UR70, UPT, UPT, UR5, 0x20, URZ ;  /* 0x0000002005467890 */ /* 0x000fe4000fffe0ff */
[----:B------:R-:W-:Y:S02]  /*9ec0*/  UIADD3 UR69, UPT, UPT, UR5, 0x30, URZ ;  /* 0x0000003005457890 */ /* 0x000fe4000fffe0ff */
[----:B------:R-:W-:Y:S01]  /*9ed0*/  UIADD3.64 UR56, UPT, UPT, UR52, 0xb80, URZ ;  /* 0x00000b8034387897 */ /* 0x000fe2000fffe0ff */
[----:B------:R-:W-:Y:S01]  /*9ee0*/  UMOV UR18, 0x0 ;  /* 0x0000000000127882 */ /* 0x000fe20000000000 */
[----:B------:R-:W-:Y:S01]  /*9ef0*/  UMOV UR19, 0x8048490 ;  /* 0x0804849000137882 */ /* 0x000fe20000000000 */
[----:B------:R-:W-:Y:S01]  /*9f00*/  UIADD3 UR67, UPT, UPT, UR5, 0x30, URZ ;  /* 0x0000003005437890 */ /* 0x000fe2000fffe0ff */
[----:B------:R0:W-:Y:S01]  /*9f10*/  UTCHMMA gdesc[UR30], gdesc[UR60], tmem[UR76], tmem[UR18], idesc[UR19], UPT ;  /* 0x00ff123c1e0075ea */ /* 0x0001e2000b80004c */
        /* <DEDUP_REMOVED lines=9> */
[----:B------:R0:W-:Y:S01]  /*9fb0*/  UTCHMMA gdesc[UR44], gdesc[UR50], tmem[UR74], tmem[UR42], idesc[UR43], !UPT ;  /* 0x00ff2a322c0075ea */ /* 0x0001e2000f80004a */
[----:B------:R-:W-:Y:S01]  /*9fc0*/  UIADD3.64 UR52, UPT, UPT, UR52, 0xd00, URZ ;  /* 0x00000d0034347897 */ /* 0x000fe2000fffe0ff */
[----:B------:R-:W-:Y:S01]  /*9fd0*/  UMOV UR38, 0x0 ;  /* 0x0000000000267882 */ /* 0x000fe20000000000 */
        /* <DEDUP_REMOVED lines=14> */
[----:B------:R0:W-:Y:S01]  /*a0c0*/  UTCHMMA gdesc[UR56], gdesc[UR50], tmem[UR69], tmem[UR28], idesc[UR29], !UPT ;  /* 0x00ff1c32380075ea */ /* 0x0001e2000f800045 */
[----:B------:R-:W-:Y:S01]  /*a0d0*/  UMOV UR48, 0x0 ;  /* 0x0000000000307882 */ /* 0x000fe20000000000 */
[----:B------:R-:W-:Y:S01]  /*a0e0*/  UMOV UR49, 0x8048490 ;  /* 0x0804849000317882 */ /* 0x000fe20000000000 */
[----:B------:R0:W-:Y:S01]  /*a0f0*/  UTCHMMA gdesc[UR34], gdesc[UR54], tmem[UR67], tmem[UR26], idesc[UR27], UPT ;  /* 0x00ff1a36220075ea */ /* 0x0001e2000b800043 */
[----:B------:R0:W-:Y:S01]  /*a100*/  UTCHMMA gdesc[UR20], gdesc[UR60], tmem[UR66], tmem[UR46], idesc[UR47], UPT ;  /* 0x00ff2e3c140075ea */ /* 0x0001e2000b800042 */
[----:B------:R0:W-:Y:S01]  /*a110*/  UTCHMMA gdesc[UR52], gdesc[UR64], tmem[UR15], tmem[UR48], idesc[UR49], UPT ;  /* 0x00ff3040340075ea */ /* 0x0001e2000b80000f */
[----:B------:R0:W-:Y:S01]  /*a120*/  UTCBAR [UR14], URZ ;  /* 0x000000ff0e0073e9 */ /* 0x0001e200080000ff */
[----:B------:R-:W-:Y:S01]  /*a130*/  NOP ;  /* 0x0000000000007918 */ /* 0x000fe20000000000 */
.L_x_6:
[----:B------:R1:W-:Y:S01]  /*a140*/  STL [R1+0x6c4], RZ ;  /* 0x0006c4ff01007387 */ /* 0x0003e20000100800 */
[----:B0-----:R-:W-:Y:S01]  /*a150*/  UMOV UR56, URZ ;  /* 0x000000ff00387c82 */ /* 0x001fe20008000000 */
[----:B------:R-:W-:Y:S01]  /*a160*/  UMOV UR14, UR10 ;  /* 0x0000000a000e7c82 */ /* 0x000fe20008000000 */
[----:B------:R-:W-:Y:S01]  /*a170*/  UMOV UR15, UR12 ;  /* 0x0000000c000f7c82 */ /* 0x000fe20008000000 */
[----:B------:R-:W-:Y:S01]  /*a180*/  UMOV UR18, UR11 ;  /* 0x0000000b00127c82 */ /* 0x000fe20008000000 */
[----:B------:R-:W-:Y:S01]  /*a190*/  UMOV UR19, UR13 ;  /* 0x0000000d00137c82 */ /* 0x000fe20008000000 */
[----:B------:R-:W-:Y:S05]  /*a1a0*/  @!P3 BRA `(.L_x_7) ;  /* 0x0000011800acb947 */ /* 0x000fea0003800000 */
[----:B------:R-:W-:Y:S02]  /*a1b0*/  ULOP3.LUT UR10, UR8, 0x2000000, URZ, 0xfc, !UPT ;  /* 0x02000000080a7892 */ /* 0x000fe4000f8efcff */
[----:B------:R-:W-:Y:S02]  /*a1c0*/  UIADD3.64 UR20, UPT, UPT, UR14, 0x80, URZ ;  /* 0x000000800e147897 */ /* 0x000fe4000fffe0ff */
[----:B------:R-:W-:Y:S02]  /*a1d0*/  UIADD3.64 UR22, UPT, UPT, UR18, 0x2, URZ ;  /* 0x0000000212167897 */ /* 0x000fe4000fffe0ff */
[----:B------:R-:W-:Y:S02]  /*a1e0*/  UIADD3.64 UR24, UPT, UPT, UR14, 0x100, URZ ;  /* 0x000001000e187897 */ /* 0x000fe4000fffe0ff */
[----:B------:R-:W-:Y:S02]  /*a1f0*/  UIADD3.64 UR26, UPT, UPT, UR18, 0x4, URZ ;  /* 0x00000004121a7897 */ /* 0x000fe4000fffe0ff */
[----:B------:R-:W-:-:S02]  /*a200*/  UIADD3.64 UR28, UPT, UPT, UR14, 0x380, URZ ;  /* 0x000003800e1c7897 */ /* 0x000fc4000fffe0ff */
[----:B------:R-:W-:Y:S02]  /*a210*/  UIADD3.64 UR30, UPT, UPT, UR14, 0x400, URZ ;  /* 0x000004000e1e7897 */ /* 0x000fe4000fffe0ff */
[----:B------:R-:W-:Y:S02]  /*a220*/  UIADD3.64 UR32, UPT, UPT, UR14, 0x480, URZ ;  /* 0x000004800e207897 */ /* 0x000fe4000fffe0ff */
[----:B------:R-:W-:Y:S02]  /*a230*/  UIADD3.64 UR34, UPT, UPT, UR14, 0x500, URZ ;  /* 0x000005000e227897 */ /* 0x000fe4000fffe0ff */
[----:B------:R-:W-:Y:S02]  /*a240*/  UIADD3.64 UR36, UPT, UPT, UR14, 0x780, URZ ;  /* 0x000007800e247897 */ /* 0x000fe4000fffe0ff */
[----:B------:R-:W-:Y:S02]  /*a250*/  UIADD3.64 UR38, UPT, UPT, UR14, 0x800, URZ ;  /* 0x000008000e267897 */ /* 0x000fe4000fffe0ff */
[----:B------:R-:W-:Y:S01]  /*a260*/  UIADD3.64 UR40, UPT, UPT, UR14, 0x880, URZ ;  /* 0x000008800e287897 */ /* 0x000fe2000fffe0ff */
[----:B------:R-:W0:Y:S01]  /*a270*/  LDCU UR11, c[0x0][0x3a0] ;  /* 0x00007400ff0b77ac */ /* 0x000e220008000800 */
[----:B------:R-:W2:Y:S01]  /*a280*/  LDCU.64 UR42, c[0x0][0x3a8] ;  /* 0x00007500ff2a77ac */ /* 0x000ea20008000a00 */
[----:B------:R-:W-:-:S02]  /*a290*/  UIADD3.64 UR44, UPT, UPT, UR14, 0x900, URZ ;  /* 0x000009000e2c7897 */ /* 0x000fc4000fffe0ff */
[----:B------:R-:W-:Y:S02]  /*a2a0*/  UIADD3.64 UR46, UPT, UPT, UR14, 0xb80, URZ ;  /* 0x00000b800e2e7897 */ /* 0x000fe4000fffe0ff */
[----:B------:R-:W-:Y:S02]  /*a2b0*/  UIADD3.64 UR48, UPT, UPT, UR14, 0xc00, URZ ;  /* 0x00000c000e307897 */ /* 0x000fe4000fffe0ff */
[----:B------:R-:W-:Y:S02]  /*a2c0*/  UIADD3.64 UR50, UPT, UPT, UR14, 0xc80, URZ ;  /* 0x00000c800e327897 */ /* 0x000fe4000fffe0ff */
[----:B------:R-:W-:Y:S01]  /*a2d0*/  UIADD3.64 UR52, UPT, UPT, UR14, 0xd00, URZ ;  /* 0x00000d000e347897 */ /* 0x000fe2000fffe0ff */
[----:B------:R-:W-:Y:S01]  /*a2e0*/  UMOV UR12, 0x1 ;  /* 0x00000001000c7882 */ /* 0x000fe20000000000 */
[----:B------:R-:W-:Y:S01]  /*a2f0*/  UMOV UR8, URZ ;  /* 0x000000ff00087c82 */ /* 0x000fe20008000000 */
[----:B------:R-:W-:Y:S01]  /*a300*/  UMOV UR54, UR9 ;  /* 0x0000000900367c82 */ /* 0x000fe20008000000 */
[----:B------:R-:W-:-:S08]  /*a310*/  UMOV UR55, 0x40004040 ;  /* 0x4000404000377882 */ /* 0x000fd00000000000 */
.L_x_10:
[----:B--2---:R-:W-:Y:S01]  /*a320*/  USHF.L.U32 UR9, UR42, 0x6, URZ ;  /* 0x000000062a097899 */ /* 0x004fe200080006ff */
[----:B------:R2:W-:Y:S03]  /*a330*/  STL [R1+0xe4c], R0 ;  /* 0x000e4c0001007387 */ /* 0x0005e60000100800 */
[----:B------:R-:W-:Y:S02]  /*a340*/  USHF.L.U32 UR58, UR9, 0x1, URZ ;  /* 0x00000001093a7899 */ /* 0x000fe400080006ff */
[----:B------:R-:W-:-:S04]  /*a350*/  USHF.R.S32.HI UR13, URZ, 0x1f, UR9 ;  /* 0x0000001fff0d7899 */ /* 0x000fc80008011409 */
[----:B------:R-:W-:Y:S01]  /*a360*/  USHF.L.U64.HI UR57, UR9, 0x1, UR13 ;  /* 0x0000000109397899 */ /* 0x000fe2000801020d */
[----:B------:R-:W-:Y:S02]  /*a370*/  IADD3 R93, P1, PT, R32, UR58, RZ ;  /* 0x0000003a205d7c10 */ /* 0x000fe4000ff3e0ff */
[----:B--2---:R-:W-:Y:S02]  /*a380*/  IADD3 R0, P3, PT, R30, UR58, RZ ;  /* 0x0000003a1e007c10 */ /* 0x004fe4000ff7e0ff */
[----:B------:R-:W-:Y:S01]  /*a390*/  IADD3 R92, P4, PT, R28, UR58, RZ ;  /* 0x0000003a1c5c7c10 */ /* 0x000fe2000ff9e0ff */
[----:B------:R-:W-:Y:S01]  /*a3a0*/  STL [R1+0xde0], R93 ;  /* 0x000de05d01007387 */ /* 0x000fe20000100800 */
[----:B------:R-:W-:Y:S02]  /*a3b0*/  IADD3.X R32, PT, PT, R33, UR57, RZ, P1, !PT ;  /* 0x0000003921207c10 */ /* 0x000fe40008ffe4ff */
[----:B------:R-:W-:Y:S01]  /*a3c0*/  IADD3.X R29, PT, PT, R29, UR57, RZ, P4, !PT ;  /* 0x000000391d1d7c10 */ /* 0x000fe2000a7fe4ff */
[----:B------:R2:W-:Y:S01]  /*a3d0*/  STL [R1+0xde4], R0 ;  /* 0x000de40001007387 */ /* 0x0005e20000100800 */
[----:B------:R-:W-:-:S03]  /*a3e0*/  IADD3 R28, P1, PT, R26, UR58, RZ ;  /* 0x0000003a1a1c7c10 */ /* 0x000fc6000ff3e0ff */
[----:B------:R-:W-:Y:S04]  /*a3f0*/  STL [R1+0xde8], R92 ;  /* 0x000de85c01007387 */ /* 0x000fe80000100800 */
[----:B------:R-:W-:Y:S01]  /*a400*/  STL [R1+0xda0], R32 ;  /* 0x000da02001007387 */ /* 0x000fe20000100800 */
[----:B--2---:R-:W-:-:S05]  /*a410*/  IADD3.X R0, PT, PT, R31, UR57, RZ, P3, !PT ;  /* 0x000000391f007c10 */ /* 0x004fca0009ffe4ff */
[----:B------:R2:W-:Y:S04]  /*a420*/  STL [R1+0xda4], R0 ;  /* 0x000da40001007387 */ /* 0x0005e80000100800 */
[----:B------:R3:W-:Y:S04]  /*a430*/  STL [R1+0xda8], R29 ;  /* 0x000da81d01007387 */ /* 0x0007e80000100800 */
[----:B------:R4:W-:Y:S01]  /*a440*/  STL [R1+0xdec], R28 ;  /* 0x000dec1c01007387 */ /* 0x0009e20000100800 */
[----:B--2---:R-:W-:Y:S02]  /*a450*/  IADD3 R0, P3, PT, R24, UR58, RZ ;  /* 0x0000003a18007c10 */ /* 0x004fe4000ff7e0ff */
[----:B---3--:R-:W-:-:S03]  /*a460*/  IADD3 R29, P4, PT, R22, UR58, RZ ;  /* 0x0000003a161d7c10 */ /* 0x008fc6000ff9e0ff */
[----:B------:R2:W-:Y:S01]  /*a470*/  STL [R1+0xdf0], R0 ;  /* 0x000df00001007387 */ /* 0x0005e20000100800 */
[----:B------:R-:W-:Y:S02]  /*a480*/  IADD3.X R24, PT, PT, R25, UR57, RZ, P3, !PT ;  /* 0x0000003919187c10 */ /* 0x000fe40009ffe4ff */
[----:B----4-:R-:W-:Y:S01]  /*a490*/  IADD3 R28, P5, PT, R20, UR58, RZ ;  /* 0x0000003a141c7c10 */ /* 0x010fe2000ffbe0ff */
[----:B------:R-:W-:Y:S01]  /*a4a0*/  STL [R1+0xdf4], R29 ;  /* 0x000df41d01007387 */ /* 0x000fe20000100800 */
[----:B------:R-:W-:-:S03]  /*a4b0*/  IADD3.X R22, PT, PT, R23, UR57, RZ, P4, !PT ;  /* 0x0000003917167c10 */ /* 0x000fc6000a7fe4ff */
[----:B------:R-:W-:Y:S01]  /*a4c0*/  STL [R1+0xdf8], R28 ;  /* 0x000df81c01007387 */ /* 0x000fe20000100800 */
[----:B--2---:R-:W-:Y:S02]  /*a4d0*/  IADD3.X R0, PT, PT, R27, UR57, RZ, P1, !PT ;  /* 0x000000391b007c10 */ /* 0x004fe40008ffe4ff */
[----:B------:R-:W-:-:S03]  /*a4e0*/  IADD3 R20, P1, PT, R18, UR58, RZ ;  /* 0x0000003a12147c10 */ /* 0x000fc6000ff3e0ff */
[----:B------:R2:W-:Y:S01]  /*a4f0*/  STL [R1+0xdac], R0 ;  /* 0x000dac0001007387 */ /* 0x0005e20000100800 */
[----:B------:R-:W-:-:S03]  /*a500*/  IADD3.X R19, PT, PT, R19, UR57, RZ, P1, !PT ;  /* 0x0000003913137c10 */ /* 0x000fc60008ffe4ff */
[----:B------:R-:W-:Y:S04]  /*a510*/  STL [R1+0xdb0], R24 ;  /* 0x000db01801007387 */ /* 0x000fe80000100800 */
[----:B------:R-:W-:Y:S01]  /*a520*/  STL [R1+0xdb4], R22 ;  /* 0x000db41601007387 */ /* 0x000fe20000100800 */
[----:B--2---:R-:W-:Y:S02]  /*a530*/  IADD3.X R0, PT, PT, R21, UR57, RZ, P5, !PT ;  /* 0x0000003915007c10 */ /* 0x004fe4000affe4ff */
[----:B-----5:R-:W-:-:S03]  /*a540*/  IADD3 R21, P3, PT, R40, UR58, RZ ;  /* 0x0000003a28157c10 */ /* 0x020fc6000ff7e0ff */
[----:B------:R2:W-:Y:S04]  /*a550*/  STL [R1+0xdb8], R0 ;  /* 0x000db80001007387 */ /* 0x0005e80000100800 */
[----:B------:R3:W-:Y:S04]  /*a560*/  STL [R1+0xdfc], R20 ;  /* 0x000dfc1401007387 */ /* 0x0007e80000100800 */
[----:B------:R-:W-:Y:S01]  /*a570*/  STL [R1+0xd94], R21 ;  /* 0x000d941501007387 */ /* 0x000fe20000100800 */
[----:B--2---:R-:W-:Y:S02]  /*a580*/  IADD3 R0, P4, PT, R38, UR58, RZ ;  /* 0x0000003a26007c10 */ /* 0x004fe4000ff9e0ff */
[----:B---3--:R-:W-:-:S03]  /*a590*/  IADD3 R20, P5, PT, R36, UR58, RZ ;  /* 0x0000003a24147c10 */ /* 0x008fc6000ffbe0ff */
[----:B------:R2:W-:Y:S01]  /*a5a0*/  STL [R1+0xd98], R0 ;  /* 0x000d980001007387 */ /* 0x0005e20000100800 */
[----:B------:R-:W-:-:S03]  /*a5b0*/  IADD3.X R18, PT, PT, R39, UR57, RZ, P4, !PT ;  /* 0x0000003927127c10 */ /* 0x000fc6000a7fe4ff */
[----:B------:R-:W-:Y:S04]  /*a5c0*/  STL [R1+0xd9c], R20 ;  /* 0x000d9c1401007387 */ /* 0x000fe80000100800 */
[----:B------:R3:W-:Y:S01]  /*a5d0*/  STL [R1+0xdbc], R19 ;  /* 0x000dbc1301007387 */ /* 0x0007e20000100800 */
[----:B--2---:R-:W-:-:S05]  /*a5e0*/  IADD3.X R0, PT, PT, R41, UR57, RZ, P3, !PT ;  /* 0x0000003929007c10 */ /* 0x004fca0009ffe4ff */
[----:B------:R2:W-:Y:S01]  /*a5f0*/  STL [R1+0xd60], R0 ;  /* 0x000d600001007387 */ /* 0x0005e20000100800 */
[----:B---3--:R-:W-:-:S03]  /*a600*/  IADD3.X R19, PT, PT, R37, UR57, RZ, P5, !PT ;  /* 0x0000003925137c10 */ /* 0x008fc6000affe4ff */
[----:B------:R3:W-:Y:S04]  /*a610*/  STL [R1+0xd64], R18 ;  /* 0x000d641201007387 */ /* 0x0007e80000100800 */
[----:B------:R4:W-:Y:S01]  /*a620*/  STL [R1+0xd68], R19 ;  /* 0x000d681301007387 */ /* 0x0009e20000100800 */
[----:B--2---:R-:W-:Y:S02]  /*a630*/  IADD3 R0, P1, PT, R34, UR58, RZ ;  /* 0x0000003a22007c10 */ /* 0x004fe4000ff3e0ff */
[----:B---3--:R-:W-:-:S03]  /*a640*/  IADD3 R18, P3, PT, R50, UR58, RZ ;  /* 0x0000003a32127c10 */ /* 0x008fc6000ff7e0ff */
[----:B------:R2:W-:Y:S01]  /*a650*/  STL [R1+0xd80], R0 ;  /* 0x000d800001007387 */ /* 0x0005e20000100800 */
[----:B----4-:R-:W-:-:S03]  /*a660*/  IADD3 R19, P4, PT, R48, UR58, RZ ;  /* 0x0000003a30137c10 */ /* 0x010fc6000ff9e0ff */
[----:B------:R3:W-:Y:S04]  /*a670*/  STL [R1+0xd34], R18 ;  /* 0x000d341201007387 */ /* 0x0007e80000100800 */
[----:B------:R4:W-:Y:S01]  /*a680*/  STL [R1+0xd38], R19 ;  /* 0x000d381301007387 */ /* 0x0009e20000100800 */
[----:B--2---:R-:W-:Y:S02]  /*a690*/  IADD3 R0, P5, PT, R46, UR58, RZ ;  /* 0x0000003a2e007c10 */ /* 0x004fe4000ffbe0ff */
[----:B---3--:R-:W-:-:S03]  /*a6a0*/  IADD3.X R18, PT, PT, R35, UR57, RZ, P1, !PT ;  /* 0x0000003923127c10 */ /* 0x008fc60008ffe4ff */
[----:B------:R2:W-:Y:S01]  /*a6b0*/  STL [R1+0xd3c], R0 ;  /* 0x000d3c0001007387 */ /* 0x0005e20000100800 */
[----:B----4-:R-:W-:-:S03]  /*a6c0*/  IADD3.X R19, PT, PT, R51, UR57, RZ, P3, !PT ;  /* 0x0000003933137c10 */ /* 0x010fc60009ffe4ff */
[----:B------:R3:W-:Y:S04]  /*a6d0*/  STL [R1+0xd6c], R18 ;  /* 0x000d6c1201007387 */ /* 0x0007e80000100800 */
[----:B------:R4:W-:Y:S01]  /*a6e0*/  STL [R1+0xd20], R19 ;  /* 0x000d201301007387 */ /* 0x0009e20000100800 */
[----:B--2---:R-:W-:Y:S02]  /*a6f0*/  IADD3.X R0, PT, PT, R49, UR57, RZ, P4, !PT ;  /* 0x0000003931007c10 */ /* 0x004fe4000a7fe4ff */
[----:B---3--:R-:W-:-:S03]  /*a700*/  IADD3.X R18, PT, PT, R47, UR57, RZ, P5, !PT ;  /* 0x000000392f127c10 */ /* 0x008fc6000affe4ff */
[----:B------:R2:W-:Y:S01]  /*a710*/  STL [R1+0xd24], R0 ;  /* 0x000d240001007387 */ /* 0x0005e20000100800 */
[----:B----4-:R-:W-:-:S03]  /*a720*/  IADD3 R19, P1, PT, R44, UR58, RZ ;  /* 0x0000003a2c137c10 */ /* 0x010fc6000ff3e0ff */
        /* <DEDUP_REMOVED lines=8> */
[----:B--2---:R-:W-:Y:S02]  /*a7b0*/  IADD3.X R0, PT, PT, R45, UR57, RZ, P1, !PT ;  /* 0x000000392d007c10 */ /* 0x004fe40008ffe4ff */
[----:B---3--:R-:W-:-:S03]  /*a7c0*/  IADD3.X R18, PT, PT, R59, UR57, RZ, P3, !PT ;  /* 0x000000393b127c10 */ /* 0x008fc60009ffe4ff */
[----:B------:R2:W-:Y:S01]  /*a7d0*/  STL [R1+0xd2c], R0 ;  /* 0x000d2c0001007387 */ /* 0x0005e20000100800 */
[----:B----4-:R-:W-:-:S03]  /*a7e0*/  IADD3.X R19, PT, PT, R57, UR57, RZ, P4, !PT ;  /* 0x0000003939137c10 */ /* 0x010fc6000a7fe4ff */
[----:B------:R3:W-:Y:S04]  /*a7f0*/  STL [R1+0xcdc], R18 ;  /* 0x000cdc1201007387 */ /* 0x0007e80000100800 */
[----:B------:R4:W-:Y:S01]  /*a800*/  STL [R1+0xce0], R19 ;  /* 0x000ce01301007387 */ /* 0x0009e20000100800 */
[----:B--2---:R-:W-:Y:S02]  /*a810*/  IADD3.X R0, PT, PT, R55, UR57, RZ, P5, !PT ;  /* 0x0000003937007c10 */ /* 0x004fe4000affe4ff */
[----:B---3--:R-:W-:-:S03]  /*a820*/  IADD3 R18, P1, PT, R52, UR58, RZ ;  /* 0x0000003a34127c10 */ /* 0x008fc6000ff3e0ff */
[----:B------:R2:W-:Y:S01]  /*a830*/  STL [R1+0xce4], R0 ;  /* 0x000ce40001007387 */ /* 0x0005e20000100800 */
[----:B----4-:R-:W-:-:S03]  /*a840*/  IADD3 R19, P3, PT, R66, UR58, RZ ;  /* 0x0000003a42137c10 */ /* 0x010fc6000ff7e0ff */
[----:B------:R3:W-:Y:S04]  /*a850*/  STL [R1+0xd00], R18 ;  /* 0x000d001201007387 */ /* 0x0007e80000100800 */
[----:B------:R4:W-:Y:S01]  /*a860*/  STL [R1+0xcbc], R19 ;  /* 0x000cbc1301007387 */ /* 0x0009e20000100800 */
[----:B--2---:R-:W-:Y:S02]  /*a870*/  IADD3 R0, P4, PT, R64, UR58, RZ ;  /* 0x0000003a40007c10 */ /* 0x004fe4000ff9e0ff */
[----:B---3--:R-:W-:-:S03]  /*a880*/  IADD3 R18, P5, PT, R62, UR58, RZ ;  /* 0x0000003a3e127c10 */ /* 0x008fc6000ffbe0ff */
[----:B------:R2:W-:Y:S01]  /*a890*/  STL [R1+0xcc0], R0 ;  /* 0x000cc00001007387 */ /* 0x0005e20000100800 */
[----:B----4-:R-:W-:-:S03]  /*a8a0*/  IADD3.X R19, PT, PT, R53, UR57, RZ, P1, !PT ;  /* 0x0000003935137c10 */ /* 0x010fc60008ffe4ff */
        /* <DEDUP_REMOVED lines=23> */
[----:B------:R-:W-:Y:S02]  /*aa20*/  IADD3 R20, P5, PT, R78, UR58, RZ ;  /* 0x0000003a4e147c10 */ /* 0x000fe4000ffbe0ff */
[----:B----4-:R-:W-:Y:S01]  /*aa30*/  IADD3 R19, P1, PT, R68, UR58, RZ ;  /* 0x0000003a44137c10 */ /* 0x010fe2000ff3e0ff */
[----:B------:R3:W-:Y:S04]  /*aa40*/  STL [R1+0xc68], R18 ;  /* 0x000c681201007387 */ /* 0x0007e80000100800 */
[----:B------:R-:W-:Y:S01]  /*aa50*/  STL [R1+0xc80], R19 ;  /* 0x000c801301007387 */ /* 0x000fe20000100800 */
[----:B--2---:R-:W-:Y:S02]  /*aa60*/  IADD3 R0, P3, PT, R82, UR58, RZ ;  /* 0x0000003a52007c10 */ /* 0x004fe4000ff7e0ff */
[----:B---3--:R-:W-:-:S03]  /*aa70*/  IADD3 R18, P4, PT, R80, UR58, RZ ;  /* 0x0000003a50127c10 */ /* 0x008fc6000ff9e0ff */
[----:B------:R2:W-:Y:S04]  /*aa80*/  STL [R1+0xc48], R0 ;  /* 0x000c480001007387 */ /* 0x0005e80000100800 */
[----:B------:R3:W-:Y:S01]  /*aa90*/  STL [R1+0xc4c], R18 ;  /* 0x000c4c1201007387 */ /* 0x0007e20000100800 */
[----:B------:R-:W-:Y:S02]  /*aaa0*/  IADD3.X R21, PT, PT, R83, UR57, RZ, P3, !PT ;  /* 0x0000003953157c10 */ /* 0x000fe40009ffe4ff */
[----:B--2---:R-:W-:Y:S01]  /*aab0*/  IADD3.X R0, PT, PT, R69, UR57, RZ, P1, !PT ;  /* 0x0000003945007c10 */ /* 0x004fe20008ffe4ff */
[----:B---3--:R-:W2:Y:S04]  /*aac0*/  LDL.LU.64 R18, [R1] ;  /* 0x0000000001127983 */ /* 0x008ea80000300a00 */
[----:B------:R3:W-:Y:S04]  /*aad0*/  STL [R1+0xc50], R20 ;  /* 0x000c501401007387 */ /* 0x0007e80000100800 */
[----:B------:R-:W4:Y:S04]  /*aae0*/  LDL.LU.64 R34, [R1+0x8] ;  /* 0x0000080001227983 */ /* 0x000f280000300a00 */
[----:B-1----:R1:W-:Y:S01]  /*aaf0*/  STL [R1+0xc6c], R0 ;  /* 0x000c6c0001007387 */ /* 0x0023e20000100800 */
[----:B---3--:R-:W-:-:S03]  /*ab00*/  IADD3.X R20, PT, PT, R81, UR57, RZ, P4, !PT ;  /* 0x0000003951147c10 */ /* 0x008fc6000a7fe4ff */
[----:B------:R3:W-:Y:S04]  /*ab10*/  STL [R1+0xc20], R21 ;  /* 0x000c201501007387 */ /* 0x0007e80000100800 */
[----:B------:R0:W-:Y:S01]  /*ab20*/  STL [R1+0xc24], R20 ;  /* 0x000c241401007387 */ /* 0x0001e20000100800 */
[----:B-1----:R-:W-:Y:S02]  /*ab30*/  IADD3.X R0, PT, PT, R79, UR57, RZ, P5, !PT ;  /* 0x000000394f007c10 */ /* 0x002fe4000affe4ff */
[----:B---3--:R-:W-:-:S03]  /*ab40*/  IADD3 R21, P1, PT, R76, UR58, RZ ;  /* 0x0000003a4c157c10 */ /* 0x008fc6000ff3e0ff */
[----:B------:R1:W-:Y:S01]  /*ab50*/  STL [R1+0xc28], R0 ;  /* 0x000c280001007387 */ /* 0x0003e20000100800 */
[----:B0-----:R-:W-:-:S03]  /*ab60*/  IADD3 R20, P3, PT, R16, UR58, RZ ;  /* 0x0000003a10147c10 */ /* 0x001fc6000ff7e0ff */
[----:B------:R-:W-:Y:S04]  /*ab70*/  STL [R1+0xc40], R21 ;  /* 0x000c401501007387 */ /* 0x000fe80000100800 */
[----:B------:R-:W3:Y:S01]  /*ab80*/  LDL.LU.64 R32, [R1+0x10] ;  /* 0x0000100001207983 */ /* 0x000ee20000300a00 */
[----:B-1----:R-:W-:-:S03]  /*ab90*/  IADD3 R0, P4, PT, R14, UR58, RZ ;  /* 0x0000003a0e007c10 */ /* 0x002fc6000ff9e0ff */
[----:B------:R0:W-:Y:S04]  /*aba0*/  STL [R1+0xe00], R20 ;  /* 0x000e001401007387 */ /* 0x0001e80000100800 */
[----:B------:R-:W3:Y:S04]  /*abb0*/  LDL.LU.64 R30, [R1+0x18] ;  /* 0x00001800011e7983 */ /* 0x000ee80000300a00 */
[----:B------:R1:W-:Y:S01]  /*abc0*/  STL [R1+0xe04], R0 ;  /* 0x000e040001007387 */ /* 0x0003e20000100800 */
[----:B0-----:R-:W-:-:S03]  /*abd0*/  IADD3 R20, P5, PT, R12, UR58, RZ ;  /* 0x0000003a0c147c10 */ /* 0x001fc6000ffbe0ff */
[----:B------:R-:W3:Y:S01]  /*abe0*/  LDL.LU.64 R28, [R1+0x20] ;  /* 0x00002000011c7983 */ /* 0x000ee20000300a00 */
[----:B------:R-:W-:-:S03]  /*abf0*/  IADD3.X R16, PT, PT, R17, UR57, RZ, P3, !PT ;  /* 0x0000003911107c10 */ /* 0x000fc60009ffe4ff */
[----:B------:R-:W3:Y:S01]  /*ac00*/  LDL.LU.64 R26, [R1+0x28] ;  /* 0x00002800011a7983 */ /* 0x000ee20000300a00 */
[----:B-1----:R-:W-:-:S03]  /*ac10*/  IADD3.X R0, PT, PT, R77, UR57, RZ, P1, !PT ;  /* 0x000000394d007c10 */ /* 0x002fc60008ffe4ff */
[----:B------:R-:W-:Y:S01]  /*ac20*/  STL [R1+0xe08], R20 ;  /* 0x000e081401007387 */ /* 0x000fe20000100800 */
[----:B------:R-:W-:-:S03]  /*ac30*/  IADD3.X R14, PT, PT, R15, UR57, RZ, P4, !PT ;  /* 0x000000390f0e7c10 */ /* 0x000fc6000a7fe4ff */
[----:B------:R0:W-:Y:S01]  /*ac40*/  STL [R1+0xc2c], R0 ;  /* 0x000c2c0001007387 */ /* 0x0001e20000100800 */
[----:B------:R-:W-:-:S03]  /*ac50*/  IADD3 R12, P3, PT, R8, UR58, RZ ;  /* 0x0000003a080c7c10 */ /* 0x000fc6000ff7e0ff */
[----:B------:R-:W-:Y:S01]  /*ac60*/  STL [R1+0xdc0], R16 ;  /* 0x000dc01001007387 */ /* 0x000fe20000100800 */
[----:B0-----:R-:W-:Y:S02]  /*ac70*/  IADD3.X R0, PT, PT, R13, UR57, RZ, P5, !PT ;  /* 0x000000390d007c10 */ /* 0x001fe4000affe4ff */
[----:B------:R-:W-:Y:S01]  /*ac80*/  IADD3 R13, P1, PT, R10, UR58, RZ ;  /* 0x0000003a0a0d7c10 */ /* 0x000fe2000ff3e0ff */
[----:B------:R-:W-:Y:S04]  /*ac90*/  STL [R1+0xdc4], R14 ;  /* 0x000dc40e01007387 */ /* 0x000fe80000100800 */
[----:B------:R0:W-:Y:S04]  /*aca0*/  STL [R1+0xdc8], R0 ;  /* 0x000dc80001007387 */ /* 0x0001e80000100800 */
[----:B------:R-:W-:Y:S01]  /*acb0*/  STL [R1+0xe0c], R13 ;  /* 0x000e0c0d01007387 */ /* 0x000fe20000100800 */
[----:B------:R-:W-:-:S03]  /*acc0*/  IADD3.X R10, PT, PT, R11, UR57, RZ, P1, !PT ;  /* 0x000000390b0a7c10 */ /* 0x000fc60008ffe4ff */
[----:B------:R-:W3:Y:S01]  /*acd0*/  LDL.LU.64 R24, [R1+0x30] ;  /* 0x0000300001187983 */ /* 0x000ee20000300a00 */
[----:B0-----:R-:W-:-:S03]  /*ace0*/  IADD3 R0, P4, PT, R6, UR58, RZ ;  /* 0x0000003a06007c10 */ /* 0x001fc6000ff9e0ff */
[----:B------:R0:W-:Y:S04]  /*acf0*/  STL [R1+0xe10], R12 ;  /* 0x000e100c01007387 */ /* 0x0001e80000100800 */
[----:B------:R-:W3:Y:S04]  /*ad00*/  LDL.LU.64 R22, [R1+0x38] ;  /* 0x0000380001167983 */ /* 0x000ee80000300a00 */
[----:B------:R1:W-:Y:S01]  /*ad10*/  STL [R1+0xe14], R0 ;  /* 0x000e140001007387 */ /* 0x0003e20000100800 */
[----:B0-----:R-:W-:-:S03]  /*ad20*/  IADD3 R12, P5, PT, R4, UR58, RZ ;  /* 0x0000003a040c7c10 */ /* 0x001fc6000ffbe0ff */
[----:B------:R-:W3:Y:S01]  /*ad30*/  LDL.LU.64 R20, [R1+0x40] ;  /* 0x0000400001147983 */ /* 0x000ee20000300a00 */
[----:B------:R-:W-:Y:S02]  /*ad40*/  IADD3.X R6, PT, PT, R7, UR57, RZ, P4, !PT ;  /* 0x0000003907067c10 */ /* 0x000fe4000a7fe4ff */
[----:B-1----:R-:W-:Y:S01]  /*ad50*/  IADD3.X R0, PT, PT, R9, UR57, RZ, P3, !PT ;  /* 0x0000003909007c10 */ /* 0x002fe20009ffe4ff */
[----:B------:R-:W-:Y:S01]  /*ad60*/  STL [R1+0xe18], R12 ;  /* 0x000e180c01007387 */ /* 0x000fe20000100800 */
[----:B------:R-:W-:-:S03]  /*ad70*/  IADD3.X R4, PT, PT, R5, UR57, RZ, P5, !PT ;  /* 0x0000003905047c10 */ /* 0x000fc6000affe4ff */
[----:B------:R-:W-:Y:S04]  /*ad80*/  STL [R1+0xdcc], R10 ;  /* 0x000dcc0a01007387 */ /* 0x000fe80000100800 */
[----:B------:R0:W-:Y:S01]  /*ad90*/  STL [R1+0xdd0], R0 ;  /* 0x000dd00001007387 */ /* 0x0001e20000100800 */
[----:B------:R-:W-:-:S03]  /*ada0*/  IADD3 R5, P3, PT, R42, UR58, RZ ;  /* 0x0000003a2a057c10 */ /* 0x000fc6000ff7e0ff */
[----:B------:R-:W-:Y:S01]  /*adb0*/  STL [R1+0xdd4], R6 ;  /* 0x000dd40601007387 */ /* 0x000fe20000100800 */
[----:B0-----:R-:W-:-:S03]  /*adc0*/  IADD3 R0, P1, PT, R2, UR58, RZ ;  /* 0x0000003a02007c10 */ /* 0x001fc6000ff3e0ff */
[----:B------:R2:W-:Y:S04]  /*add0*/  STL [R1+0xdd8], R4 ;  /* 0x000dd80401007387 */ /* 0x0005e80000100800 */
[----:B------:R4:W-:Y:S01]  /*ade0*/  STL [R1+0xe1c], R0 ;  /* 0x000e1c0001007387 */ /* 0x0009e20000100800 */
[----:B------:R-:W-:-:S03]  /*adf0*/  IADD3.X R3, PT, PT, R3, UR57, RZ, P1, !PT ;  /* 0x0000003903037c10 */ /* 0x000fc60008ffe4ff */
[----:B------:R-:W-:Y:S01]  /*ae00*/  STL [R1+0xcc8], R5 ;  /* 0x000cc80501007387 */ /* 0x000fe20000100800 */
[----:B--2---:R-:W-:Y:S02]  /*ae10*/  IADD3 R4, P4, PT, R18, UR58, RZ ;  /* 0x0000003a12047c10 */ /* 0x004fe4000ff9e0ff */
[----:B----4-:R-:W-:-:S03]  /*ae20*/  IADD3 R0, P5, PT, R34, UR58, RZ ;  /* 0x0000003a22007c10 */ /* 0x010fc6000ffbe0ff */
[----:B------:R-:W-:Y:S04]  /*ae30*/  STL [R1+0xccc], R4 ;  /* 0x000ccc0401007387 */ /* 0x000fe80000100800 */
[----:B------:R0:W-:Y:S04]  /*ae40*/  STL [R1+0xcec], R0 ;  /* 0x000cec0001007387 */ /* 0x0001e80000100800 */
[----:B------:R-:W-:Y:S01]  /*ae50*/  STL [R1+0xddc], R3 ;  /* 0x000ddc0301007387 */ /* 0x000fe20000100800 */
[----:B0-----:R-:W-:-:S03]  /*ae60*/  IADD3.X R0, PT, PT, R19, UR57, RZ, P4, !PT ;  /* 0x0000003913007c10 */ /* 0x001fc6000a7fe4ff */
[----:B------:R-:W2:Y:S01]  /*ae70*/  LDL.LU.64 R18, [R1+0x48] ;  /* 0x0000480001127983 */ /* 0x000ea20000300a00 */
[----:B------:R-:W-:-:S05]  /*ae80*/  IADD3.X R2, PT, PT, R43, UR57, RZ, P3, !PT ;  /* 0x000000392b027c10 */ /* 0x000fca0009ffe4ff */
[----:B------:R0:W-:Y:S04]  /*ae90*/  STL [R1+0xcb0], R2 ;  /* 0x000cb00201007387 */ /* 0x0001e80000100800 */
[----:B------:R3:W-:Y:S04]  /*aea0*/  STL [R1+0xcb4], R0 ;  /* 0x000cb40001007387 */ /* 0x0007e80000100800 */
[----:B------:R-:W4:Y:S01]  /*aeb0*/  LDL.LU.64 R16, [R1+0x50] ;  /* 0x0000500001107983 */ /* 0x000f220000300a00 */
[----:B0-----:R-:W-:Y:S02]  /*aec0*/  IADD3.X R2, PT, PT, R35, UR57, RZ, P5, !PT ;  /* 0x0000003923027c10 */ /* 0x001fe4000affe4ff */
[----:B---3--:R-:W-:-:S03]  /*aed0*/  IADD3 R0, P1, PT, R32, UR58, RZ ;  /* 0x0000003a20007c10 */ /* 0x008fc6000ff3e0ff */
[----:B------:R0:W-:Y:S04]  /*aee0*/  STL [R1+0xcd0], R2 ;  /* 0x000cd00201007387 */ /* 0x0001e80000100800 */
[----:B------:R1:W-:Y:S01]  /*aef0*/  STL [R1+0xcd8], R0 ;  /* 0x000cd80001007387 */ /* 0x0003e20000100800 */
[----:B------:R-:W-:Y:S02]  /*af00*/  IADD3 R3, P4, PT, R28, UR58, RZ ;  /* 0x0000003a1c037c10 */ /* 0x000fe4000ff9e0ff */
[----:B0-----:R-:W-:Y:S02]  /*af10*/  IADD3 R2, P3, PT, R30, UR58, RZ ;  /* 0x0000003a1e027c10 */ /* 0x001fe4000ff7e0ff */
[----:B-1----:R-:W-:-:S03]  /*af20*/  IADD3 R0, P5, PT, R26, UR58, RZ ;  /* 0x0000003a1a007c10 */ /* 0x002fc6000ffbe0ff */
[----:B------:R0:W-:Y:S04]  /*af30*/  STL [R1+0xc54], R2 ;  /* 0x000c540201007387 */ /* 0x0001e80000100800 */
[----:B------:R-:W-:Y:S04]  /*af40*/  STL [R1+0xc58], R3 ;  /* 0x000c580301007387 */ /* 0x000fe80000100800 */
[----:B------:R-:W3:Y:S01]  /*af50*/  LDL.LU.64 R14, [R1+0x58] ;  /* 0x00005800010e7983 */ /* 0x000ee20000300a00 */
[----:B0-----:R-:W-:-:S03]  /*af60*/  IADD3.X R2, PT, PT, R33, UR57, RZ, P1, !PT ;  /* 0x0000003921027c10 */ /* 0x001fc60008ffe4ff */
[----:B------:R0:W-:Y:S04]  /*af70*/  STL [R1+0xc5c], R0 ;  /* 0x000c5c0001007387 */ /* 0x0001e80000100800 */
[----:B------:R1:W-:Y:S04]  /*af80*/  STL [R1+0xcd4], R2 ;  /* 0x000cd40201007387 */ /* 0x0003e80000100800 */
[----:B------:R-:W3:Y:S01]  /*af90*/  LDL.LU.64 R12, [R1+0x60] ;  /* 0x00006000010c7983 */ /* 0x000ee20000300a00 */
[----:B0-----:R-:W-:-:S05]  /*afa0*/  IADD3.X R0, PT, PT, R31, UR57, RZ, P3, !PT ;  /* 0x000000391f007c10 */ /* 0x001fca0009ffe4ff */
[----:B------:R0:W-:Y:S01]  /*afb0*/  STL [R1+0xc30], R0 ;  /* 0x000c300001007387 */ /* 0x0001e20000100800 */
[----:B-1----:R-:W-:-:S03]  /*afc0*/  IADD3.X R2, PT, PT, R29, UR57, RZ, P4, !PT ;  /* 0x000000391d027c10 */ /* 0x002fc6000a7fe4ff */
[----:B------:R-:W3:Y:S04]  /*afd0*/  LDL.LU.64 R10, [R1+0x68] ;  /* 0x00006800010a7983 */ /* 0x000ee80000300a00 */
[----:B------:R1:W-:Y:S01]  /*afe0*/  STL [R1+0xc34], R2 ;  /* 0x000c340201007387 */ /* 0x0003e20000100800 */
[----:B0-----:R-:W-:-:S03]  /*aff0*/  IADD3.X R0, PT, PT, R27, UR57, RZ, P5, !PT ;  /* 0x000000391b007c10 */ /* 0x001fc6000affe4ff */
[----:B------:R-:W3:Y:S04]  /*b000*/  LDL.LU.64 R8, [R1+0x70] ;  /* 0x0000700001087983 */ /* 0x000ee80000300a00 */
[----:B------:R0:W-:Y:S01]  /*b010*/  STL [R1+0xc38], R0 ;  /* 0x000c380001007387 */ /* 0x0001e20000100800 */
[----:B-1----:R-:W-:Y:S02]  /*b020*/  IADD3 R2, P1, PT, R24, UR58, RZ ;  /* 0x0000003a18027c10 */ /* 0x002fe4000ff3e0ff */
[----:B------:R-:W-:-:S03]  /*b030*/  IADD3 R3, P4, PT, R20, UR58, RZ ;  /* 0x0000003a14037c10 */ /* 0x000fc6000ff9e0ff */
[----:B------:R-:W-:Y:S01]  /*b040*/  STL [R1+0xc44], R2 ;  /* 0x000c440201007387 */ /* 0x000fe20000100800 */
[----:B0-----:R-:W-:-:S05]  /*b050*/  IADD3 R0, P3, PT, R22, UR58, RZ ;  /* 0x0000003a16007c10 */ /* 0x001fca000ff7e0ff */
[----:B------:R0:W-:Y:S04]  /*b060*/  STL [R1+0xc14], R0 ;  /* 0x000c140001007387 */ /* 0x0001e80000100800 */
[----:B------:R-:W-:Y:S04]  /*b070*/  STL [R1+0xc18], R3 ;  /* 0x000c180301007387 */ /* 0x000fe80000100800 */
[----:B------:R-:W3:Y:S01]  /*b080*/  LDL.LU.64 R6, [R1+0x78] ;  /* 0x0000780001067983 */ /* 0x000ee20000300a00 */
[----:B0-----:R-:W-:Y:S02]  /*b090*/  IADD3.X R0, PT, PT, R25, UR57, RZ, P1, !PT ;  /* 0x0000003919007c10 */ /* 0x001fe40008ffe4ff */
[----:B--2---:R-:W-:-:S05]  /*b0a0*/  IADD3 R2, P5, PT, R18, UR58, RZ ;  /* 0x0000003a12027c10 */ /* 0x004fca000ffbe0ff */
[----:B------:R0:W-:Y:S04]  /*b0b0*/  STL [R1+0xc1c], R2 ;  /* 0x000c1c0201007387 */ /* 0x0001e80000100800 */
[----:B------:R-:W-:Y:S04]  /*b0c0*/  STL [R1+0xc3c], R0 ;  /* 0x000c3c0001007387 */ /* 0x000fe80000100800 */
[----:B------:R-:W2:Y:S01]  /*b0d0*/  LDL.LU.64 R4, [R1+0x80] ;  /* 0x0000800001047983 */ /* 0x000ea20000300a00 */
[----:B0-----:R-:W-:-:S05]  /*b0e0*/  IADD3.X R2, PT, PT, R23, UR57, RZ, P3, !PT ;  /* 0x0000003917027c10 */ /* 0x001fca0009ffe4ff */
[----:B------:R0:W-:Y:S04]  /*b0f0*/  STL [R1+0xc00], R2 ;  /* 0x000c000201007387 */ /* 0x0001e80000100800 */
[----:B0-----:R-:W2:Y:S01]  /*b100*/  LDL.LU.64 R2, [R1+0x88] ;  /* 0x0000880001027983 */ /* 0x001ea20000300a00 */
[----:B------:R-:W-:Y:S02]  /*b110*/  IADD3.X R0, PT, PT, R21, UR57, RZ, P4, !PT ;  /* 0x0000003915007c10 */ /* 0x000fe4000a7fe4ff */
[----:B------:R-:W-:-:S03]  /*b120*/  IADD3.X R20, PT, PT, R19, UR57, RZ, P5, !PT ;  /* 0x0000003913147c10 */ /* 0x000fc6000affe4ff */
[----:B------:R4:W-:Y:S04]  /*b130*/  STL [R1+0xc04], R0 ;  /* 0x000c040001007387 */ /* 0x0009e80000100800 */
[----:B------:R-:W2:Y:S04]  /*b140*/  LDL.LU.64 R18, [R1+0x90] ;  /* 0x0000900001127983 */ /* 0x000ea80000300a00 */
[----:B------:R3:W-:Y:S01]  /*b150*/  STL [R1+0xc08], R20 ;  /* 0x000c081401007387 */ /* 0x0007e20000100800 */
[----:B----4-:R-:W-:-:S05]  /*b160*/  IADD3 R0, P1, PT, R16, UR58, RZ ;  /* 0x0000003a10007c10 */ /* 0x010fca000ff3e0ff */
[----:B------:R0:W-:Y:S01]  /*b170*/  STL [R1+0xc10], R0 ;  /* 0x000c100001007387 */ /* 0x0001e20000100800 */
[----:B---3--:R-:W-:Y:S02]  /*b180*/  IADD3 R20, P3, PT, R14, UR58, RZ ;  /* 0x0000003a0e147c10 */ /* 0x008fe4000ff7e0ff */
[----:B------:R-:W-:-:S03]  /*b190*/  IADD3 R21, P4, PT, R12, UR58, RZ ;  /* 0x0000003a0c157c10 */ /* 0x000fc6000ff9e0ff */
[----:B------:R1:W-:Y:S04]  /*b1a0*/  STL [R1+0xbd4], R20 ;  /* 0x000bd41401007387 */ /* 0x0003e80000100800 */
[----:B------:R-:W-:Y:S01]  /*b1b0*/  STL [R1+0xbd8], R21 ;  /* 0x000bd81501007387 */ /* 0x000fe20000100800 */
[----:B0-----:R-:W-:Y:S02]  /*b1c0*/  IADD3 R0, P5, PT, R10, UR58, RZ ;  /* 0x0000003a0a007c10 */ /* 0x001fe4000ffbe0ff */
[----:B-1----:R-:W-:Y:S02]  /*b1d0*/  IADD3.X R20, PT, PT, R17, UR57, RZ, P1, !PT ;  /* 0x0000003911147c10 */ /* 0x002fe40008ffe4ff */
[----:B------:R-:W3:Y:S04]  /*b1e0*/  LDL.LU.64 R16, [R1+0x98] ;  /* 0x0000980001107983 */ /* 0x000ee80000300a00 */
[----:B------:R0:W-:Y:S04]  /*b1f0*/  STL [R1+0xbdc], R0 ;  /* 0x000bdc0001007387 */ /* 0x0001e80000100800 */
[----:B------:R1:W-:Y:S01]  /*b200*/  STL [R1+0xc0c], R20 ;  /* 0x000c0c1401007387 */ /* 0x0003e20000100800 */
[----:B0-----:R-:W-:-:S03]  /*b210*/  IADD3.X R0, PT, PT, R15, UR57, RZ, P3, !PT ;  /* 0x000000390f007c10 */ /* 0x001fc60009ffe4ff */
[----:B------:R-:W4:Y:S01]  /*b220*/  LDL.LU.64 R14, [R1+0xa0] ;  /* 0x0000a000010e7983 */ /* 0x000f220000300a00 */
[----:B-1----:R-:W-:-:S03]  /*b230*/  IADD3.X R20, PT, PT, R13, UR57, RZ, P4, !PT ;  /* 0x000000390d147c10 */ /* 0x002fc6000a7fe4ff */
[----:B------:R0:W-:Y:S04]  /*b240*/  STL [R1+0xbc0], R0 ;  /* 0x000bc00001007387 */ /* 0x0001e80000100800 */
[----:B------:R-:W4:Y:S04]  /*b250*/  LDL.LU.64 R12, [R1+0xa8] ;  /* 0x0000a800010c7983 */ /* 0x000f280000300a00 */
[----:B------:R1:W-:Y:S01]  /*b260*/  STL [R1+0xbc4], R20 ;  /* 0x000bc41401007387 */ /* 0x0003e20000100800 */
[----:B0-----:R-:W-:-:S03]  /*b270*/  IADD3.X R0, PT, PT, R11, UR57, RZ, P5, !PT ;  /* 0x000000390b007c10 */ /* 0x001fc6000affe4ff */
[----:B------:R-:W4:Y:S04]  /*b280*/  LDL.LU.64 R10, [R1+0xb0] ;  /* 0x0000b000010a7983 */ /* 0x000f280000300a00 */
[----:B------:R0:W-:Y:S01]  /*b290*/  STL [R1+0xbc8], R0 ;  /* 0x000bc80001007387 */ /* 0x0001e20000100800 */
[----:B-1----:R-:W-:-:S05]  /*b2a0*/  IADD3 R20, P1, PT, R8, UR58, RZ ;  /* 0x0000003a08147c10 */ /* 0x002fca000ff3e0ff */
[----:B------:R-:W-:Y:S01]  /*b2b0*/  STL [R1+0xbd0], R20 ;  /* 0x000bd01401007387 */ /* 0x000fe20000100800 */
[----:B0-----:R-:W-:-:S05]  /*b2c0*/  IADD3 R0, P3, PT, R6, UR58, RZ ;  /* 0x0000003a06007c10 */ /* 0x001fca000ff7e0ff */
[----:B------:R0:W-:Y:S02]  /*b2d0*/  STL [R1+0xba8], R0 ;  /* 0x000ba80001007387 */ /* 0x0001e40000100800 */
[----:B0-----:R-:W-:Y:S02]  /*b2e0*/  IADD3.X R0, PT, PT, R9, UR57, RZ, P1, !PT ;  /* 0x0000003909007c10 */ /* 0x001fe40008ffe4ff */
[----:B--2---:R-:W-:-:S05]  /*b2f0*/  IADD3 R21, P4, PT, R4, UR58, RZ ;  /* 0x0000003a04157c10 */ /* 0x004fca000ff9e0ff */
[----:B------:R-:W-:Y:S04]  /*b300*/  STL [R1+0xbac], R21 ;  /* 0x000bac1501007387 */ /* 0x000fe80000100800 */
[----:B------:R-:W2:Y:S01]  /*b310*/  LDL.LU.64 R8, [R1+0xb8] ;  /* 0x0000b80001087983 */ /* 0x000ea20000300a00 */
[----:B------:R-:W-:-:S05]  /*b320*/  IADD3 R20, P5, PT, R2, UR58, RZ ;  /* 0x0000003a02147c10 */ /* 0x000fca000ffbe0ff */
[----:B------:R0:W-:Y:S04]  /*b330*/  STL [R1+0xbb0], R20 ;  /* 0x000bb01401007387 */ /* 0x0001e80000100800 */
[----:B------:R1:W-:Y:S01]  /*b340*/  STL [R1+0xbcc], R0 ;  /* 0x000bcc0001007387 */ /* 0x0003e20000100800 */
[----:B0-----:R-:W-:-:S03]  /*b350*/  IADD3.X R20, PT, PT, R7, UR57, RZ, P3, !PT ;  /* 0x0000003907147c10 */ /* 0x001fc60009ffe4ff */
[----:B------:R-:W2:Y:S01]  /*b360*/  LDL.LU.64 R6, [R1+0xc0] ;  /* 0x0000c00001067983 */ /* 0x000ea20000300a00 */
[----:B-1----:R-:W-:-:S03]  /*b370*/  IADD3.X R0, PT, PT, R5, UR57, RZ, P4, !PT ;  /* 0x0000003905007c10 */ /* 0x002fc6000a7fe4ff */
[----:B------:R0:W-:Y:S04]  /*b380*/  STL [R1+0xb80], R20 ;  /* 0x000b801401007387 */ /* 0x0001e80000100800 */
[----:B------:R-:W2:Y:S04]  /*b390*/  LDL.LU.64 R4, [R1+0xc8] ;  /* 0x0000c80001047983 */ /* 0x000ea80000300a00 */
[----:B------:R1:W-:Y:S01]  /*b3a0*/  STL [R1+0xb84], R0 ;  /* 0x000b840001007387 */ /* 0x0003e20000100800 */
[----:B0-----:R-:W-:-:S03]  /*b3b0*/  IADD3.X R20, PT, PT, R3, UR57, RZ, P5, !PT ;  /* 0x0000003903147c10 */ /* 0x001fc6000affe4ff */
[----:B------:R-:W2:Y:S04]  /*b3c0*/  LDL.LU.64 R2, [R1+0xd0] ;  /* 0x0000d00001027983 */ /* 0x000ea80000300a00 */
[----:B------:R3:W-:Y:S01]  /*b3d0*/  STL [R1+0xb88], R20 ;  /* 0x000b881401007387 */ /* 0x0007e20000100800 */
[----:B-1----:R-:W-:-:S05]  /*b3e0*/  IADD3 R0, P1, PT, R18, UR58, RZ ;  /* 0x0000003a12007c10 */ /* 0x002fca000ff3e0ff */
[----:B------:R-:W-:Y:S01]  /*b3f0*/  STL [R1+0xba0], R0 ;  /* 0x000ba00001007387 */ /* 0x000fe20000100800 */
[----:B---3--:R-:W-:-:S05]  /*b400*/  IADD3 R20, P3, PT, R16, UR58, RZ ;  /* 0x0000003a10147c10 */ /* 0x008fca000ff7e0ff */
[----:B------:R0:W-:Y:S01]  /*b410*/  STL [R1+0xb54], R20 ;  /* 0x000b541401007387 */ /* 0x0001e20000100800 */
[----:B----4-:R-:W-:Y:S02]  /*b420*/  IADD3 R21, P4, PT, R14, UR58, RZ ;  /* 0x0000003a0e157c10 */ /* 0x010fe4000ff9e0ff */
[----:B0-----:R-:W-:Y:S02]  /*b430*/  IADD3.X R20, PT, PT, R19, UR57, RZ, P1, !PT ;  /* 0x0000003913147c10 */ /* 0x001fe40008ffe4ff */
[----:B------:R-:W-:Y:S01]  /*b440*/  IADD3 R0, P5, PT, R12, UR58, RZ ;  /* 0x0000003a0c007c10 */ /* 0x000fe2000ffbe0ff */
[----:B------:R-:W-:Y:S04]  /*b450*/  STL [R1+0xb58], R21 ;  /* 0x000b581501007387 */ /* 0x000fe80000100800 */
        /* <DEDUP_REMOVED lines=14> */
[----:B--2---:R-:W-:-:S05]  /*b540*/  IADD3 R0, P3, PT, R8, UR58, RZ ;  /* 0x0000003a08007c10 */ /* 0x004fca000ff7e0ff */
[----:B------:R0:W-:Y:S02]  /*b550*/  STL [R1+0xd84], R0 ;  /* 0x000d840001007387 */ /* 0x0001e40000100800 */
[----:B0-----:R-:W-:Y:S02]  /*b560*/  IADD3.X R0, PT, PT, R11, UR57, RZ, P1, !PT ;  /* 0x000000390b007c10 */ /* 0x001fe40008ffe4ff */
[----:B------:R-:W-:-:S05]  /*b570*/  IADD3 R21, P4, PT, R6, UR58, RZ ;  /* 0x0000003a06157c10 */ /* 0x000fca000ff9e0ff */
[----:B------:R-:W-:Y:S01]  /*b580*/  STL [R1+0xd88], R21 ;  /* 0x000d881501007387 */ /* 0x000fe20000100800 */
[----:B------:R-:W-:-:S03]  /*b590*/  IADD3 R20, P5, PT, R4, UR58, RZ ;  /* 0x0000003a04147c10 */ /* 0x000fc6000ffbe0ff */
[----:B------:R-:W2:Y:S04]  /*b5a0*/  LDL.LU.64 R10, [R1+0xf8] ;  /* 0x0000f800010a7983 */ /* 0x000ea80000300a00 */
        /* <DEDUP_REMOVED lines=16> */
[----:B0-----:R-:W-:-:S03]  /*b6b0*/  IADD3.X R20, PT, PT, R3, UR57, RZ, P1, !PT ;  /* 0x0000003903147c10 */ /* 0x001fc60008ffe4ff */
[----:B------:R-:W-:Y:S01]  /*b6c0*/  STL [R1+0xd58], R21 ;  /* 0x000d581501007387 */ /* 0x000fe20000100800 */
[----:B------:R-:W-:-:S03]  /*b6d0*/  IADD3 R0, P5, PT, R14, UR58, RZ ;  /* 0x0000003a0e007c10 */ /* 0x000fc6000ffbe0ff */
        /* <DEDUP_REMOVED lines=15> */
[----:B------:R0:W-:Y:S01]  /*b7d0*/  STL [R1+0xbf4], R0 ;  /* 0x000bf40001007387 */ /* 0x0001e20000100800 */
[----:B------:R-:W-:Y:S02]  /*b7e0*/  IADD3 R21, P4, PT, R8, UR58, RZ ;  /* 0x0000003a08157c10 */ /* 0x000fe4000ff9e0ff */
[----:B0-----:R-:W-:-:S03]  /*b7f0*/  IADD3.X R0, PT, PT, R13, UR57, RZ, P1, !PT ;  /* 0x000000390d007c10 */ /* 0x001fc60008ffe4ff */
        /* <DEDUP_REMOVED lines=608> */
[----:B------:R-:W-:Y:S04]  /*de00*/  STL [R1+0x78], R20 ;  /* 0x0000781401007387 */ /* 0x000fe80000100800 */
[----:B------:R-:W2:Y:S01]  /*de10*/  LDL.LU.64 R2, [R1+0x508] ;  /* 0x0005080001027983 */ /* 0x000ea20000300a00 */
[----:B------:R-:W-:Y:S02]  /*de20*/  IADD3.X R19, PT, PT, R19, UR57, RZ, P5, !PT ;  /* 0x0000003913137c10 */ /* 0x000fe4000affe4ff */
[----:B------:R-:W-:Y:S01]  /*de30*/  IADD3 R18, P1, PT, R16, UR58, RZ ;  /* 0x0000003a10127c10 */ /* 0x000fe2000ff3e0ff */
[----:B------:R3:W-:Y:S04]  /*de40*/  STL [R1+0x7c], R0 ;  /* 0x00007c0001007387 */ /* 0x0007e80000100800 */
[----:B------:R4:W-:Y:S04]  /*de50*/  STL [R1+0x80], R19 ;  /* 0x0000801301007387 */ /* 0x0009e80000100800 */
        /* <DEDUP_REMOVED lines=8> */
[----:B------:R-:W-:Y:S04]  /*dee0*/  STL [R1+0x74], R18 ;  /* 0x0000741201007387 */ /* 0x000fe80000100800 */
[----:B------:R-:W4:Y:S04]  /*def0*/  LDL.LU.64 R22, [R1+0x518] ;  /* 0x0005180001167983 */ /* 0x000f280000300a00 */
[----:B------:R0:W-:Y:S01]  /*df00*/  STL [R1+0x84], R0 ;  /* 0x0000840001007387 */ /* 0x0001e20000100800 */
[----:B------:R-:W-:-:S03]  /*df10*/  IADD3.X R12, PT, PT, R13, UR57, RZ, P4, !PT ;  /* 0x000000390d0c7c10 */ /* 0x000fc6000a7fe4ff */
[----:B------:R-:W3:Y:S01]  /*df20*/  LDL.LU.64 R20, [R1+0x520] ;  /* 0x0005200001147983 */ /* 0x000ee20000300a00 */
[----:B0-----:R-:W-:-:S05]  /*df30*/  IADD3.X R0, PT, PT, R15, UR57, RZ, P3, !PT ;  /* 0x000000390f007c10 */ /* 0x001fca0009ffe4ff */
[----:B------:R0:W-:Y:S04]  /*df40*/  STL [R1+0x58], R0 ;  /* 0x0000580001007387 */ /* 0x0001e80000100800 */
[----:B------:R-:W3:Y:S04]  /*df50*/  LDL.LU.64 R16, [R1+0x528] ;  /* 0x0005280001107983 */ /* 0x000ee80000300a00 */
[----:B------:R1:W-:Y:S01]  /*df60*/  STL [R1+0x5c], R12 ;  /* 0x00005c0c01007387 */ /* 0x0003e20000100800 */
[----:B0-----:R-:W-:-:S03]  /*df70*/  IADD3.X R0, PT, PT, R11, UR57, RZ, P5, !PT ;  /* 0x000000390b007c10 */ /* 0x001fc6000affe4ff */
[----:B------:R-:W3:Y:S04]  /*df80*/  LDL.LU.64 R14, [R1+0x530] ;  /* 0x00053000010e7983 */ /* 0x000ee80000300a00 */
[----:B-1----:R-:W3:Y:S04]  /*df90*/  LDL.LU.64 R12, [R1+0x538] ;  /* 0x00053800010c7983 */ /* 0x002ee80000300a00 */
[----:B------:R0:W-:Y:S02]  /*dfa0*/  STL [R1+0x60], R0 ;  /* 0x0000600001007387 */ /* 0x0001e40000100800 */
[----:B0-----:R-:W-:-:S05]  /*dfb0*/  IADD3 R0, P1, PT, R8, UR58, RZ ;  /* 0x0000003a08007c10 */ /* 0x001fca000ff3e0ff */
[----:B------:R0:W-:Y:S01]  /*dfc0*/  STL [R1+0x68], R0 ;  /* 0x0000680001007387 */ /* 0x0001e20000100800 */
[----:B------:R-:W-:Y:S02]  /*dfd0*/  IADD3.X R8, PT, PT, R9, UR57, RZ, P1, !PT ;  /* 0x0000003909087c10 */ /* 0x000fe40008ffe4ff */
[----:B--2---:R-:W-:-:S05]  /*dfe0*/  IADD3 R11, P3, PT, R6, UR58, RZ ;  /* 0x0000003a060b7c10 */ /* 0x004fca000ff7e0ff */
[----:B------:R-:W-:Y:S01]  /*dff0*/  STL [R1+0x4c], R11 ;  /* 0x00004c0b01007387 */ /* 0x000fe20000100800 */
[----:B------:R-:W-:-:S05]  /*e000*/  IADD3 R10, P4, PT, R4, UR58, RZ ;  /* 0x0000003a040a7c10 */ /* 0x000fca000ff9e0ff */
[----:B------:R1:W-:Y:S01]  /*e010*/  STL [R1+0x50], R10 ;  /* 0x0000500a01007387 */ /* 0x0003e20000100800 */
[----:B0-----:R-:W-:-:S03]  /*e020*/  IADD3 R0, P5, PT, R2, UR58, RZ ;  /* 0x0000003a02007c10 */ /* 0x001fc6000ffbe0ff */
[----:B-1----:R-:W2:Y:S04]  /*e030*/  LDL.LU.64 R10, [R1+0x540] ;  /* 0x00054000010a7983 */ /* 0x002ea80000300a00 */
[----:B------:R0:W-:Y:S04]  /*e040*/  STL [R1+0x54], R0 ;  /* 0x0000540001007387 */ /* 0x0001e80000100800 */
[----:B------:R1:W-:Y:S04]  /*e050*/  STL [R1+0x64], R8 ;  /* 0x0000640801007387 */ /* 0x0003e80000100800 */
[----:B------:R-:W2:Y:S01]  /*e060*/  LDL.LU.64 R18, [R1+0x548] ;  /* 0x0005480001127983 */ /* 0x000ea20000300a00 */
[----:B0-----:R-:W-:-:S02]  /*e070*/  IADD3.X R0, PT, PT, R7, UR57, RZ, P3, !PT ;  /* 0x0000003907007c10 */ /* 0x001fc40009ffe4ff */
[----:B------:R-:W-:-:S03]  /*e080*/  IADD3.X R4, PT, PT, R5, UR57, RZ, P4, !PT ;  /* 0x0000003905047c10 */ /* 0x000fc6000a7fe4ff */
[----:B------:R0:W-:Y:S04]  /*e090*/  STL [R1+0x38], R0 ;  /* 0x0000380001007387 */ /* 0x0001e80000100800 */
[----:B-1----:R-:W2:Y:S01]  /*e0a0*/  LDL.LU.64 R8, [R1+0x550] ;  /* 0x0005500001087983 */ /* 0x002ea20000300a00 */
[----:B0-----:R-:W-:-:S03]  /*e0b0*/  IADD3.X R0, PT, PT, R3, UR57, RZ, P5, !PT ;  /* 0x0000003903007c10 */ /* 0x001fc6000affe4ff */
[----:B------:R0:W-:Y:S04]  /*e0c0*/  STL [R1+0x3c], R4 ;  /* 0x00003c0401007387 */ /* 0x0001e80000100800 */
[----:B0-----:R-:W2:Y:S04]  /*e0d0*/  LDL.LU.64 R4, [R1+0x558] ;  /* 0x0005580001047983 */ /* 0x001ea80000300a00 */
[----:B------:R3:W-:Y:S01]  /*e0e0*/  STL [R1+0x40], R0 ;  /* 0x0000400001007387 */ /* 0x0007e20000100800 */
[----:B----4-:R-:W-:-:S03]  /*e0f0*/  IADD3 R27, P3, PT, R22, UR58, RZ ;  /* 0x0000003a161b7c10 */ /* 0x010fc6000ff7e0ff */
[----:B------:R-:W4:Y:S04]  /*e100*/  LDL.LU.64 R2, [R1+0x560] ;  /* 0x0005600001027983 */ /* 0x000f280000300a00 */
[----:B------:R-:W4:Y:S01]  /*e110*/  LDL.LU.64 R6, [R1+0x568] ;  /* 0x0005680001067983 */ /* 0x000f220000300a00 */
[----:B---3--:R-:W-:Y:S02]  /*e120*/  IADD3 R0, P1, PT, R24, UR58, RZ ;  /* 0x0000003a18007c10 */ /* 0x008fe4000ff3e0ff */
[----:B------:R-:W-:-:S03]  /*e130*/  IADD3 R26, P4, PT, R20, UR58, RZ ;  /* 0x0000003a141a7c10 */ /* 0x000fc6000ff9e0ff */
[----:B------:R0:W-:Y:S01]  /*e140*/  STL [R1+0x48], R0 ;  /* 0x0000480001007387 */ /* 0x0001e20000100800 */
[----:B------:R-:W-:-:S03]  /*e150*/  IADD3.X R24, PT, PT, R25, UR57, RZ, P1, !PT ;  /* 0x0000003919187c10 */ /* 0x000fc60008ffe4ff */
[----:B------:R-:W-:Y:S01]  /*e160*/  STL [R1+0x2c], R27 ;  /* 0x00002c1b01007387 */ /* 0x000fe20000100800 */
[----:B------:R-:W-:Y:S02]  /*e170*/  IADD3.X R22, PT, PT, R23, UR57, RZ, P3, !PT ;  /* 0x0000003917167c10 */ /* 0x000fe40009ffe4ff */
[----:B0-----:R-:W-:Y:S01]  /*e180*/  IADD3 R0, P5, PT, R16, UR58, RZ ;  /* 0x0000003a10007c10 */ /* 0x001fe2000ffbe0ff */
[----:B------:R-:W-:Y:S04]  /*e190*/  STL [R1+0x30], R26 ;  /* 0x0000301a01007387 */ /* 0x000fe80000100800 */
[----:B------:R0:W-:Y:S01]  /*e1a0*/  STL [R1+0x34], R0 ;  /* 0x0000340001007387 */ /* 0x0001e20000100800 */
[----:B------:R-:W-:Y:S02]  /*e1b0*/  IADD3.X R17, PT, PT, R17, UR57, RZ, P5, !PT ;  /* 0x0000003911117c10 */ /* 0x000fe4000affe4ff */
[----:B------:R-:W-:Y:S01]  /*e1c0*/  IADD3 R16, P1, PT, R14, UR58, RZ ;  /* 0x0000003a0e107c10 */ /* 0x000fe2000ff3e0ff */
[----:B------:R-:W-:Y:S01]  /*e1d0*/  STL [R1+0x44], R24 ;  /* 0x0000441801007387 */ /* 0x000fe20000100800 */
[----:B0-----:R-:W-:-:S03]  /*e1e0*/  IADD3.X R0, PT, PT, R21, UR57, RZ, P4, !PT ;  /* 0x0000003915007c10 */ /* 0x001fc6000a7fe4ff */
[----:B------:R-:W-:Y:S04]  /*e1f0*/  STL [R1+0x18], R22 ;  /* 0x0000181601007387 */ /* 0x000fe80000100800 */
[----:B------:R0:W-:Y:S04]  /*e200*/  STL [R1+0x1c], R0 ;  /* 0x00001c0001007387 */ /* 0x0001e80000100800 */
[----:B------:R-:W-:Y:S01]  /*e210*/  STL [R1+0x20], R17 ;  /* 0x0000201101007387 */ /* 0x000fe20000100800 */
[----:B0-----:R-:W-:-:S03]  /*e220*/  IADD3 R0, P3, PT, R12, UR58, RZ ;  /* 0x0000003a0c007c10 */ /* 0x001fc6000ff7e0ff */
[----:B------:R-:W-:Y:S04]  /*e230*/  STL [R1+0x28], R16 ;  /* 0x0000281001007387 */ /* 0x000fe80000100800 */
[----:B------:R0:W-:Y:S01]  /*e240*/  STL [R1+0xc], R0 ;  /* 0x00000c0001007387 */ /* 0x0001e20000100800 */
[----:B------:R-:W-:Y:S02]  /*e250*/  IADD3.X R83, PT, PT, R13, UR57, RZ, P3, !PT ;  /* 0x000000390d537c10 */ /* 0x000fe40009ffe4ff */
[----:B0-----:R-:W-:Y:S02]  /*e260*/  IADD3.X R0, PT, PT, R15, UR57, RZ, P1, !PT ;  /* 0x000000390f007c10 */ /* 0x001fe40008ffe4ff */
[----:B--2---:R-:W-:-:S05]  /*e270*/  IADD3 R17, P4, PT, R10, UR58, RZ ;  /* 0x0000003a0a117c10 */ /* 0x004fca000ff9e0ff */
[----:B------:R-:W-:Y:S01]  /*e280*/  STL [R1+0x10], R17 ;  /* 0x0000101101007387 */ /* 0x000fe20000100800 */
[----:B------:R-:W-:-:S05]  /*e290*/  IADD3 R16, P5, PT, R18, UR58, RZ ;  /* 0x0000003a12107c10 */ /* 0x000fca000ffbe0ff */
[----:B------:R0:W-:Y:S01]  /*e2a0*/  STL [R1+0x14], R16 ;  /* 0x0000141001007387 */ /* 0x0001e20000100800 */
[----:B------:R-:W-:-:S03]  /*e2b0*/  IADD3.X R93, PT, PT, R11, UR57, RZ, P4, !PT ;  /* 0x000000390b5d7c10 */ /* 0x000fc6000a7fe4ff */
[----:B0-----:R-:W2:Y:S04]  /*e2c0*/  LDL.LU.64 R16, [R1+0x570] ;  /* 0x0005700001107983 */ /* 0x001ea80000300a00 */
[----:B------:R0:W-:Y:S04]  /*e2d0*/  STL [R1+0x24], R0 ;  /* 0x0000240001007387 */ /* 0x0001e80000100800 */
[----:B------:R-:W3:Y:S04]  /*e2e0*/  LDL.LU.64 R12, [R1+0x578] ;  /* 0x00057800010c7983 */ /* 0x000ee80000300a00 */
[----:B------:R-:W-:Y:S04]  /*e2f0*/  STL [R1+0xe50], R83 ;  /* 0x000e505301007387 */ /* 0x000fe80000100800 */
[----:B------:R-:W3:Y:S04]  /*e300*/  LDL.LU.64 R10, [R1+0x580] ;  /* 0x00058000010a7983 */ /* 0x000ee80000300a00 */
[----:B------:R-:W3:Y:S01]  /*e310*/  LDL.LU.64 R14, [R1+0x588] ;  /* 0x00058800010e7983 */ /* 0x000ee20000300a00 */
[----:B------:R-:W-:-:S02]  /*e320*/  IADD3.X R18, PT, PT, R19, UR57, RZ, P5, !PT ;  /* 0x0000003913127c10 */ /* 0x000fc4000affe4ff */
[----:B------:R-:W-:Y:S02]  /*e330*/  IADD3 R80, P3, PT, R4, UR58, RZ ;  /* 0x0000003a04507c10 */ /* 0x000fe4000ff7e0ff */
[----:B0-----:R-:W-:Y:S01]  /*e340*/  IADD3 R0, P1, PT, R8, UR58, RZ ;  /* 0x0000003a08007c10 */ /* 0x001fe2000ff3e0ff */
[----:B------:R-:W-:Y:S01]  /*e350*/  STL [R1+0xe54], R93 ;  /* 0x000e545d01007387 */ /* 0x000fe20000100800 */
[----:B----4-:R-:W-:Y:S02]  /*e360*/  IADD3 R81, P4, PT, R2, UR58, RZ ;  /* 0x0000003a02517c10 */ /* 0x010fe4000ff9e0ff */
[----:B------:R-:W-:Y:S01]  /*e370*/  IADD3 R82, P5, PT, R6, UR58, RZ ;  /* 0x0000003a06527c10 */ /* 0x000fe2000ffbe0ff */
[----:B------:R-:W-:Y:S01]  /*e380*/  STL [R1], R18 ;  /* 0x0000001201007387 */ /* 0x000fe20000100800 */
[----:B------:R-:W-:-:S03]  /*e390*/  IADD3.X R4, PT, PT, R5, UR57, RZ, P3, !PT ;  /* 0x0000003905047c10 */ /* 0x000fc60009ffe4ff */
[----:B------:R-:W-:Y:S01]  /*e3a0*/  STL [R1+0xe58], R80 ;  /* 0x000e585001007387 */ /* 0x000fe20000100800 */
[----:B------:R-:W-:-:S03]  /*e3b0*/  IADD3.X R3, PT, PT, R3, UR57, RZ, P4, !PT ;  /* 0x0000003903037c10 */ /* 0x000fc6000a7fe4ff */
[----:B------:R0:W-:Y:S04]  /*e3c0*/  STL [R1+0x8], R0 ;  /* 0x0000080001007387 */ /* 0x0001e80000100800 */
[----:B------:R-:W-:Y:S01]  /*e3d0*/  STL [R1+0xe5c], R81 ;  /* 0x000e5c5101007387 */ /* 0x000fe20000100800 */
[----:B0-----:R-:W-:-:S03]  /*e3e0*/  IADD3.X R0, PT, PT, R9, UR57, RZ, P1, !PT ;  /* 0x0000003909007c10 */ /* 0x001fc60008ffe4ff */
[----:B------:R-:W-:Y:S04]  /*e3f0*/  STL [R1+0xe60], R82 ;  /* 0x000e605201007387 */ /* 0x000fe80000100800 */
[----:B------:R-:W-:Y:S04]  /*e400*/  STL [R1+0xe64], R4 ;  /* 0x000e640401007387 */ /* 0x000fe80000100800 */
[----:B------:R-:W-:Y:S04]  /*e410*/  STL [R1+0x4], R0 ;  /* 0x0000040001007387 */ /* 0x000fe80000100800 */
[----:B------:R-:W-:Y:S01]  /*e420*/  STL [R1+0xe68], R3 ;  /* 0x000e680301007387 */ /* 0x000fe20000100800 */
[----:B------:R-:W-:-:S03]  /*e430*/  IADD3.X R2, PT, PT, R7, UR57, RZ, P5, !PT ;  /* 0x0000003907027c10 */ /* 0x000fc6000affe4ff */
[----:B------:R-:W4:Y:S04]  /*e440*/  LDL.LU.64 R24, [R1+0x590] ;  /* 0x0005900001187983 */ /* 0x000f280000300a00 */
[----:B------:R-:W4:Y:S04]  /*e450*/  LDL.LU.64 R20, [R1+0x598] ;  /* 0x0005980001147983 */ /* 0x000f280000300a00 */
[----:B------:R-:W4:Y:S04]  /*e460*/  LDL.LU.64 R18, [R1+0x5a0] ;  /* 0x0005a00001127983 */ /* 0x000f280000300a00 */
[----:B------:R-:W4:Y:S04]  /*e470*/  LDL.LU.64 R22, [R1+0x5a8] ;  /* 0x0005a80001167983 */ /* 0x000f280000300a00 */
[----:B------:R-:W4:Y:S04]  /*e480*/  LDL.LU.64 R32, [R1+0x5b0] ;  /* 0x0005b00001207983 */ /* 0x000f280000300a00 */
[----:B------:R-:W4:Y:S04]  /*e490*/  LDL.LU.64 R28, [R1+0x5b8] ;  /* 0x0005b800011c7983 */ /* 0x000f280000300a00 */
[----:B------:R-:W4:Y:S04]  /*e4a0*/  LDL.LU.64 R26, [R1+0x5c0] ;  /* 0x0005c000011a7983 */ /* 0x000f280000300a00 */
[----:B------:R-:W4:Y:S04]  /*e4b0*/  LDL.LU.64 R30, [R1+0x5c8] ;  /* 0x0005c800011e7983 */ /* 0x000f280000300a00 */
[----:B------:R-:W-:Y:S01]  /*e4c0*/  STL [R1+0xe6c], R2 ;  /* 0x000e6c0201007387 */ /* 0x000fe20000100800 */
[----:B--2---:R-:W-:-:S04]  /*e4d0*/  IADD3 R79, P1, PT, R16, UR58, RZ ;  /* 0x0000003a104f7c10 */ /* 0x004fc8000ff3e0ff */
[----:B------:R-:W-:Y:S02]  /*e4e0*/  IADD3.X R5, PT, PT, R17, UR57, RZ, P1, !PT ;  /* 0x0000003911057c10 */ /* 0x000fe40008ffe4ff */
[----:B---3--:R-:W-:Y:S01]  /*e4f0*/  IADD3 R8, P3, PT, R12, UR58, RZ ;  /* 0x0000003a0c087c10 */ /* 0x008fe2000ff7e0ff */
[----:B------:R-:W-:Y:S01]  /*e500*/  STL [R1+0xe70], R79 ;  /* 0x000e704f01007387 */ /* 0x000fe20000100800 */
[----:B------:R-:W-:-:S03]  /*e510*/  IADD3 R7, P4, PT, R10, UR58, RZ ;  /* 0x0000003a0a077c10 */ /* 0x000fc6000ff9e0ff */
[----:B------:R-:W-:Y:S01]  /*e520*/  STL [R1+0xe74], R8 ;  /* 0x000e740801007387 */ /* 0x000fe20000100800 */
[----:B------:R-:W-:-:S03]  /*e530*/  IADD3 R6, P5, PT, R14, UR58, RZ ;  /* 0x0000003a0e067c10 */ /* 0x000fc6000ffbe0ff */
[----:B------:R-:W-:Y:S01]  /*e540*/  STL [R1+0xe78], R7 ;  /* 0x000e780701007387 */ /* 0x000fe20000100800 */
[----:B------:R-:W-:-:S03]  /*e550*/  IADD3.X R12, PT, PT, R13, UR57, RZ, P3, !PT ;  /* 0x000000390d0c7c10 */ /* 0x000fc60009ffe4ff */
[----:B------:R0:W-:Y:S04]  /*e560*/  STL [R1+0xe7c], R6 ;  /* 0x000e7c0601007387 */ /* 0x0001e80000100800 */
[----:B------:R1:W-:Y:S04]  /*e570*/  STL [R1+0xe80], R5 ;  /* 0x000e800501007387 */ /* 0x0003e80000100800 */
[----:B------:R-:W2:Y:S04]  /*e580*/  LDL.LU.64 R36, [R1+0x5d0] ;  /* 0x0005d00001247983 */ /* 0x000ea80000300a00 */
[----:B------:R-:W3:Y:S04]  /*e590*/  LDL.LU.64 R34, [R1+0x5d8] ;  /* 0x0005d80001227983 */ /* 0x000ee80000300a00 */
[----:B0-----:R-:W3:Y:S04]  /*e5a0*/  LDL.LU.64 R6, [R1+0x5e0] ;  /* 0x0005e00001067983 */ /* 0x001ee80000300a00 */
[----:B------:R-:W3:Y:S04]  /*e5b0*/  LDL.LU.64 R38, [R1+0x5e8] ;  /* 0x0005e80001267983 */ /* 0x000ee80000300a00 */
[----:B------:R0:W-:Y:S04]  /*e5c0*/  STL [R1+0xe84], R12 ;  /* 0x000e840c01007387 */ /* 0x0001e80000100800 */
[----:B-1----:R-:W3:Y:S04]  /*e5d0*/  LDL.LU.64 R4, [R1+0x5f0] ;  /* 0x0005f00001047983 */ /* 0x002ee80000300a00 */
[----:B------:R-:W3:Y:S04]  /*e5e0*/  LDL.LU.64 R44, [R1+0x5f8] ;  /* 0x0005f800012c7983 */ /* 0x000ee80000300a00 */
[----:B------:R-:W3:Y:S04]  /*e5f0*/  LDL.LU.64 R42, [R1+0x600] ;  /* 0x00060000012a7983 */ /* 0x000ee80000300a00 */
[----:B------:R-:W3:Y:S01]  /*e600*/  LDL.LU.64 R2, [R1+0x608] ;  /* 0x0006080001027983 */ /* 0x000ee20000300a00 */
[----:B----4-:R-:W-:-:S02]  /*e610*/  IADD3 R9, P1, PT, R24, UR58, RZ ;  /* 0x0000003a18097c10 */ /* 0x010fc4000ff3e0ff */
[----:B------:R-:W-:Y:S01]  /*e620*/  IADD3.X R11, PT, PT, R11, UR57, RZ, P4, !PT ;  /* 0x000000390b0b7c10 */ /* 0x000fe2000a7fe4ff */
[----:B------:R-:W4:Y:S01]  /*e630*/  LDL.LU.64 R56, [R1+0x610] ;  /* 0x0006100001387983 */ /* 0x000f220000300a00 */
[----:B------:R-:W-:Y:S02]  /*e640*/  IADD3.X R10, PT, PT, R15, UR57, RZ, P5, !PT ;  /* 0x000000390f0a7c10 */ /* 0x000fe4000affe4ff */
[----:B------:R-:W-:Y:S01]  /*e650*/  IADD3 R16, P3, PT, R20, UR58, RZ ;  /* 0x0000003a14107c10 */ /* 0x000fe2000ff7e0ff */
[----:B------:R-:W4:Y:S01]  /*e660*/  LDL.LU.64 R52, [R1+0x618] ;  /* 0x0006180001347983 */ /* 0x000f220000300a00 */
[----:B------:R-:W-:Y:S02]  /*e670*/  IADD3 R15, P4, PT, R18, UR58, RZ ;  /* 0x0000003a120f7c10 */ /* 0x000fe4000ff9e0ff */
[----:B------:R-:W-:Y:S01]  /*e680*/  IADD3.X R13, PT, PT, R25, UR57, RZ, P1, !PT ;  /* 0x00000039190d7c10 */ /* 0x000fe20008ffe4ff */
[----:B------:R-:W4:Y:S01]  /*e690*/  LDL.LU.64 R50, [R1+0x620] ;  /* 0x0006200001327983 */ /* 0x000f220000300a00 */
[----:B------:R-:W-:-:S02]  /*e6a0*/  IADD3 R14, P5, PT, R22, UR58, RZ ;  /* 0x0000003a160e7c10 */ /* 0x000fc4000ffbe0ff */
[----:B------:R-:W-:Y:S01]  /*e6b0*/  IADD3 R17, P1, PT, R32, UR58, RZ ;  /* 0x0000003a20117c10 */ /* 0x000fe2000ff3e0ff */
[----:B------:R-:W4:Y:S01]  /*e6c0*/  LDL.LU.64 R54, [R1+0x628] ;  /* 0x0006280001367983 */ /* 0x000f220000300a00 */
[----:B------:R-:W-:Y:S02]  /*e6d0*/  IADD3.X R20, PT, PT, R21, UR57, RZ, P3, !PT ;  /* 0x0000003915147c10 */ /* 0x000fe40009ffe4ff */
[----:B------:R-:W-:Y:S01]  /*e6e0*/  IADD3.X R19, PT, PT, R19, UR57, RZ, P4, !PT ;  /* 0x0000003913137c10 */ /* 0x000fe2000a7fe4ff */
[----:B------:R-:W4:Y:S01]  /*e6f0*/  LDL.LU.64 R58, [R1+0x630] ;  /* 0x00063000013a7983 */ /* 0x000f220000300a00 */
[----:B------:R-:W-:Y:S02]  /*e700*/  IADD3.X R18, PT, PT, R23, UR57, RZ, P5, !PT ;  /* 0x0000003917127c10 */ /* 0x000fe4000affe4ff */
[----:B------:R-:W-:Y:S02]  /*e710*/  IADD3 R24, P3, PT, R28, UR58, RZ ;  /* 0x0000003a1c187c10 */ /* 0x000fe4000ff7e0ff */
[----:B------:R-:W-:-:S02]  /*e720*/  IADD3 R23, P4, PT, R26, UR58, RZ ;  /* 0x0000003a1a177c10 */ /* 0x000fc4000ff9e0ff */
[----:B------:R-:W-:Y:S02]  /*e730*/  IADD3 R22, P5, PT, R30, UR58, RZ ;  /* 0x0000003a1e167c10 */ /* 0x000fe4000ffbe0ff */
[----:B------:R-:W-:Y:S02]  /*e740*/  IADD3.X R21, PT, PT, R33, UR57, RZ, P1, !PT ;  /* 0x0000003921157c10 */ /* 0x000fe40008ffe4ff */
[----:B------:R-:W-:Y:S02]  /*e750*/  IADD3.X R28, PT, PT, R29, UR57, RZ, P3, !PT ;  /* 0x000000391d1c7c10 */ /* 0x000fe40009ffe4ff */
[----:B------:R-:W-:Y:S02]  /*e760*/  IADD3.X R27, PT, PT, R27, UR57, RZ, P4, !PT ;  /* 0x000000391b1b7c10 */ /* 0x000fe4000a7fe4ff */
[----:B------:R-:W-:Y:S02]  /*e770*/  IADD3.X R26, PT, PT, R31, UR57, RZ, P5, !PT ;  /* 0x000000391f1a7c10 */ /* 0x000fe4000affe4ff */
[----:B--2---:R-:W-:-:S02]  /*e780*/  IADD3 R25, P1, PT, R36, UR58, RZ ;  /* 0x0000003a24197c10 */ /* 0x004fc4000ff3e0ff */
[----:B---3--:R-:W-:Y:S02]  /*e790*/  IADD3 R32, P3, PT, R34, UR58, RZ ;  /* 0x0000003a22207c10 */ /* 0x008fe4000ff7e0ff */
[----:B------:R-:W-:Y:S02]  /*e7a0*/  IADD3.X R29, PT, PT, R37, UR57, RZ, P1, !PT ;  /* 0x00000039251d7c10 */ /* 0x000fe40008ffe4ff */
[----:B------:R-:W-:Y:S02]  /*e7b0*/  IADD3 R31, P4, PT, R6, UR58, RZ ;  /* 0x0000003a061f7c10 */ /* 0x000fe4000ff9e0ff */
[----:B------:R-:W-:Y:S02]  /*e7c0*/  IADD3.X R36, PT, PT, R35, UR57, RZ, P3, !PT ;  /* 0x0000003923247c10 */ /* 0x000fe40009ffe4ff */
[----:B------:R-:W-:Y:S02]  /*e7d0*/  IADD3.X R35, PT, PT, R7, UR57, RZ, P4, !PT ;  /* 0x0000003907237c10 */ /* 0x000fe4000a7fe4ff */
[----:B------:R-:W2:Y:S01]  /*e7e0*/  LDL.LU.64 R6, [R1+0x638] ;  /* 0x0006380001067983 */ /* 0x000ea20000300a00 */
[----:B------:R-:W-:-:S04]  /*e7f0*/  IADD3 R33, P1, PT, R4, UR58, RZ ;  /* 0x0000003a04217c10 */ /* 0x000fc8000ff3e0ff */
[----:B------:R-:W-:Y:S02]  /*e800*/  IADD3.X R37, PT, PT, R5, UR57, RZ, P1, !PT ;  /* 0x0000003905257c10 */ /* 0x000fe40008ffe4ff */
[----:B------:R-:W3:Y:S01]  /*e810*/  LDL.LU.64 R4, [R1+0x640] ;  /* 0x0006400001047983 */ /* 0x000ee20000300a00 */
[----:B------:R-:W-:-:S04]  /*e820*/  IADD3 R30, P5, PT, R38, UR58, RZ ;  /* 0x0000003a261e7c10 */ /* 0x000fc8000ffbe0ff */
[----:B------:R-:W-:Y:S02]  /*e830*/  IADD3.X R34, PT, PT, R39, UR57, RZ, P5, !PT ;  /* 0x0000003927227c10 */ /* 0x000fe4000affe4ff */
[----:B------:R-:W-:Y:S02]  /*e840*/  IADD3 R38, P5, PT, R2, UR58, RZ ;  /* 0x0000003a02267c10 */ /* 0x000fe4000ffbe0ff */
[----:B------:R-:W-:Y:S02]  /*e850*/  IADD3 R39, P4, PT, R42, UR58, RZ ;  /* 0x0000003a2a277c10 */ /* 0x000fe4000ff9e0ff */
[----:B------:R-:W-:Y:S02]  /*e860*/  IADD3.X R42, PT, PT, R3, UR57, RZ, P5, !PT ;  /* 0x00000039032a7c10 */ /* 0x000fe4000affe4ff */
[----:B------:R-:W3:Y:S01]  /*e870*/  LDL.LU.64 R2, [R1+0x648] ;  /* 0x0006480001027983 */ /* 0x000ee20000300a00 */
[----:B------:R-:W-:-:S03]  /*e880*/  IADD3 R40, P3, PT, R44, UR58, RZ ;  /* 0x0000003a2c287c10 */ /* 0x000fc6000ff7e0ff */
[----:B------:R-:W3:Y:S01]  /*e890*/  LDL.LU.64 R72, [R1+0x650] ;  /* 0x0006500001487983 */ /* 0x000ee20000300a00 */
[----:B------:R-:W-:Y:S02]  /*e8a0*/  IADD3.X R44, PT, PT, R45, UR57, RZ, P3, !PT ;  /* 0x000000392d2c7c10 */ /* 0x000fe40009ffe4ff */
[----:B------:R-:W-:Y:S01]  /*e8b0*/  IADD3.X R43, PT, PT, R43, UR57, RZ, P4, !PT ;  /* 0x000000392b2b7c10 */ /* 0x000fe2000a7fe4ff */
[----:B------:R-:W3:Y:S01]  /*e8c0*/  LDL.LU.64 R68, [R1+0x658] ;  /* 0x0006580001447983 */ /* 0x000ee20000300a00 */
[----:B----4-:R-:W-:Y:S02]  /*e8d0*/  IADD3 R41, P1, PT, R56, UR58, RZ ;  /* 0x0000003a38297c10 */ /* 0x010fe4000ff3e0ff */
[----:B------:R-:W-:Y:S01]  /*e8e0*/  IADD3 R48, P3, PT, R52, UR58, RZ ;  /* 0x0000003a34307c10 */ /* 0x000fe2000ff7e0ff */
[----:B------:R-:W4:Y:S01]  /*e8f0*/  LDL.LU.64 R66, [R1+0x660] ;  /* 0x0006600001427983 */ /* 0x000f220000300a00 */
[----:B------:R-:W-:Y:S02]  /*e900*/  IADD3 R47, P4, PT, R50, UR58, RZ ;  /* 0x0000003a322f7c10 */ /* 0x000fe4000ff9e0ff */
[----:B------:R-:W-:Y:S01]  /*e910*/  IADD3 R46, P5, PT, R54, UR58, RZ ;  /* 0x0000003a362e7c10 */ /* 0x000fe2000ffbe0ff */
[----:B------:R-:W4:Y:S01]  /*e920*/  LDL.LU.64 R70, [R1+0x668] ;  /* 0x0006680001467983 */ /* 0x000f220000300a00 */
[----:B------:R-:W-:-:S02]  /*e930*/  IADD3.X R45, PT, PT, R57, UR57, RZ, P1, !PT ;  /* 0x00000039392d7c10 */ /* 0x000fc40008ffe4ff */
[----:B------:R-:W-:Y:S01]  /*e940*/  IADD3.X R52, PT, PT, R53, UR57, RZ, P3, !PT ;  /* 0x0000003935347c10 */ /* 0x000fe20009ffe4ff */
[----:B------:R-:W4:Y:S01]  /*e950*/  LDL.LU.64 R76, [R1+0x670] ;  /* 0x00067000014c7983 */ /* 0x000f220000300a00 */
[----:B------:R-:W-:Y:S02]  /*e960*/  IADD3.X R51, PT, PT, R51, UR57, RZ, P4, !PT ;  /* 0x0000003933337c10 */ /* 0x000fe4000a7fe4ff */
[----:B------:R-:W-:Y:S01]  /*e970*/  IADD3.X R50, PT, PT, R55, UR57, RZ, P5, !PT ;  /* 0x0000003937327c10 */ /* 0x000fe2000affe4ff */
[----:B------:R-:W4:Y:S01]  /*e980*/  LDL.LU.64 R74, [R1+0x678] ;  /* 0x00067800014a7983 */ /* 0x000f220000300a00 */
[----:B------:R-:W-:-:S04]  /*e990*/  IADD3 R49, P1, PT, R58, UR58, RZ ;  /* 0x0000003a3a317c10 */ /* 0x000fc8000ff3e0ff */
[----:B------:R-:W-:Y:S02]  /*e9a0*/  IADD3.X R53, PT, PT, R59, UR57, RZ, P1, !PT ;  /* 0x000000393b357c10 */ /* 0x000fe40008ffe4ff */
[----:B--2---:R-:W-:-:S04]  /*e9b0*/  IADD3 R56, P3, PT, R6, UR58, RZ ;  /* 0x0000003a06387c10 */ /* 0x004fc8000ff7e0ff */
[----:B------:R-:W-:Y:S02]  /*e9c0*/  IADD3.X R60, PT, PT, R7, UR57, RZ, P3, !PT ;  /* 0x00000039073c7c10 */ /* 0x000fe40009ffe4ff */
[----:B------:R-:W2:Y:S01]  /*e9d0*/  LDL.LU.64 R6, [R1+0x680] ;  /* 0x0006800001067983 */ /* 0x000ea20000300a00 */
[----:B---3--:R-:W-:-:S04]  /*e9e0*/  IADD3 R55, P4, PT, R4, UR58, RZ ;  /* 0x0000003a04377c10 */ /* 0x008fc8000ff9e0ff */
[----:B------:R-:W-:Y:S02]  /*e9f0*/  IADD3.X R59, PT, PT, R5, UR57, RZ, P4, !PT ;  /* 0x00000039053b7c10 */ /* 0x000fe4000a7fe4ff */
[----:B------:R-:W3:Y:S01]  /*ea00*/  LDL.LU.64 R4, [R1+0x688] ;  /* 0x0006880001047983 */ /* 0x000ee20000300a00 */
[----:B------:R-:W-:-:S04]  /*ea10*/  IADD3 R54, P5, PT, R2, UR58, RZ ;  /* 0x0000003a02367c10 */ /* 0x000fc8000ffbe0ff */
[----:B------:R-:W-:Y:S02]  /*ea20*/  IADD3.X R58, PT, PT, R3, UR57, RZ, P5, !PT ;  /* 0x00000039033a7c10 */ /* 0x000fe4000affe4ff */
[----:B------:R-:W3:Y:S01]  /*ea30*/  LDL.LU.64 R2, [R1+0x690] ;  /* 0x0006900001027983 */ /* 0x000ee20000300a00 */
[----:B------:R-:W-:Y:S02]  /*ea40*/  IADD3 R64, P3, PT, R68, UR58, RZ ;  /* 0x0000003a44407c10 */ /* 0x000fe4000ff7e0ff */
[----:B------:R-:W-:Y:S01]  /*ea50*/  IADD3 R57, P1, PT, R72, UR58, RZ ;  /* 0x0000003a48397c10 */ /* 0x000fe2000ff3e0ff */
[----:B0-----:R-:W3:Y:S01]  /*ea60*/  LDL.LU R12, [R1+0x784] ;  /* 0x00078400010c7983 */ /* 0x001ee20000300800 */
[----:B----4-:R-:W-:Y:S02]  /*ea70*/  IADD3 R63, P4, PT, R66, UR58, RZ ;  /* 0x0000003a423f7c10 */ /* 0x010fe4000ff9e0ff */
[----:B------:R-:W-:Y:S02]  /*ea80*/  IADD3 R62, P5, PT, R70, UR58, RZ ;  /* 0x0000003a463e7c10 */ /* 0x000fe4000ffbe0ff */
[----:B------:R-:W-:-:S02]  /*ea90*/  IADD3.X R68, PT, PT, R69, UR57, RZ, P3, !PT ;  /* 0x0000003945447c10 */ /* 0x000fc40009ffe4ff */
[----:B------:R-:W-:Y:S02]  /*eaa0*/  IADD3.X R66, PT, PT, R71, UR57, RZ, P5, !PT ;  /* 0x0000003947427c10 */ /* 0x000fe4000affe4ff */
[----:B------:R-:W-:Y:S02]  /*eab0*/  IADD3.X R61, PT, PT, R73, UR57, RZ, P1, !PT ;  /* 0x00000039493d7c10 */ /* 0x000fe40008ffe4ff */
[----:B------:R-:W-:Y:S02]  /*eac0*/  IADD3 R71, P3, PT, R74, UR58, RZ ;  /* 0x0000003a4a477c10 */ /* 0x000fe4000ff7e0ff */
[----:B------:R-:W-:Y:S02]  /*ead0*/  IADD3 R65, P1, PT, R76, UR58, RZ ;  /* 0x0000003a4c417c10 */ /* 0x000fe4000ff3e0ff */
[----:B------:R-:W-:Y:S02]  /*eae0*/  IADD3.X R76, PT, PT, R75, UR57, RZ, P3, !PT ;  /* 0x000000394b4c7c10 */ /* 0x000fe40009ffe4ff */
[----:B------:R-:W-:-:S02]  /*eaf0*/  IADD3.X R67, PT, PT, R67, UR57, RZ, P4, !PT ;  /* 0x0000003943437c10 */ /* 0x000fc4000a7fe4ff */
[----:B------:R-:W-:Y:S02]  /*eb00*/  IADD3.X R69, PT, PT, R77, UR57, RZ, P1, !PT ;  /* 0x000000394d457c10 */ /* 0x000fe40008ffe4ff */
[----:B--2---:R-:W-:-:S04]  /*eb10*/  IADD3 R70, P4, PT, R6, UR58, RZ ;  /* 0x0000003a06467c10 */ /* 0x004fc8000ff9e0ff */
[----:B------:R-:W-:Y:S02]  /*eb20*/  IADD3.X R75, PT, PT, R7, UR57, RZ, P4, !PT ;  /* 0x00000039074b7c10 */ /* 0x000fe4000a7fe4ff */
[----:B---3--:R-:W-:-:S04]  /*eb30*/  IADD3 R74, P3, PT, R4, UR58, RZ ;  /* 0x0000003a044a7c10 */ /* 0x008fc8000ff7e0ff */
[----:B------:R-:W-:Y:S02]  /*eb40*/  IADD3.X R77, PT, PT, R5, UR57, RZ, P3, !PT ;  /* 0x00000039054d7c10 */ /* 0x000fe40009ffe4ff */
[----:B------:R-:W2:Y:S04]  /*eb50*/  LDL.LU R5, [R1+0x77c] ;  /* 0x00077c0001057983 */ /* 0x000ea80000300800 */
[----:B------:R-:W3:Y:S04]  /*eb60*/  LDL.LU R6, [R1+0x774] ;  /* 0x0007740001067983 */ /* 0x000ee80000300800 */
[----:B------:R-:W4:Y:S01]  /*eb70*/  LDL.LU R7, [R1+0x76c] ;  /* 0x00076c0001077983 */ /* 0x000f220000300800 */
[----:B------:R-:W-:-:S03]  /*eb80*/  IADD3 R73, P4, PT, R2, UR58, RZ ;  /* 0x0000003a02497c10 */ /* 0x000fc6000ff9e0ff */
[----:B------:R-:W4:Y:S01]  /*eb90*/  LDL.LU R8, [R1+0x780] ;  /* 0x0007800001087983 */ /* 0x000f220000300800 */
[----:B------:R-:W-:-:S03]  /*eba0*/  IADD3.X R78, PT, PT, R3, UR57, RZ, P4, !PT ;  /* 0x00000039034e7c10 */ /* 0x000fc6000a7fe4ff */
        /* <DEDUP_REMOVED lines=10> */
[----:B------:R-:W4:Y:S01]  /*ec50*/  LDL.LU R92, [R1+0x748] ;  /* 0x00074800015c7983 */ /* 0x000f220000300800 */
[----:B------:R-:W-:Y:S01]  /*ec60*/  USHF.L.U32 UR9, UR56, 0x1f, URZ ;  /* 0x0000001f38097899 */ /* 0x000fe200080006ff */
[----:B------:R-:W-:-:S05]  /*ec70*/  IADD3 R90, P5, PT, R90, UR58, RZ ;  /* 0x0000003a5a5a7c10 */ /* 0x000fca000ffbe0ff */
[----:B------:R-:W-:Y:S01]  /*ec80*/  IMAD.U32 R72, RZ, RZ, UR9 ;  /* 0x00000009ff487e24 */ /* 0x000fe2000f8e00ff */
[----:B------:R-:W-:Y:S01]  /*ec90*/  USHF.L.U32 UR9, UR43, 0x6, URZ ;  /* 0x000000062b097899 */ /* 0x000fe200080006ff */
[----:B------:R-:W-:Y:S02]  /*eca0*/  IADD3.X R91, PT, PT, R91, UR57, RZ, P5, !PT ;  /* 0x000000395b5b7c10 */ /* 0x000fe4000affe4ff */
[----:B------:R-:W-:Y:S01]  /*ecb0*/  IADD3 R84, P5, PT, R84, UR58, RZ ;  /* 0x0000003a54547c10 */ /* 0x000fe2000ffbe0ff */
[----:B------:R-:W-:Y:S01]  /*ecc0*/  USHF.L.U32 UR56, UR9, 0x1, URZ ;  /* 0x0000000109387899 */ /* 0x000fe200080006ff */
[----:B------:R-:W-:Y:S01]  /*ecd0*/  IADD3 R88, P3, PT, R88, UR58, RZ ;  /* 0x0000003a58587c10 */ /* 0x000fe2000ff7e0ff */
[----:B------:R-:W-:Y:S01]  /*ece0*/  USHF.R.S32.HI UR13, URZ, 0x1f, UR9 ;  /* 0x0000001fff0d7899 */ /* 0x000fe20008011409 */
[----:B------:R-:W-:Y:S01]  /*ecf0*/  IADD3.X R85, PT, PT, R85, UR57, RZ, P5, !PT ;  /* 0x0000003955557c10 */ /* 0x000fe2000affe4ff */
[----:B------:R-:W0:Y:S01]  /*ed00*/  SYNCS.PHASECHK.TRANS64.TRYWAIT P1, [UR7], R72 ;  /* 0x00000048ff0075a7 */ /* 0x000e220008021107 */
[----:B------:R-:W-:-:S02]  /*ed10*/  IADD3 R86, P4, PT, R86, UR58, RZ ;  /* 0x0000003a56567c10 */ /* 0x000fc4000ff9e0ff */
[----:B------:R-:W-:Y:S01]  /*ed20*/  IADD3 R12, P5, PT, R12, UR56, RZ ;  /* 0x000000380c0c7c10 */ /* 0x000fe2000ffbe0ff */
[----:B------:R-:W-:Y:S01]  /*ed30*/  USHF.L.U64.HI UR13, UR9, 0x1, UR13 ;  /* 0x00000001090d7899 */ /* 0x000fe2000801020d */
[----:B------:R-:W-:Y:S02]  /*ed40*/  IADD3.X R89, PT, PT, R89, UR57, RZ, P3, !PT ;  /* 0x0000003959597c10 */ /* 0x000fe40009ffe4ff */
[----:B------:R-:W-:Y:S01]  /*ed50*/  IADD3.X R87, PT, PT, R87, UR57, RZ, P4, !PT ;  /* 0x0000003957577c10 */ /* 0x000fe2000a7fe4ff */
[----:B------:R1:W-:Y:S04]  /*ed60*/  STL [R1+0x784], R12 ;  /* 0x0007840c01007387 */ /* 0x0003e80000100800 */
[----:B-1----:R1:W5:Y:S01]  /*ed70*/  LDL.LU R12, [R1+0xe84] ;  /* 0x000e8400010c7983 */ /* 0x0023620000300800 */
[----:B--2---:R-:W-:-:S02]  /*ed80*/  IADD3 R5, P6, PT, R5, UR56, RZ ;  /* 0x0000003805057c10 */ /* 0x004fc4000ffde0ff */
[----:B---3--:R-:W-:-:S03]  /*ed90*/  IADD3 R6, P3, PT, R6, UR56, RZ ;  /* 0x0000003806067c10 */ /* 0x008fc6000ff7e0ff */
[----:B------:R2:W-:Y:S01]  /*eda0*/  STL [R1+0x77c], R5 ;  /* 0x00077c0501007387 */ /* 0x0005e20000100800 */
[----:B----4-:R-:W-:Y:S02]  /*edb0*/  IADD3 R7, P4, PT, R7, UR56, RZ ;  /* 0x0000003807077c10 */ /* 0x010fe4000ff9e0ff */
[----:B------:R-:W-:Y:S01]  /*edc0*/  IADD3.X R8, PT, PT, R8, UR13, RZ, P5, !PT ;  /* 0x0000000d08087c10 */ /* 0x000fe2000affe4ff */
[----:B--2---:R1:W5:Y:S01]  /*edd0*/  LDL.LU R5, [R1+0xe80] ;  /* 0x000e800001057983 */ /* 0x0043620000300800 */
[----:B------:R-:W-:-:S03]  /*ede0*/  IADD3 R79, P5, PT, R79, UR56, RZ ;  /* 0x000000384f4f7c10 */ /* 0x000fc6000ffbe0ff */
[----:B------:R2:W-:Y:S01]  /*edf0*/  STL [R1+0x774], R6 ;  /* 0x0007740601007387 */ /* 0x0005e20000100800 */
[----:B------:R-:W-:Y:S02]  /*ee00*/  IADD3.X R2, PT, PT, R2, UR13, RZ, P6, !PT ;  /* 0x0000000d02027c10 */ /* 0x000fe4000b7fe4ff */
[----:B------:R-:W-:Y:S01]  /*ee10*/  IADD3 R3, P6, PT, R3, UR56, RZ ;  /* 0x0000003803037c10 */ /* 0x000fe2000ffde0ff */
[----:B--2---:R1:W5:Y:S04]  /*ee20*/  LDL.LU R6, [R1+0xe7c] ;  /* 0x000e7c0001067983 */ /* 0x0043680000300800 */
[----:B------:R2:W-:Y:S01]  /*ee30*/  STL [R1+0x76c], R7 ;  /* 0x00076c0701007387 */ /* 0x0005e20000100800 */
[----:B------:R-:W-:Y:S02]  /*ee40*/  IADD3.X R4, PT, PT, R4, UR13, RZ, P3, !PT ;  /* 0x0000000d04047c10 */ /* 0x000fe40009ffe4ff */
[----:B------:R-:W-:Y:S01]  /*ee50*/  IADD3 R82, P3, PT, R82, UR56, RZ ;  /* 0x0000003852527c10 */ /* 0x000fe2000ff7e0ff */
[----:B--2---:R1:W5:Y:S04]  /*ee60*/  LDL.LU R7, [R1+0xe78] ;  /* 0x000e780001077983 */ /* 0x0043680000300800 */
[----:B------:R2:W-:Y:S01]  /*ee70*/  STL [R1+0x780], R8 ;  /* 0x0007800801007387 */ /* 0x0005e20000100800 */
[----:B------:R-:W-:-:S03]  /*ee80*/  IADD3.X R81, PT, PT, R81, UR13, RZ, P4, !PT ;  /* 0x0000000d51517c10 */ /* 0x000fc6000a7fe4ff */
[----:B--2---:R1:W5:Y:S04]  /*ee90*/  LDL.LU R8, [R1+0xe74] ;  /* 0x000e740001087983 */ /* 0x0043680000300800 */
[----:B------:R2:W-:Y:S01]  /*eea0*/  STL [R1+0x764], R79 ;  /* 0x0007644f01007387 */ /* 0x0005e20000100800 */
[----:B------:R-:W-:-:S03]  /*eeb0*/  IADD3 R80, P4, PT, R80, UR56, RZ ;  /* 0x0000003850507c10 */ /* 0x000fc6000ff9e0ff */
[----:B--2---:R1:W5:Y:S04]  /*eec0*/  LDL.LU R79, [R1+0xe70] ;  /* 0x000e7000014f7983 */ /* 0x0043680000300800 */
[----:B------:R2:W-:Y:S01]  /*eed0*/  STL [R1+0x778], R2 ;  /* 0x0007780201007387 */ /* 0x0005e20000100800 */
[----:B------:R-:W-:-:S03]  /*eee0*/  IADD3.X R93, PT, PT, R93, UR13, RZ, P5, !PT ;  /* 0x0000000d5d5d7c10 */ /* 0x000fc6000affe4ff */
        /* <DEDUP_REMOVED lines=10> */
[----:B------:R2:W-:Y:S04]  /*ef90*/  STL [R1+0x768], R81 ;  /* 0x0007685101007387 */ /* 0x0005e80000100800 */
        /* <DEDUP_REMOVED lines=9> */
[----:B------:R1:W-:Y:S01]  /*f030*/  STL [R1+0x748], R92 ;  /* 0x0007485c01007387 */ /* 0x0003e20000100800 */
[----:B0-----:R-:W-:Y:S05]  /*f040*/  @!P1 BRA `(.L_x_8) ;  /* 0x000000e400049947 */ /* 0x001fea0003800000 */
.L_x_16:
        /* <DEDUP_REMOVED lines=163> */
[----:B------:R0:W-:Y:S04]  /*fa80*/  STL [R1+0x1094], R42 ;  /* 0x0010942a01007387 */ /* 0x0001e80000100800 */
[----:B0-----:R-:W2:Y:S01]  /*fa90*/  LDL.LU R42, [R1+0x6c4] ;  /* 0x0006c400012a7983 */ /* 0x001ea20000300800 */
[----:B------:R-:W-:-:S03]  /*faa0*/  PRMT R72, RZ, 0x7610, R72 ;  /* 0x00007610ff487816 */ /* 0x000fc60000000048 */
        /* <DEDUP_REMOVED lines=8> */
[----:B------:R3:W-:Y:S04]  /*fb30*/  STL [R1+0x1070], R33 ;  /* 0x0010702101007387 */ /* 0x0007e80000100800 */
[----:B------:R4:W-:Y:S01]  /*fb40*/  STL [R1+0x106c], R37 ;  /* 0x00106c2501007387 */ /* 0x0009e20000100800 */
[----:B-1----:R-:W-:-:S02]  /*fb50*/  PRMT R92, RZ, 0x7610, R92 ;  /* 0x00007610ff5c7816 */ /* 0x002fc4000000005c */
[----:B------:R-:W-:Y:S01]  /*fb60*/  PRMT R90, RZ, 0x7610, R90 ;  /* 0x00007610ff5a7816 */ /* 0x000fe2000000005a */
[----:B------:R1:W-:Y:S01]  /*fb70*/  STL [R1+0x1068], R24 ;  /* 0x0010681801007387 */ /* 0x0003e20000100800 */
[----:B------:R-:W-:Y:S02]  /*fb80*/  PRMT R91, RZ, 0x7610, R91 ;  /* 0x00007610ff5b7816 */ /* 0x000fe4000000005b */
[----:B------:R-:W-:Y:S01]  /*fb90*/  PRMT R88, RZ, 0x7610, R88 ;  /* 0x00007610ff587816 */ /* 0x000fe20000000058 */
[----:B------:R0:W-:Y:S01]  /*fba0*/  STL [R1+0x1064], R28 ;  /* 0x0010641c01007387 */ /* 0x0001e20000100800 */
[----:B------:R-:W-:Y:S02]  /*fbb0*/  PRMT R89, RZ, 0x7610, R89 ;  /* 0x00007610ff597816 */ /* 0x000fe40000000059 */
[----:B------:R-:W-:Y:S01]  /*fbc0*/  PRMT R86, RZ, 0x7610, R86 ;  /* 0x00007610ff567816 */ /* 0x000fe20000000056 */
[----:B------:R0:W-:Y:S01]  /*fbd0*/  STL [R1+0x1060], R23 ;  /* 0x0010601701007387 */ /* 0x0001e20000100800 */
[----:B------:R-:W-:-:S02]  /*fbe0*/  PRMT R87, RZ, 0x7610, R87 ;  /* 0x00007610ff577816 */ /* 0x000fc40000000057 */
        /* <DEDUP_REMOVED lines=40> */
[----:B-----5:R0:W-:Y:S01]  /*fe70*/  STL [R1+0x1028], R8 ;  /* 0x0010280801007387 */ /* 0x0201e20000100800 */
        /* <DEDUP_REMOVED lines=14> */
[----:B------:R-:W-:Y:S01]  /*ff60*/  STL [R1+0x1014], R10 ;  /* 0x0010140a01007387 */ /* 0x000fe20000100800 */
[----:B------:R-:W-:Y:S02]  /*ff70*/  PRMT R43, RZ, 0x7610, R43 ;  /* 0x00007610ff2b7816 */ /* 0x000fe4000000002b */
[----:B------:R-:W-:Y:S01]  /*ff80*/  PRMT R38, RZ, 0x7610, R38 ;  /* 0x00007610ff267816 */ /* 0x000fe20000000026 */
[----:B------:R-:W-:Y:S01]  /*ff90*/  STL [R1+0x1010], R9 ;  /* 0x0010100901007387 */ /* 0x000fe20000100800 */
[----:B0-----:R-:W-:Y:S02]  /*ffa0*/  PRMT R34, RZ, 0x7610, R34 ;  /* 0x00007610ff227816 */ /* 0x001fe40000000022 */
[----:B---3--:R-:W-:Y:S01]  /*ffb0*/  PRMT R33, RZ, 0x7610, R33 ;  /* 0x00007610ff217816 */ /* 0x008fe20000000021 */
[----:B------:R-:W-:Y:S01]  /*ffc0*/  STL [R1+0x100c], R13 ;  /* 0x00100c0d01007387 */ /* 0x000fe20000100800 */
[----:B----4-:R-:W-:-:S02]  /*ffd0*/  PRMT R37, RZ, 0x7610, R37 ;  /* 0x00007610ff257816 */ /* 0x010fc40000000025 */
[----:B-1----:R-:W-:Y:S01]  /*ffe0*/  PRMT R24, RZ, 0x7610, R24 ;  /* 0x00007610ff187816 */ /* 0x002fe20000000018 */
[----:B------:R-:W-:Y:S01]  /*fff0*/  STL [R1+0x1008], R80 ;  /* 0x0010085001007387 */ /* 0x000fe20000100800 */
[----:B--2---:R-:W-:-:S03]  /*10000*/  VIADD R42, R42, 0x1 ;  /* 0x000000012a2a7836 */ /* 0x004fc60000000000 */
[----:B------:R-:W-:Y:S01]  /*10010*/  STL [R1+0x1004], R4 ;  /* 0x0010040401007387 */ /* 0x000fe20000100800 */
[----:B------:R-:W-:Y:S02]  /*10020*/  PRMT R41, RZ, 0x7610, R41 ;  /* 0x00007610ff297816 */ /* 0x000fe40000000029 */
[----:B------:R-:W-:Y:S01]  /*10030*/  PRMT R45, RZ, 0x7610, R45 ;  /* 0x00007610ff2d7816 */ /* 0x000fe2000000002d */
[----:B------:R-:W-:Y:S01]  /*10040*/  STL [R1+0x1000], R81 ;  /* 0x0010005101007387 */ /* 0x000fe20000100800 */
[----:B------:R-:W-:Y:S02]  /*10050*/  PRMT R32, RZ, 0x7610, R32 ;  /* 0x00007610ff207816 */ /* 0x000fe40000000020 */
[----:B------:R-:W-:Y:S01]  /*10060*/  PRMT R36, RZ, 0x7610, R36 ;  /* 0x00007610ff247816 */ /* 0x000fe20000000024 */
[----:B------:R-:W-:Y:S01]  /*10070*/  STL [R1+0xffc], R3 ;  /* 0x000ffc0301007387 */ /* 0x000fe20000100800 */
[----:B------:R-:W-:Y:S02]  /*10080*/  PRMT R31, RZ, 0x7610, R31 ;  /* 0x00007610ff1f7816 */ /* 0x000fe4000000001f */
[----:B------:R-:W-:Y:S01]  /*10090*/  PRMT R35, RZ, 0x7610, R35 ;  /* 0x00007610ff237816 */ /* 0x000fe20000000023 */
[----:B------:R-:W-:Y:S01]  /*100a0*/  STL [R1+0xff8], R82 ;  /* 0x000ff85201007387 */ /* 0x000fe20000100800 */
[----:B------:R-:W-:-:S02]  /*100b0*/  PRMT R30, RZ, 0x7610, R30 ;  /* 0x00007610ff1e7816 */ /* 0x000fc4000000001e */
        /* <DEDUP_REMOVED lines=22> */
[----:B------:R0:W-:Y:S01]  /*10220*/  STL.S16 [R1+0xa0c], R72 ;  /* 0x000a0c4801007387 */ /* 0x0001e20000100600 */
[----:B------:R-:W-:Y:S02]  /*10230*/  PRMT R8, RZ, 0x7610, R8 ;  /* 0x00007610ff087816 */ /* 0x000fe40000000008 */
[----:B------:R-:W-:Y:S02]  /*10240*/  PRMT R12, RZ, 0x7610, R12 ;  /* 0x00007610ff0c7816 */ /* 0x000fe4000000000c */
[----:B------:R-:W-:-:S02]  /*10250*/  PRMT R7, RZ, 0x7610, R7 ;  /* 0x00007610ff077816 */ /* 0x000fc40000000007 */
[----:B------:R-:W-:Y:S02]  /*10260*/  PRMT R11, RZ, 0x7610, R11 ;  /* 0x00007610ff0b7816 */ /* 0x000fe4000000000b */
[----:B------:R-:W-:Y:S01]  /*10270*/  PRMT R6, RZ, 0x7610, R6 ;  /* 0x00007610ff067816 */ /* 0x000fe20000000006 */
[----:B0-----:R-:W2:Y:S01]  /*10280*/  LDL.LU R72, [R1+0x1320] ;  /* 0x0013200001487983 */ /* 0x001ea20000300800 */
[----:B------:R-:W-:Y:S02]  /*10290*/  PRMT R10, RZ, 0x7610, R10 ;  /* 0x00007610ff0a7816 */ /* 0x000fe4000000000a */
[----:B--2---:R-:W-:-:S05]  /*102a0*/  PRMT R72, RZ, 0x7610, R72 ;  /* 0x00007610ff487816 */ /* 0x004fca0000000048 */
[----:B------:R0:W-:Y:S04]  /*102b0*/  STL.S16 [R1+0xa08], R72 ;  /* 0x000a084801007387 */ /* 0x0001e80000100600 */
[----:B0-----:R-:W2:Y:S02]  /*102c0*/  LDL.LU R72, [R1+0x131c] ;  /* 0x00131c0001487983 */ /* 0x001ea40000300800 */
        /* <DEDUP_REMOVED lines=344> */
[----:B0-----:R-:W2:Y:S04]  /*11850*/  LDL.LU R72, [R1+0x1150] ;  /* 0x0011500001487983 */ /* 0x001ea80000300800 */
[----:B------:R0:W-:Y:S04]  /*11860*/  STL.S16 [R1+0x870], R92 ;  /* 0x0008705c01007387 */ /* 0x0001e80000100600 */
[----:B0-----:R-:W3:Y:S04]  /*11870*/  LDL.LU R92, [R1+0x114c] ;  /* 0x00114c00015c7983 */ /* 0x001ee80000300800 */
[----:B------:R0:W-:Y:S04]  /*11880*/  STL.S16 [R1+0x86c], R90 ;  /* 0x00086c5a01007387 */ /* 0x0001e80000100600 */
[----:B0-----:R-:W4:Y:S04]  /*11890*/  LDL.LU R90, [R1+0x1148] ;  /* 0x00114800015a7983 */ /* 0x001f280000300800 */
[----:B------:R0:W-:Y:S04]  /*118a0*/  STL.S16 [R1+0x868], R91 ;  /* 0x0008685b01007387 */ /* 0x0001e80000100600 */
[----:B0-----:R-:W4:Y:S04]  /*118b0*/  LDL.LU R91, [R1+0x1144] ;  /* 0x00114400015b7983 */ /* 0x001f280000300800 */
[----:B------:R0:W-:Y:S04]  /*118c0*/  STL.S16 [R1+0x864], R88 ;  /* 0x0008645801007387 */ /* 0x0001e80000100600 */
[----:B0-----:R-:W3:Y:S04]  /*118d0*/  LDL.LU R88, [R1+0x1140] ;  /* 0x0011400001587983 */ /* 0x001ee80000300800 */
        /* <DEDUP_REMOVED lines=29> */
[----:B0-----:R-:W4:Y:S04]  /*11ab0*/  LDL.LU R68, [R1+0x1104] ;  /* 0x0011040001447983 */ /* 0x001f280000300800 */
[----:B------:R0:W-:Y:S04]  /*11ac0*/  STL.S16 [R1+0x824], R63 ;  /* 0x0008243f01007387 */ /* 0x0001e80000100600 */
[----:B0-----:R-:W4:Y:S04]  /*11ad0*/  LDL.LU R63, [R1+0x1100] ;  /* 0x00110000013f7983 */ /* 0x001f280000300800 */
[----:B------:R0:W-:Y:S04]  /*11ae0*/  STL.S16 [R1+0x820], R67 ;  /* 0x0008204301007387 */ /* 0x0001e80000100600 */
[----:B0-----:R-:W4:Y:S04]  /*11af0*/  LDL.LU R67, [R1+0x10fc] ;  /* 0x0010fc0001437983 */ /* 0x001f280000300800 */
[----:B------:R0:W-:Y:S04]  /*11b00*/  STL.S16 [R1+0x81c], R62 ;  /* 0x00081c3e01007387 */ /* 0x0001e80000100600 */
[----:B0-----:R-:W4:Y:S04]  /*11b10*/  LDL.LU R62, [R1+0x10f8] ;  /* 0x0010f800013e7983 */ /* 0x001f280000300800 */
[----:B------:R0:W-:Y:S01]  /*11b20*/  STL.S16 [R1+0x818], R66 ;  /* 0x0008184201007387 */ /* 0x0001e20000100600 */
[----:B--2---:R-:W-:-:S03]  /*11b30*/  PRMT R72, RZ, 0x7610, R72 ;  /* 0x00007610ff487816 */ /* 0x004fc60000000048 */
[----:B0-----:R-:W2:Y:S04]  /*11b40*/  LDL.LU R66, [R1+0x10f4] ;  /* 0x0010f40001427983 */ /* 0x001ea80000300800 */
[----:B------:R0:W-:Y:S04]  /*11b50*/  STL.S16 [R1+0x814], R65 ;  /* 0x0008144101007387 */ /* 0x0001e80000100600 */
        /* <DEDUP_REMOVED lines=11> */
[----:B------:R-:W-:Y:S04]  /*11c10*/  STL [R1+0xfe0], R72 ;  /* 0x000fe04801007387 */ /* 0x000fe80000100800 */
        /* <DEDUP_REMOVED lines=8> */
[----:B------:R0:W-:Y:S01]  /*11ca0*/  STL.S16 [R1+0x7e8], R48 ;  /* 0x0007e83001007387 */ /* 0x0001e20000100600 */
[----:B------:R-:W-:-:S03]  /*11cb0*/  PRMT R0, RZ, 0x7610, R0 ;  /* 0x00007610ff007816 */ /* 0x000fc60000000000 */
        /* <DEDUP_REMOVED lines=12> */
[----:B---3--:R-:W-:-:S03]  /*11d80*/  PRMT R92, RZ, 0x7610, R92 ;  /* 0x00007610ff5c7816 */ /* 0x008fc6000000005c */
[----:B0-----:R-:W3:Y:S04]  /*11d90*/  LDL.LU R49, [R1+0x10b0] ;  /* 0x0010b00001317983 */ /* 0x001ee80000300800 */
        /* <DEDUP_REMOVED lines=13> */
[----:B------:R0:W-:Y:S02]  /*11e70*/  STL.S16 [R1+0x7ac], R92 ;  /* 0x0007ac5c01007387 */ /* 0x0001e40000100600 */
[----:B0-----:R-:W0:Y:S02]  /*11e80*/  LDC R92, c[0x0][0x3a0] ;  /* 0x0000e800ff5c7b82 */ /* 0x001e240000000800 */
[----:B0-----:R-:W-:-:S02]  /*11e90*/  IMAD R92, R42, -0x40, R92 ;  /* 0xffffffc02a5c7824 */ /* 0x001fc400078e025c */
[----:B------:R-:W2:Y:S03]  /*11ea0*/  LDL.LU R42, [R1+0x1094] ;  /* 0x00109400012a7983 */ /* 0x000ea60000300800 */
[----:B------:R-:W-:-:S13]  /*11eb0*/  ISETP.GT.AND P4, PT, R92, RZ, PT ;  /* 0x000000ff5c00720c */ /* 0x000fda0003f84270 */
[----:B------:R-:W2:Y:S04]  /*11ec0*/  @P4 LDG.E.U16 R34, desc[UR16][R84.64] ;  /* 0x0000001054224981 */ /* 0x000ea8000c1e1500 */
[----:B------:R-:W3:Y:S04]  /*11ed0*/  @P4 LDG.E.U16 R33, desc[UR16][R86.64] ;  /* 0x0000001056214981 */ /* 0x000ee8000c1e1500 */
[----:B------:R-:W3:Y:S04]  /*11ee0*/  @P4 LDG.E.U16 R37, desc[UR16][R88.64] ;  /* 0x0000001058254981 */ /* 0x000ee8000c1e1500 */
[----:B----4-:R-:W4:Y:S04]  /*11ef0*/  @P4 LDG.E.U16 R24, desc[UR16][R90.64] ;  /* 0x000000105a184981 */ /* 0x010f28000c1e1500 */
        /* <DEDUP_REMOVED lines=13> */
[----:B0-----:R-:W4:Y:S01]  /*11fd0*/  LDL.LU R30, [R1+0x1078] ;  /* 0x00107800011e7983 */ /* 0x001f220000300800 */
[----:B------:R-:W-:-:S02]  /*11fe0*/  ISETP.GT.AND P6, PT, R92, 0x1, PT ;  /* 0x000000015c00780c */ /* 0x000fc40003fc4270 */
[----:B------:R-:W-:Y:S01]  /*11ff0*/  ISETP.GT.AND P5, PT, R92, 0x2, PT ;  /* 0x000000025c00780c */ /* 0x000fe20003fa4270 */
[----:B--2---:R0:W-:Y:S04]  /*12000*/  STL [R1+0xa70], R34 ;  /* 0x000a702201007387 */ /* 0x0041e80000100800 */
[----:B0-----:R-:W2:Y:S04]  /*12010*/  LDL.LU R34, [R1+0x1074] ;  /* 0x0010740001227983 */ /* 0x001ea80000300800 */
[----:B------:R-:W-:Y:S04]  /*12020*/  STL [R1+0xe50], R84 ;  /* 0x000e505401007387 */ /* 0x000fe80000100800 */
[----:B------:R-:W-:Y:S04]  /*12030*/  STL [R1+0xf28], R84 ;  /* 0x000f285401007387 */ /* 0x000fe80000100800 */
[----:B------:R-:W-:Y:S04]  /*12040*/  STL [R1+0xe4c], R85 ;  /* 0x000e4c5501007387 */ /* 0x000fe80000100800 */
[----:B------:R-:W-:Y:S04]  /*12050*/  STL [R1+0xf2c], R85 ;  /* 0x000f2c5501007387 */ /* 0x000fe80000100800 */
[----:B---3--:R0:W-:Y:S04]  /*12060*/  STL [R1+0xa6c], R33 ;  /* 0x000a6c2101007387 */ /* 0x0081e80000100800 */
[----:B0-----:R-:W3:Y:S04]  /*12070*/  LDL.LU R33, [R1+0x1070] ;  /* 0x0010700001217983 */ /* 0x001ee80000300800 */
[----:B------:R-:W-:Y:S04]  /*12080*/  STL [R1+0xe58], R86 ;  /* 0x000e585601007387 */ /* 0x000fe80000100800 */
[----:B------:R0:W-:Y:S04]  /*12090*/  STL [R1+0xf30], R86 ;  /* 0x000f305601007387 */ /* 0x0001e80000100800 */
[----:B------:R-:W-:Y:S04]  /*120a0*/  STL [R1+0xe54], R87 ;  /* 0x000e545701007387 */ /* 0x000fe80000100800 */
[----:B------:R-:W-:Y:S04]  /*120b0*/  STL [R1+0xf34], R87 ;  /* 0x000f345701007387 */ /* 0x000fe80000100800 */
[----:B------:R1:W-:Y:S01]  /*120c0*/  STL [R1+0xa68], R37 ;  /* 0x000a682501007387 */ /* 0x0003e20000100800 */
[----:B------:R-:W-:-:S02]  /*120d0*/  IMAD.MOV.U32 R84, RZ, RZ, R71 ;  /* 0x000000ffff547224 */ /* 0x000fc400078e0047 */
[----:B0-----:R-:W-:Y:S01]  /*120e0*/  IMAD.MOV.U32 R86, RZ, RZ, R70 ;  /* 0x000000ffff567224 */ /* 0x001fe200078e0046 */
[----:B-1----:R-:W2:Y:S04]  /*120f0*/  LDL.LU R37, [R1+0x106c] ;  /* 0x00106c0001257983 */ /* 0x002ea80000300800 */
[----:B------:R-:W-:Y:S04]  /*12100*/  STL [R1+0xe60], R88 ;  /* 0x000e605801007387 */ /* 0x000fe80000100800 */
[----:B------:R-:W-:Y:S04]  /*12110*/  STL [R1+0xe5c], R89 ;  /* 0x000e5c5901007387 */ /* 0x000fe80000100800 */
[----:B------:R-:W-:Y:S04]  /*12120*/  STL [R1+0xf38], R89 ;  /* 0x000f385901007387 */ /* 0x000fe80000100800 */
[----:B----4-:R0:W-:Y:S01]  /*12130*/  STL [R1+0xa64], R24 ;  /* 0x000a641801007387 */ /* 0x0101e20000100800 */
[----:B------:R-:W-:-:S02]  /*12140*/  IMAD.MOV.U32 R70, RZ, RZ, R73 ;  /* 0x000000ffff467224 */ /* 0x000fc400078e0049 */
[----:B------:R-:W-:Y:S02]  /*12150*/  IMAD.MOV.U32 R71, RZ, RZ, R78 ;  /* 0x000000ffff477224 */ /* 0x000fe400078e004e */
[----:B------:R-:W-:Y:S02]  /*12160*/  IMAD.MOV.U32 R87, RZ, RZ, R75 ;  /* 0x000000ffff577224 */ /* 0x000fe400078e004b */
[----:B------:R-:W-:Y:S01]  /*12170*/  IMAD.MOV.U32 R85, RZ, RZ, R76 ;  /* 0x000000ffff557224 */ /* 0x000fe200078e004c */
[----:B------:R-:W4:Y:S04]  /*12180*/  @P6 LDG.E.U16 R28, desc[UR16][R70.64] ;  /* 0x00000010461c6981 */ /* 0x000f28000c1e1500 */
[----:B0-----:R-:W2:Y:S04]  /*12190*/  LDL.LU R24, [R1+0x1068] ;  /* 0x0010680001187983 */ /* 0x001ea80000300800 */
[----:B------:R-:W-:Y:S04]  /*121a0*/  STL [R1+0xe68], R90 ;  /* 0x000e685a01007387 */ /* 0x000fe80000100800 */
[----:B------:R0:W-:Y:S04]  /*121b0*/  STL [R1+0xf3c], R90 ;  /* 0x000f3c5a01007387 */ /* 0x0001e80000100800 */
[----:B------:R-:W-:Y:S04]  /*121c0*/  STL [R1+0xe64], R91 ;  /* 0x000e645b01007387 */ /* 0x000fe80000100800 */
[----:B------:R1:W-:Y:S01]  /*121d0*/  STL [R1+0xf40], R91 ;  /* 0x000f405b01007387 */ /* 0x0003e20000100800 */
[----:B0-----:R-:W-:-:S03]  /*121e0*/  IMAD.MOV.U32 R90, RZ, RZ, R74 ;  /* 0x000000ffff5a7224 */ /* 0x001fc600078e004a */
[----:B------:R-:W2:Y:S01]  /*121f0*/  @P6 LDG.E.U16 R27, desc[UR16][R86.64] ;  /* 0x00000010561b6981 */ /* 0x000ea2000c1e1500 */
[----:B------:R-:W-:-:S03]  /*12200*/  IMAD.MOV.U32 R76, RZ, RZ, R62 ;  /* 0x000000ffff4c7224 */ /* 0x000fc600078e003e */
[----:B------:R0:W2:Y:S01]  /*12210*/  @P6 LDG.E.U16 R22, desc[UR16][R84.64] ;  /* 0x0000001054166981 */ /* 0x0000a2000c1e1500 */
[----:B-1----:R-:W-:-:S05]  /*12220*/  IMAD.MOV.U32 R91, RZ, RZ, R77 ;  /* 0x000000ffff5b7224 */ /* 0x002fca00078e004d */
[----:B------:R-:W2:Y:S01]  /*12230*/  @P6 LDG.E.U16 R23, desc[UR16][R90.64] ;  /* 0x000000105a176981 */ /* 0x000ea2000c1e1500 */
[----:B------:R-:W-:-:S03]  /*12240*/  IMAD.MOV.U32 R77, RZ, RZ, R66 ;  /* 0x000000ffff4d7224 */ /* 0x000fc600078e0042 */
[----:B------:R0:W-:Y:S01]  /*12250*/  STL.64 [R1+0x678], R84 ;  /* 0x0006785401007387 */ /* 0x0001e20000100a00 */
[----:B------:R-:W-:Y:S02]  /*12260*/  IMAD.MOV.U32 R74, RZ, RZ, R63 ;  /* 0x000000ffff4a7224 */ /* 0x000fe400078e003f */
[----:B------:R-:W-:Y:S01]  /*12270*/  IMAD.MOV.U32 R75, RZ, RZ, R67 ;  /* 0x000000ffff4b7224 */ /* 0x000fe200078e0043 */
[----:B------:R-:W-:Y:S04]  /*12280*/  STL.64 [R1+0x680], R86 ;  /* 0x0006805601007387 */ /* 0x000fe80000100a00 */
[----:B------:R-:W-:Y:S01]  /*12290*/  STL.64 [R1+0x688], R90 ;  /* 0x0006885a01007387 */ /* 0x000fe20000100a00 */
[----:B0-----:R-:W-:-:S03]  /*122a0*/  IMAD.MOV.U32 R84, RZ, RZ, R65 ;  /* 0x000000ffff547224 */ /* 0x001fc600078e0041 */
[----:B------:R-:W3:Y:S01]  /*122b0*/  @P5 LDG.E.U16 R25, desc[UR16][R76.64] ;  /* 0x000000104c195981 */ /* 0x000ee2000c1e1500 */
[----:B------:R-:W-:-:S03]  /*122c0*/  IMAD.MOV.U32 R85, RZ, RZ, R69 ;  /* 0x000000ffff557224 */ /* 0x000fc600078e0045 */
[----:B------:R0:W-:Y:S04]  /*122d0*/  STL.64 [R1+0x690], R70 ;  /* 0x0006904601007387 */ /* 0x0001e80000100a00 */
[----:B------:R-:W3:Y:S04]  /*122e0*/  @P5 LDG.E.U16 R26, desc[UR16][R84.64] ;  /* 0x00000010541a5981 */ /* 0x000ee8000c1e1500 */
[----:B------:R-:W3:Y:S01]  /*122f0*/  @P5 LDG.E.U16 R29, desc[UR16][R74.64] ;  /* 0x000000104a1d5981 */ /* 0x000ee2000c1e1500 */
[----:B0-----:R-:W-:Y:S02]  /*12300*/  IMAD.MOV.U32 R70, RZ, RZ, R64 ;  /* 0x000000ffff467224 */ /* 0x001fe400078e0040 */
[----:B------:R-:W-:-:S05]  /*12310*/  IMAD.MOV.U32 R71, RZ, RZ, R68 ;  /* 0x000000ffff477224 */ /* 0x000fca00078e0044 */
[----:B------:R-:W3:Y:S04]  /*12320*/  @P5 LDG.E.U16 R16, desc[UR16][R70.64] ;  /* 0x0000001046105981 */ /* 0x000ee8000c1e1500 */
[----:B----4-:R0:W-:Y:S04]  /*12330*/  STL [R1+0xa60], R28 ;  /* 0x000a601c01007387 */ /* 0x0101e80000100800 */
[----:B0-----:R-:W4:Y:S04]  /*12340*/  LDL.LU R28, [R1+0x1064] ;  /* 0x00106400011c7983 */ /* 0x001f280000300800 */
[----:B--2---:R0:W-:Y:S04]  /*12350*/  STL [R1+0xa5c], R23 ;  /* 0x000a5c1701007387 */ /* 0x0041e80000100800 */
[----:B0-----:R-:W2:Y:S04]  /*12360*/  LDL.LU R23, [R1+0x1060] ;  /* 0x0010600001177983 */ /* 0x001ea80000300800 */
[----:B------:R0:W-:Y:S04]  /*12370*/  STL [R1+0xa58], R27 ;  /* 0x000a581b01007387 */ /* 0x0001e80000100800 */
[----:B0-----:R-:W2:Y:S04]  /*12380*/  LDL.LU R27, [R1+0x105c] ;  /* 0x00105c00011b7983 */ /* 0x001ea80000300800 */
[----:B------:R0:W-:Y:S04]  /*12390*/  STL [R1+0xa54], R22 ;  /* 0x000a541601007387 */ /* 0x0001e80000100800 */
[----:B0-----:R-:W2:Y:S04]  /*123a0*/  LDL.LU R22, [R1+0x1058] ;  /* 0x0010580001167983 */ /* 0x001ea80000300800 */
[----:B------:R-:W-:Y:S04]  /*123b0*/  STL.64 [R1+0x658], R70 ;  /* 0x0006584601007387 */ /* 0x000fe80000100a00 */
[----:B------:R-:W-:Y:S04]  /*123c0*/  STL.64 [R1+0x660], R74 ;  /* 0x0006604a01007387 */ /* 0x000fe80000100a00 */
[----:B------:R-:W-:Y:S04]  /*123d0*/  STL.64 [R1+0x668], R76 ;  /* 0x0006684c01007387 */ /* 0x000fe80000100a00 */
[----:B------:R-:W-:Y:S04]  /*123e0*/  STL.64 [R1+0x670], R84 ;  /* 0x0006705401007387 */ /* 0x000fe80000100a00 */
[----:B---3--:R0:W-:Y:S04]  /*123f0*/  STL [R1+0xa50], R26 ;  /* 0x000a501a01007387 */ /* 0x0081e80000100800 */
[----:B0-----:R-:W3:Y:S04]  /*12400*/  LDL.LU R26, [R1+0x1054] ;  /* 0x00105400011a7983 */ /* 0x001ee80000300800 */
[----:B------:R0:W-:Y:S04]  /*12410*/  STL [R1+0xa4c], R25 ;  /* 0x000a4c1901007387 */ /* 0x0001e80000100800 */
[----:B0-----:R-:W4:Y:S04]  /*12420*/  LDL.LU R25, [R1+0x1050] ;  /* 0x0010500001197983 */ /* 0x001f280000300800 */
[----:B------:R0:W-:Y:S04]  /*12430*/  STL [R1+0xa48], R29 ;  /* 0x000a481d01007387 */ /* 0x0001e80000100800 */
[----:B0-----:R-:W4:Y:S04]  /*12440*/  LDL.LU R29, [R1+0x104c] ;  /* 0x00104c00011d7983 */ /* 0x001f280000300800 */
[----:B------:R0:W-:Y:S04]  /*12450*/  STL [R1+0xa44], R16 ;  /* 0x000a441001007387 */ /* 0x0001e80000100800 */
[----:B0-----:R-:W4:Y:S04]  /*12460*/  LDL.LU R16, [R1+0x1048] ;  /* 0x0010480001107983 */ /* 0x001f280000300800 */
[----:B------:R-:W4:Y:S04]  /*12470*/  LDL.LU R91, [R1+0xa0c] ;  /* 0x000a0c00015b7983 */ /* 0x000f280000300800 */
[----:B------:R-:W4:Y:S04]  /*12480*/  LDL.LU R90, [R1+0xa08] ;  /* 0x000a0800015a7983 */ /* 0x000f280000300800 */
[----:B------:R-:W4:Y:S01]  /*12490*/  LDL.LU R89, [R1+0xa04] ;  /* 0x000a040001597983 */ /* 0x000f220000300800 */
[----:B------:R-:W-:Y:S01]  /*124a0*/  ISETP.GT.AND P1, PT, R92, 0x3, PT ;  /* 0x000000035c00780c */ /* 0x000fe20003f24270 */
[----:B------:R-:W-:-:S02]  /*124b0*/  IMAD.MOV.U32 R68, RZ, RZ, R57 ;  /* 0x000000ffff447224 */ /* 0x000fc400078e0039 */
[----:B------:R-:W-:Y:S02]  /*124c0*/  IMAD.MOV.U32 R69, RZ, RZ, R61 ;  /* 0x000000ffff457224 */ /* 0x000fe400078e003d */
[----:B------:R-:W-:Y:S02]  /*124d0*/  IMAD.MOV.U32 R66, RZ, RZ, R54 ;  /* 0x000000ffff427224 */ /* 0x000fe400078e0036 */
[----:B------:R-:W-:Y:S01]  /*124e0*/  IMAD.MOV.U32 R67, RZ, RZ, R58 ;  /* 0x000000ffff437224 */ /* 0x000fe200078e003a */
[----:B------:R-:W-:Y:S01]  /*124f0*/  ISETP.GT.AND P3, PT, R92, 0x4, PT ;  /* 0x000000045c00780c */ /* 0x000fe20003f64270 */
[----:B------:R-:W-:Y:S02]  /*12500*/  IMAD.MOV.U32 R64, RZ, RZ, R55 ;  /* 0x000000ffff407224 */ /* 0x000fe400078e0037 */
[----:B------:R-:W-:Y:S02]  /*12510*/  IMAD.MOV.U32 R65, RZ, RZ, R59 ;  /* 0x000000ffff417224 */ /* 0x000fe400078e003b */
[----:B------:R-:W4:Y:S01]  /*12520*/  @P1 LDG.E.U16 R20, desc[UR16][R68.64] ;  /* 0x0000001044141981 */ /* 0x000f22000c1e1500 */
[----:B------:R-:W-:-:S02]  /*12530*/  IMAD.MOV.U32 R62, RZ, RZ, R56 ;  /* 0x000000ffff3e7224 */ /* 0x000fc400078e0038 */
[----:B------:R-:W-:Y:S01]  /*12540*/  IMAD.MOV.U32 R63, RZ, RZ, R60 ;  /* 0x000000ffff3f7224 */ /* 0x000fe200078e003c */
[----:B------:R-:W4:Y:S01]  /*12550*/  @P1 LDG.E.U16 R15, desc[UR16][R66.64] ;  /* 0x00000010420f1981 */ /* 0x000f22000c1e1500 */
[----:B------:R-:W-:-:S03]  /*12560*/  IMAD.MOV.U32 R60, RZ, RZ, R49 ;  /* 0x000000ffff3c7224 */ /* 0x000fc600078e0031 */
[----:B------:R-:W4:Y:S01]  /*12570*/  @P1 LDG.E.U16 R19, desc[UR16][R64.64] ;  /* 0x0000001040131981 */ /* 0x000f22000c1e1500 */
[----:B------:R-:W-:-:S03]  /*12580*/  IMAD.MOV.U32 R61, RZ, RZ, R53 ;  /* 0x000000ffff3d7224 */ /* 0x000fc600078e0035 */
[----:B------:R-:W4:Y:S01]  /*12590*/  @P1 LDG.E.U16 R14, desc[UR16][R62.64] ;  /* 0x000000103e0e1981 */ /* 0x000f22000c1e1500 */
[----:B------:R-:W-:Y:S02]  /*125a0*/  IMAD.MOV.U32 R58, RZ, RZ, R46 ;  /* 0x000000ffff3a7224 */ /* 0x000fe400078e002e */
[----:B------:R-:W-:Y:S01]  /*125b0*/  IMAD.MOV.U32 R59, RZ, RZ, R50 ;  /* 0x000000ffff3b7224 */ /* 0x000fe200078e0032 */
[----:B------:R-:W-:Y:S01]  /*125c0*/  ISETP.GT.AND P4, PT, R92, 0x5, PT ;  /* 0x000000055c00780c */ /* 0x000fe20003f84270 */
[----:B------:R-:W-:Y:S01]  /*125d0*/  IMAD.MOV.U32 R56, RZ, RZ, R47 ;  /* 0x000000ffff387224 */ /* 0x000fe200078e002f */
[----:B------:R-:W4:Y:S01]  /*125e0*/  @P3 LDG.E.U16 R18, desc[UR16][R60.64] ;  /* 0x000000103c123981 */ /* 0x000f22000c1e1500 */
[----:B------:R-:W-:Y:S02]  /*125f0*/  IMAD.MOV.U32 R57, RZ, RZ, R51 ;  /* 0x000000ffff397224 */ /* 0x000fe400078e0033 */
[----:B------:R-:W-:Y:S01]  /*12600*/  IMAD.MOV.U32 R54, RZ, RZ, R48 ;  /* 0x000000ffff367224 */ /* 0x000fe200078e0030 */
[----:B------:R-:W4:Y:S01]  /*12610*/  @P3 LDG.E.U16 R17, desc[UR16][R58.64] ;  /* 0x000000103a113981 */ /* 0x000f22000c1e1500 */
[----:B------:R-:W-:-:S03]  /*12620*/  IMAD.MOV.U32 R55, RZ, RZ, R52 ;  /* 0x000000ffff377224 */ /* 0x000fc600078e0034 */
[----:B------:R-:W4:Y:S01]  /*12630*/  @P3 LDG.E.U16 R21, desc[UR16][R56.64] ;  /* 0x0000001038153981 */ /* 0x000f22000c1e1500 */
[----:B------:R-:W-:Y:S02]  /*12640*/  IMAD.MOV.U32 R52, RZ, RZ, R41 ;  /* 0x000000ffff347224 */ /* 0x000fe400078e0029 */
[----:B------:R-:W-:Y:S01]  /*12650*/  IMAD.MOV.U32 R53, RZ, RZ, R45 ;  /* 0x000000ffff357224 */ /* 0x000fe200078e002d */
[----:B------:R-:W4:Y:S01]  /*12660*/  @P3 LDG.E.U16 R8, desc[UR16][R54.64] ;  /* 0x0000001036083981 */ /* 0x000f22000c1e1500 */
[----:B------:R-:W-:Y:S02]  /*12670*/  IMAD.MOV.U32 R50, RZ, RZ, R38 ;  /* 0x000000ffff327224 */ /* 0x000fe400078e0026 */
[----:B------:R-:W-:Y:S01]  /*12680*/  IMAD.MOV.U32 R51, RZ, RZ, R42 ;  /* 0x000000ffff337224 */ /* 0x000fe200078e002a */
[----:B------:R-:W-:Y:S01]  /*12690*/  ISETP.GT.AND P6, PT, R92, 0x6, PT ;  /* 0x000000065c00780c */ /* 0x000fe20003fc4270 */
[----:B------:R-:W-:Y:S01]  /*126a0*/  IMAD.MOV.U32 R48, RZ, RZ, R39 ;  /* 0x000000ffff307224 */ /* 0x000fe200078e0027 */
[----:B------:R-:W4:Y:S01]  /*126b0*/  @P4 LDG.E.U16 R12, desc[UR16][R52.64] ;  /* 0x00000010340c4981 */ /* 0x000f22000c1e1500 */
[----:B------:R-:W-:-:S02]  /*126c0*/  IMAD.MOV.U32 R49, RZ, RZ, R43 ;  /* 0x000000ffff317224 */ /* 0x000fc400078e002b */
[----:B------:R-:W-:Y:S01]  /*126d0*/  IMAD.MOV.U32 R46, RZ, RZ, R40 ;  /* 0x000000ffff2e7224 */ /* 0x000fe200078e0028 */
[----:B------:R-:W4:Y:S01]  /*126e0*/  @P4 LDG.E.U16 R7, desc[UR16][R50.64] ;  /* 0x0000001032074981 */ /* 0x000f22000c1e1500 */
[----:B------:R-:W-:-:S03]  /*126f0*/  IMAD.MOV.U32 R47, RZ, RZ, R44 ;  /* 0x000000ffff2f7224 */ /* 0x000fc600078e002c */
[----:B------:R-:W4:Y:S01]  /*12700*/  @P4 LDG.E.U16 R11, desc[UR16][R48.64] ;  /* 0x00000010300b4981 */ /* 0x000f22000c1e1500 */
[----:B------:R-:W-:Y:S01]  /*12710*/  IMAD.MOV.U32 R44, RZ, RZ, R33 ;  /* 0x000000ffff2c7224 */ /* 0x000fe200078e0021 */
[----:B------:R-:W-:Y:S01]  /*12720*/  ISETP.GT.AND P5, PT, R92, 0x7, PT ;  /* 0x000000075c00780c */ /* 0x000fe20003fa4270 */
[----:B------:R-:W-:Y:S01]  /*12730*/  IMAD.MOV.U32 R45, RZ, RZ, R37 ;  /* 0x000000ffff2d7224 */ /* 0x000fe200078e0025 */
[----:B------:R-:W4:Y:S01]  /*12740*/  @P4 LDG.E.U16 R6, desc[UR16][R46.64] ;  /* 0x000000102e064981 */ /* 0x000f22000c1e1500 */
[----:B------:R-:W-:Y:S02]  /*12750*/  IMAD.MOV.U32 R42, RZ, RZ, R30 ;  /* 0x000000ffff2a7224 */ /* 0x000fe400078e001e */
[----:B------:R-:W-:Y:S01]  /*12760*/  IMAD.MOV.U32 R43, RZ, RZ, R34 ;  /* 0x000000ffff2b7224 */ /* 0x000fe200078e0022 */
[----:B------:R-:W4:Y:S01]  /*12770*/  @P6 LDG.E.U16 R10, desc[UR16][R44.64] ;  /* 0x000000102c0a6981 */ /* 0x000f22000c1e1500 */
[----:B------:R-:W-:Y:S02]  /*12780*/  IMAD.MOV.U32 R40, RZ, RZ, R31 ;  /* 0x000000ffff287224 */ /* 0x000fe400078e001f */
[----:B------:R-:W-:-:S02]  /*12790*/  IMAD.MOV.U32 R41, RZ, RZ, R35 ;  /* 0x000000ffff297224 */ /* 0x000fc400078e0023 */
[----:B------:R-:W-:Y:S02]  /*127a0*/  IMAD.MOV.U32 R38, RZ, RZ, R32 ;  /* 0x000000ffff267224 */ /* 0x000fe400078e0020 */
[----:B------:R-:W-:Y:S01]  /*127b0*/  IMAD.MOV.U32 R39, RZ, RZ, R36 ;  /* 0x000000ffff277224 */ /* 0x000fe200078e0024 */
[----:B------:R-:W-:Y:S02]  /*127c0*/  PRMT R9, RZ, 0x7610, R9 ;  /* 0x00007610ff097816 */ /* 0x000fe40000000009 */
[----:B------:R-:W-:Y:S01]  /*127d0*/  PRMT R13, RZ, 0x7610, R13 ;  /* 0x00007610ff0d7816 */ /* 0x000fe2000000000d */
[----:B--2---:R-:W-:Y:S02]  /*127e0*/  IMAD.MOV.U32 R34, RZ, RZ, R22 ;  /* 0x000000ffff227224 */ /* 0x004fe400078e0016 */
[----:B---3--:R-:W-:-:S05]  /*127f0*/  IMAD.MOV.U32 R35, RZ, RZ, R26 ;  /* 0x000000ffff237224 */ /* 0x008fca00078e001a */
[----:B------:R-:W2:Y:S01]  /*12800*/  @P5 LDG.E.U16 R13, desc[UR16][R34.64] ;  /* 0x00000010220d5981 */ /* 0x000ea2000c1e1500 */
[----:B----4-:R-:W-:Y:S02]  /*12810*/  IMAD.MOV.U32 R36, RZ, RZ, R25 ;  /* 0x000000ffff247224 */ /* 0x010fe400078e0019 */
[----:B------:R-:W-:-:S05]  /*12820*/  IMAD.MOV.U32 R37, RZ, RZ, R29 ;  /* 0x000000ffff257224 */ /* 0x000fca00078e001d */
[----:B------:R-:W3:Y:S04]  /*12830*/  @P5 LDG.E.U16 R9, desc[UR16][R36.64] ;  /* 0x0000001024095981 */ /* 0x000ee8000c1e1500 */
[----:B------:R-:W4:Y:S04]  /*12840*/  @P6 LDG.E.U16 R91, desc[UR16][R42.64] ;  /* 0x000000102a5b6981 */ /* 0x000f28000c1e1500 */
[----:B------:R-:W2:Y:S04]  /*12850*/  @P6 LDG.E.U16 R90, desc[UR16][R40.64] ;  /* 0x00000010285a6981 */ /* 0x000ea8000c1e1500 */
[----:B------:R-:W3:Y:S04]  /*12860*/  @P6 LDG.E.U16 R89, desc[UR16][R38.64] ;  /* 0x0000001026596981 */ /* 0x000ee8000c1e1500 */
[----:B------:R-:W-:Y:S04]  /*12870*/  STL.64 [R1+0x638], R62 ;  /* 0x0006383e01007387 */ /* 0x000fe80000100a00 */
[----:B------:R-:W-:Y:S04]  /*12880*/  STL.64 [R1+0x640], R64 ;  /* 0x0006404001007387 */ /* 0x000fe80000100a00 */
[----:B------:R-:W-:Y:S04]  /*12890*/  STL.64 [R1+0x648], R66 ;  /* 0x0006484201007387 */ /* 0x000fe80000100a00 */
[----:B------:R-:W-:Y:S04]  /*128a0*/  STL.64 [R1+0x650], R68 ;  /* 0x0006504401007387 */ /* 0x000fe80000100a00 */
[----:B------:R0:W-:Y:S04]  /*128b0*/  STL [R1+0xa40], R20 ;  /* 0x000a401401007387 */ /* 0x0001e80000100800 */
[----:B0-----:R-:W3:Y:S04]  /*128c0*/  LDL.LU R20, [R1+0x1044] ;  /* 0x0010440001147983 */ /* 0x001ee80000300800 */
[----:B------:R0:W-:Y:S04]  /*128d0*/  STL [R1+0xa3c], R15 ;  /* 0x000a3c0f01007387 */ /* 0x0001e80000100800 */
[----:B0-----:R-:W3:Y:S04]  /*128e0*/  LDL.LU R15, [R1+0x1040] ;  /* 0x00104000010f7983 */ /* 0x001ee80000300800 */
[----:B------:R0:W-:Y:S04]  /*128f0*/  STL [R1+0xa38], R19 ;  /* 0x000a381301007387 */ /* 0x0001e80000100800 */
[----:B0-----:R-:W3:Y:S04]  /*12900*/  LDL.LU R19, [R1+0x103c] ;  /* 0x00103c0001137983 */ /* 0x001ee80000300800 */
[----:B------:R0:W-:Y:S04]  /*12910*/  STL [R1+0xa34], R14 ;  /* 0x000a340e01007387 */ /* 0x0001e80000100800 */
[----:B0-----:R-:W3:Y:S04]  /*12920*/  LDL.LU R14, [R1+0x1038] ;  /* 0x00103800010e7983 */ /* 0x001ee80000300800 */
        /* <DEDUP_REMOVED lines=16> */
[----:B------:R0:W-:Y:S01]  /*12a30*/  STL [R1+0xa20], R12 ;  /* 0x000a200c01007387 */ /* 0x0001e20000100800 */
[----:B------:R-:W-:-:S03]  /*12a40*/  PRMT R80, RZ, 0x7610, R80 ;  /* 0x00007610ff507816 */ /* 0x000fc60000000050 */
[----:B0-----:R-:W3:Y:S04]  /*12a50*/  LDL.LU R12, [R1+0x1024] ;  /* 0x00102400010c7983 */ /* 0x001ee80000300800 */
[----:B------:R0:W-:Y:S01]  /*12a60*/  STL [R1+0xa1c], R7 ;  /* 0x000a1c0701007387 */ /* 0x0001e20000100800 */
[----:B------:R-:W-:-:S03]  /*12a70*/  IMAD.MOV.U32 R32, RZ, RZ, R23 ;  /* 0x000000ffff207224 */ /* 0x000fc600078e0017 */
[----:B0-----:R-:W3:Y:S04]  /*12a80*/  LDL.LU R7, [R1+0x1020] ;  /* 0x0010200001077983 */ /* 0x001ee80000300800 */
[----:B------:R0:W-:Y:S01]  /*12a90*/  STL [R1+0xa18], R11 ;  /* 0x000a180b01007387 */ /* 0x0001e20000100800 */
[----:B------:R-:W-:Y:S01]  /*12aa0*/  IMAD.MOV.U32 R33, RZ, RZ, R27 ;  /* 0x000000ffff217224 */ /* 0x000fe200078e001b */
[----:B------:R-:W-:Y:S01]  /*12ab0*/  PRMT R4, RZ, 0x7610, R4 ;  /* 0x00007610ff047816 */ /* 0x000fe20000000004 */
[----:B------:R-:W-:Y:S02]  /*12ac0*/  IMAD.MOV.U32 R30, RZ, RZ, R24 ;  /* 0x000000ffff1e7224 */ /* 0x000fe400078e0018 */
[----:B------:R-:W-:Y:S01]  /*12ad0*/  IMAD.MOV.U32 R31, RZ, RZ, R28 ;  /* 0x000000ffff1f7224 */ /* 0x000fe200078e001c */
[----:B------:R-:W3:Y:S04]  /*12ae0*/  @P5 LDG.E.U16 R80, desc[UR16][R32.64] ;  /* 0x0000001020505981 */ /* 0x000ee8000c1e1500 */
[----:B0-----:R-:W3:Y:S04]  /*12af0*/  LDL.LU R11, [R1+0x101c] ;  /* 0x00101c00010b7983 */ /* 0x001ee80000300800 */
[----:B------:R0:W-:Y:S04]  /*12b00*/  STL [R1+0xa14], R6 ;  /* 0x000a140601007387 */ /* 0x0001e80000100800 */
[----:B------:R-:W3:Y:S04]  /*12b10*/  @P5 LDG.E.U16 R4, desc[UR16][R30.64] ;  /* 0x000000101e045981 */ /* 0x000ee8000c1e1500 */
[----:B0-----:R-:W3:Y:S04]  /*12b20*/  LDL.LU R6, [R1+0x1018] ;  /* 0x0010180001067983 */ /* 0x001ee80000300800 */
[----:B------:R-:W-:Y:S04]  /*12b30*/  STL.64 [R1+0x5d8], R38 ;  /* 0x0005d82601007387 */ /* 0x000fe80000100a00 */
[----:B------:R-:W-:Y:S04]  /*12b40*/  STL.64 [R1+0x5e0], R40 ;  /* 0x0005e02801007387 */ /* 0x000fe80000100a00 */
[----:B------:R-:W-:Y:S04]  /*12b50*/  STL.64 [R1+0x5e8], R42 ;  /* 0x0005e82a01007387 */ /* 0x000fe80000100a00 */
[----:B------:R-:W-:Y:S04]  /*12b60*/  STL.64 [R1+0x5f0], R44 ;  /* 0x0005f02c01007387 */ /* 0x000fe80000100a00 */
[----:B------:R0:W-:Y:S04]  /*12b70*/  STL [R1+0xa10], R10 ;  /* 0x000a100a01007387 */ /* 0x0001e80000100800 */
[----:B0-----:R-:W3:Y:S04]  /*12b80*/  LDL.LU R10, [R1+0x1014] ;  /* 0x00101400010a7983 */ /* 0x001ee80000300800 */
[----:B----4-:R-:W-:Y:S04]  /*12b90*/  STL [R1+0xf44], R91 ;  /* 0x000f445b01007387 */ /* 0x010fe80000100800 */
[----:B--2---:R-:W-:Y:S04]  /*12ba0*/  STL [R1+0xf48], R90 ;  /* 0x000f485a01007387 */ /* 0x004fe80000100800 */
[----:B---3--:R-:W-:Y:S04]  /*12bb0*/  STL [R1+0xf4c], R89 ;  /* 0x000f4c5901007387 */ /* 0x008fe80000100800 */
[----:B------:R-:W-:Y:S04]  /*12bc0*/  STL.64 [R1+0x5b8], R30 ;  /* 0x0005b81e01007387 */ /* 0x000fe80000100a00 */
[----:B------:R-:W-:Y:S04]  /*12bd0*/  STL.64 [R1+0x5c0], R32 ;  /* 0x0005c02001007387 */ /* 0x000fe80000100a00 */
[----:B------:R-:W-:Y:S04]  /*12be0*/  STL.64 [R1+0x5c8], R34 ;  /* 0x0005c82201007387 */ /* 0x000fe80000100a00 */
[----:B------:R-:W-:Y:S04]  /*12bf0*/  STL.64 [R1+0x5d0], R36 ;  /* 0x0005d02401007387 */ /* 0x000fe80000100a00 */
[----:B------:R0:W-:Y:S04]  /*12c00*/  STL [R1+0xad8], R9 ;  /* 0x000ad80901007387 */ /* 0x0001e80000100800 */
[----:B0-----:R-:W2:Y:S04]  /*12c10*/  LDL.LU R9, [R1+0x1010] ;  /* 0x0010100001097983 */ /* 0x001ea80000300800 */
[----:B------:R0:W-:Y:S04]  /*12c20*/  STL [R1+0xad4], R13 ;  /* 0x000ad40d01007387 */ /* 0x0001e80000100800 */
[----:B0-----:R-:W3:Y:S01]  /*12c30*/  LDL.LU R13, [R1+0x100c] ;  /* 0x00100c00010d7983 */ /* 0x001ee20000300800 */
[----:B------:R-:W-:-:S02]  /*12c40*/  ISETP.GT.AND P1, PT, R92, 0x8, PT ;  /* 0x000000085c00780c */ /* 0x000fc40003f24270 */
[----:B------:R-:W-:Y:S02]  /*12c50*/  PRMT R81, RZ, 0x7610, R81 ;  /* 0x00007610ff517816 */ /* 0x000fe40000000051 */
[----:B------:R-:W-:Y:S01]  /*12c60*/  PRMT R3, RZ, 0x7610, R3 ;  /* 0x00007610ff037816 */ /* 0x000fe20000000003 */
[----:B------:R-:W-:Y:S01]  /*12c70*/  IMAD.MOV.U32 R24, RZ, RZ, R15 ;  /* 0x000000ffff187224 */ /* 0x000fe200078e000f */
[----:B------:R-:W-:Y:S01]  /*12c80*/  PRMT R82, RZ, 0x7610, R82 ;  /* 0x00007610ff527816 */ /* 0x000fe20000000052 */
[----:B------:R-:W-:Y:S01]  /*12c90*/  IMAD.MOV.U32 R22, RZ, RZ, R16 ;  /* 0x000000ffff167224 */ /* 0x000fe200078e0010 */
[----:B------:R-:W-:Y:S01]  /*12ca0*/  PRMT R2, RZ, 0x7610, R2 ;  /* 0x00007610ff027816 */ /* 0x000fe20000000002 */
[----:B------:R-:W-:Y:S02]  /*12cb0*/  IMAD.MOV.U32 R23, RZ, RZ, R20 ;  /* 0x000000ffff177224 */ /* 0x000fe400078e0014 */
[----:B------:R-:W-:Y:S01]  /*12cc0*/  IMAD.MOV.U32 R25, RZ, RZ, R19 ;  /* 0x000000ffff197224 */ /* 0x000fe200078e0013 */
[----:B------:R-:W-:-:S02]  /*12cd0*/  ISETP.GT.AND P3, PT, R92, 0x9, PT ;  /* 0x000000095c00780c */ /* 0x000fc40003f64270 */
[----:B------:R-:W4:Y:S04]  /*12ce0*/  @P1 LDG.E.U16 R2, desc[UR16][R22.64] ;  /* 0x0000001016021981 */ /* 0x000f28000c1e1500 */
[----:B------:R0:W4:Y:S01]  /*12cf0*/  @P1 LDG.E.U16 R82, desc[UR16][R24.64] ;  /* 0x0000001018521981 */ /* 0x000122000c1e1500 */
[----:B------:R-:W-:Y:S01]  /*12d00*/  IMAD.MOV.U32 R26, RZ, RZ, R14 ;  /* 0x000000ffff1a7224 */ /* 0x000fe200078e000e */
[----:B------:R-:W-:Y:S02]  /*12d10*/  PRMT R79, RZ, 0x7610, R79 ;  /* 0x00007610ff4f7816 */ /* 0x000fe4000000004f */
[----:B------:R-:W-:Y:S01]  /*12d20*/  PRMT R5, RZ, 0x7610, R5 ;  /* 0x00007610ff057816 */ /* 0x000fe20000000005 */
[----:B------:R-:W-:-:S05]  /*12d30*/  IMAD.MOV.U32 R27, RZ, RZ, R18 ;  /* 0x000000ffff1b7224 */ /* 0x000fca00078e0012 */
[----:B------:R2:W4:Y:S01]  /*12d40*/  @P1 LDG.E.U16 R3, desc[UR16][R26.64] ;  /* 0x000000101a031981 */ /* 0x000522000c1e1500 */
[----:B------:R-:W-:Y:S02]  /*12d50*/  IMAD.MOV.U32 R28, RZ, RZ, R17 ;  /* 0x000000ffff1c7224 */ /* 0x000fe400078e0011 */
[----:B------:R-:W-:-:S05]  /*12d60*/  IMAD.MOV.U32 R29, RZ, RZ, R21 ;  /* 0x000000ffff1d7224 */ /* 0x000fca00078e0015 */
[----:B------:R-:W4:Y:S04]  /*12d70*/  @P1 LDG.E.U16 R81, desc[UR16][R28.64] ;  /* 0x000000101c511981 */ /* 0x000f28000c1e1500 */
[----:B------:R1:W-:Y:S04]  /*12d80*/  STL [R1+0xad0], R80 ;  /* 0x000ad05001007387 */ /* 0x0003e80000100800 */
[----:B-1----:R-:W4:Y:S04]  /*12d90*/  LDL.LU R80, [R1+0x1008] ;  /* 0x0010080001507983 */ /* 0x002f280000300800 */
[----:B------:R1:W-:Y:S04]  /*12da0*/  STL [R1+0xacc], R4 ;  /* 0x000acc0401007387 */ /* 0x0003e80000100800 */
[----:B-1----:R-:W4:Y:S04]  /*12db0*/  LDL.LU R4, [R1+0x1004] ;  /* 0x0010040001047983 */ /* 0x002f280000300800 */
[----:B------:R-:W4:Y:S04]  /*12dc0*/  LDL R87, [R1+0x9e0] ;  /* 0x0009e00001577983 */ /* 0x000f280000100800 */
[----:B------:R-:W4:Y:S04]  /*12dd0*/  LDL R86, [R1+0x9dc] ;  /* 0x0009dc0001567983 */ /* 0x000f280000100800 */
[----:B------:R-:W4:Y:S04]  /*12de0*/  LDL R85, [R1+0x9d8] ;  /* 0x0009d80001557983 */ /* 0x000f280000100800 */
[----:B------:R-:W4:Y:S04]  /*12df0*/  LDL R84, [R1+0x9d4] ;  /* 0x0009d40001547983 */ /* 0x000f280000100800 */
[----:B------:R-:W-:Y:S04]  /*12e00*/  STL.64 [R1+0x598], R22 ;  /* 0x0005981601007387 */ /* 0x000fe80000100a00 */
[----:B------:R0:W-:Y:S04]  /*12e10*/  STL.64 [R1+0x5a0], R24 ;  /* 0x0005a01801007387 */ /* 0x0001e80000100a00 */
[----:B------:R2:W-:Y:S01]  /*12e20*/  STL.64 [R1+0x5a8], R26 ;  /* 0x0005a81a01007387 */ /* 0x0005e20000100a00 */
[----:B0-----:R-:W-:-:S02]  /*12e30*/  IMAD.MOV.U32 R24, RZ, RZ, R6 ;  /* 0x000000ffff187224 */ /* 0x001fc400078e0006 */
[----:B------:R-:W-:-:S05]  /*12e40*/  IMAD.MOV.U32 R25, RZ, RZ, R10 ;  /* 0x000000ffff197224 */ /* 0x000fca00078e000a */
[----:B------:R-:W4:Y:S01]  /*12e50*/  @P3 LDG.E.U16 R5, desc[UR16][R24.64] ;  /* 0x0000001018053981 */ /* 0x000f22000c1e1500 */
[----:B--2---:R-:W-:Y:S02]  /*12e60*/  IMAD.MOV.U32 R26, RZ, RZ, R9 ;  /* 0x000000ffff1a7224 */ /* 0x004fe400078e0009 */
[----:B---3--:R-:W-:-:S05]  /*12e70*/  IMAD.MOV.U32 R27, RZ, RZ, R13 ;  /* 0x000000ffff1b7224 */ /* 0x008fca00078e000d */
[----:B------:R-:W2:Y:S04]  /*12e80*/  @P3 LDG.E.U16 R79, desc[UR16][R26.64] ;  /* 0x000000101a4f3981 */ /* 0x000ea8000c1e1500 */
[----:B------:R-:W-:Y:S01]  /*12e90*/  STL.64 [R1+0x5b0], R28 ;  /* 0x0005b01c01007387 */ /* 0x000fe20000100a00 */
[----:B------:R-:W-:Y:S02]  /*12ea0*/  IMAD.MOV.U32 R20, RZ, RZ, R8 ;  /* 0x000000ffff147224 */ /* 0x000fe400078e0008 */
[----:B------:R-:W-:Y:S02]  /*12eb0*/  IMAD.MOV.U32 R21, RZ, RZ, R12 ;  /* 0x000000ffff157224 */ /* 0x000fe400078e000c */
[----:B------:R-:W-:Y:S02]  /*12ec0*/  IMAD.MOV.U32 R22, RZ, RZ, R7 ;  /* 0x000000ffff167224 */ /* 0x000fe400078e0007 */
[----:B------:R-:W-:Y:S01]  /*12ed0*/  IMAD.MOV.U32 R23, RZ, RZ, R11 ;  /* 0x000000ffff177224 */ /* 0x000fe200078e000b */
[----:B------:R-:W-:-:S02]  /*12ee0*/  PRMT R83, RZ, 0x7610, R83 ;  /* 0x00007610ff537816 */ /* 0x000fc40000000053 */
[----:B------:R-:W-:-:S04]  /*12ef0*/  PRMT R93, RZ, 0x7610, R93 ;  /* 0x00007610ff5d7816 */ /* 0x000fc8000000005d */
[----:B------:R-:W3:Y:S04]  /*12f00*/  @P3 LDG.E.U16 R83, desc[UR16][R22.64] ;  /* 0x0000001016533981 */ /* 0x000ee8000c1e1500 */
[----:B------:R-:W3:Y:S04]  /*12f10*/  @P3 LDG.E.U16 R93, desc[UR16][R20.64] ;  /* 0x00000010145d3981 */ /* 0x000ee8000c1e1500 */
[----:B----4-:R0:W-:Y:S04]  /*12f20*/  STL [R1+0xa00], R81 ;  /* 0x000a005101007387 */ /* 0x0101e80000100800 */
[----:B0-----:R-:W4:Y:S04]  /*12f30*/  LDL.LU R81, [R1+0x1000] ;  /* 0x0010000001517983 */ /* 0x001f280000300800 */
[----:B------:R0:W-:Y:S04]  /*12f40*/  STL [R1+0x9fc], R3 ;  /* 0x0009fc0301007387 */ /* 0x0001e80000100800 */
[----:B0-----:R-:W4:Y:S04]  /*12f50*/  LDL.LU R3, [R1+0xffc] ;  /* 0x000ffc0001037983 */ /* 0x001f280000300800 */
[----:B------:R-:W4:Y:S04]  /*12f60*/  LDL.LU R19, [R1+0xc] ;  /* 0x00000c0001137983 */ /* 0x000f280000300800 */
[----:B------:R-:W4:Y:S04]  /*12f70*/  LDL.LU R18, [R1+0x10] ;  /* 0x0000100001127983 */ /* 0x000f280000300800 */
[----:B------:R0:W-:Y:S04]  /*12f80*/  STL [R1+0x9f8], R82 ;  /* 0x0009f85201007387 */ /* 0x0001e80000100800 */
[----:B0-----:R-:W4:Y:S04]  /*12f90*/  LDL.LU R82, [R1+0xff8] ;  /* 0x000ff80001527983 */ /* 0x001f280000300800 */
[----:B------:R-:W4:Y:S04]  /*12fa0*/  LDL.LU R17, [R1] ;  /* 0x0000000001117983 */ /* 0x000f280000300800 */
[----:B------:R-:W4:Y:S04]  /*12fb0*/  LDL.LU R16, [R1+0x14] ;  /* 0x0000140001107983 */ /* 0x000f280000300800 */
[----:B------:R-:W4:Y:S04]  /*12fc0*/  LDL.LU R14, [R1+0x8] ;  /* 0x00000800010e7983 */ /* 0x000f280000300800 */
[----:B------:R0:W-:Y:S04]  /*12fd0*/  STL [R1+0x9f4], R2 ;  /* 0x0009f40201007387 */ /* 0x0001e80000100800 */
[----:B0-----:R-:W4:Y:S04]  /*12fe0*/  LDL.LU R2, [R1+0xff4] ;  /* 0x000ff40001027983 */ /* 0x001f280000300800 */
[----:B------:R-:W4:Y:S04]  /*12ff0*/  LDL.LU R15, [R1+0x4] ;  /* 0x00000400010f7983 */ /* 0x000f280000300800 */
[----:B------:R-:W-:Y:S04]  /*13000*/  STL.64 [R1+0x578], R20 ;  /* 0x0005781401007387 */ /* 0x000fe80000100a00 */
[----:B------:R-:W-:Y:S04]  /*13010*/  STL.64 [R1+0x580], R22 ;  /* 0x0005801601007387 */ /* 0x000fe80000100a00 */
[----:B------:R-:W-:Y:S04]  /*13020*/  STL.64 [R1+0x588], R24 ;  /* 0x0005881801007387 */ /* 0x000fe80000100a00 */
[----:B------:R-:W-:Y:S04]  /*13030*/  STL.64 [R1+0x590], R26 ;  /* 0x0005901a01007387 */ /* 0x000fe80000100a00 */
[----:B--2---:R0:W-:Y:S04]  /*13040*/  STL [R1+0x9f0], R79 ;  /* 0x0009f04f01007387 */ /* 0x0041e80000100800 */
[----:B0-----:R-:W2:Y:S04]  /*13050*/  LDL.LU R79, [R1+0xff0] ;  /* 0x000ff000014f7983 */ /* 0x001ea80000300800 */
[----:B------:R0:W-:Y:S04]  /*13060*/  STL [R1+0x9ec], R5 ;  /* 0x0009ec0501007387 */ /* 0x0001e80000100800 */
[----:B0-----:R-:W2:Y:S01]  /*13070*/  LDL.LU R5, [R1+0xfec] ;  /* 0x000fec0001057983 */ /* 0x001ea20000300800 */
[----:B------:R-:W-:Y:S01]  /*13080*/  ISETP.GT.AND P4, PT, R92, 0xa, PT ;  /* 0x0000000a5c00780c */ /* 0x000fe20003f84270 */
[----:B------:R-:W-:-:S02]  /*13090*/  IMAD.MOV.U32 R8, RZ, RZ, R80 ;  /* 0x000000ffff087224 */ /* 0x000fc400078e0050 */
[----:B------:R-:W-:Y:S01]  /*130a0*/  IMAD.MOV.U32 R9, RZ, RZ, R4 ;  /* 0x000000ffff097224 */ /* 0x000fe200078e0004 */
[----:B---3--:R0:W-:Y:S09]  /*130b0*/  STL [R1+0x9e8], R83 ;  /* 0x0009e85301007387 */ /* 0x0081f20000100800 */
[----:B------:R-:W3:Y:S04]  /*130c0*/  @P4 LDG.E.U16 R84, desc[UR16][R8.64] ;  /* 0x0000001008544981 */ /* 0x000ee8000c1e1500 */
[----:B0-----:R-:W3:Y:S04]  /*130d0*/  LDL.LU R83, [R1+0xfe8] ;  /* 0x000fe80001537983 */ /* 0x001ee80000300800 */
[----:B------:R0:W-:Y:S04]  /*130e0*/  STL [R1+0x9e4], R93 ;  /* 0x0009e45d01007387 */ /* 0x0001e80000100800 */
[----:B0-----:R-:W3:Y:S01]  /*130f0*/  LDL.LU R93, [R1+0xfe4] ;  /* 0x000fe400015d7983 */ /* 0x001ee20000300800 */
[----:B----4-:R-:W-:-:S02]  /*13100*/  IMAD.MOV.U32 R10, RZ, RZ, R81 ;  /* 0x000000ffff0a7224 */ /* 0x010fc400078e0051 */
[----:B------:R-:W-:-:S05]  /*13110*/  IMAD.MOV.U32 R11, RZ, RZ, R3 ;  /* 0x000000ffff0b7224 */ /* 0x000fca00078e0003 */
[----:B------:R-:W4:Y:S01]  /*13120*/  @P4 LDG.E.U16 R85, desc[UR16][R10.64] ;  /* 0x000000100a554981 */ /* 0x000f22000c1e1500 */
[----:B------:R-:W-:Y:S02]  /*13130*/  IMAD.MOV.U32 R12, RZ, RZ, R82 ;  /* 0x000000ffff0c7224 */ /* 0x000fe400078e0052 */
[----:B------:R-:W-:-:S05]  /*13140*/  IMAD.MOV.U32 R13, RZ, RZ, R2 ;  /* 0x000000ffff0d7224 */ /* 0x000fca00078e0002 */
[----:B------:R0:W4:Y:S01]  /*13150*/  @P4 LDG.E.U16 R86, desc[UR16][R12.64] ;  /* 0x000000100c564981 */ /* 0x000122000c1e1500 */
[----:B--2---:R-:W-:Y:S02]  /*13160*/  IMAD.MOV.U32 R20, RZ, RZ, R79 ;  /* 0x000000ffff147224 */ /* 0x004fe400078e004f */
[----:B------:R-:W-:-:S05]  /*13170*/  IMAD.MOV.U32 R21, RZ, RZ, R5 ;  /* 0x000000ffff157224 */ /* 0x000fca00078e0005 */
[----:B------:R1:W2:Y:S04]  /*13180*/  @P4 LDG.E.U16 R87, desc[UR16][R20.64] ;  /* 0x0000001014574981 */ /* 0x0002a8000c1e1500 */
[----:B------:R-:W-:Y:S04]  /*13190*/  STL.64 [R1+0x558], R8 ;  /* 0x0005580801007387 */ /* 0x000fe80000100a00 */
[----:B------:R-:W-:Y:S04]  /*131a0*/  STL.64 [R1+0x560], R10 ;  /* 0x0005600a01007387 */ /* 0x000fe80000100a00 */
[----:B------:R0:W-:Y:S04]  /*131b0*/  STL.64 [R1+0x568], R12 ;  /* 0x0005680c01007387 */ /* 0x0001e80000100a00 */
[----:B------:R1:W-:Y:S04]  /*131c0*/  STL.64 [R1+0x570], R20 ;  /* 0x0005701401007387 */ /* 0x0003e80000100a00 */
[----:B------:R-:W2:Y:S04]  /*131d0*/  LDL R63, [R1+0x9d0] ;  /* 0x0009d000013f7983 */ /* 0x000ea80000100800 */
[----:B---3--:R-:W-:Y:S01]  /*131e0*/  @P4 STL [R1+0x9d4], R84 ;  /* 0x0009d45401004387 */ /* 0x008fe20000100800 */
[----:B0-----:R-:W-:-:S02]  /*131f0*/  IMAD.MOV.U32 R12, RZ, RZ, R14 ;  /* 0x000000ffff0c7224 */ /* 0x001fc400078e000e */
[----:B-1----:R-:W-:Y:S02]  /*13200*/  IMAD.MOV.U32 R20, RZ, RZ, R19 ;  /* 0x000000ffff147224 */ /* 0x002fe400078e0013 */
[----:B------:R-:W-:Y:S02]  /*13210*/  IMAD.MOV.U32 R19, RZ, RZ, R93 ;  /* 0x000000ffff137224 */ /* 0x000fe400078e005d */
[----:B------:R-:W-:Y:S02]  /*13220*/  IMAD.MOV.U32 R13, RZ, RZ, R15 ;  /* 0x000000ffff0d7224 */ /* 0x000fe400078e000f */
[----:B------:R-:W-:Y:S01]  /*13230*/  IMAD.MOV.U32 R21, RZ, RZ, R83 ;  /* 0x000000ffff157224 */ /* 0x000fe200078e0053 */
[----:B----4-:R-:W-:Y:S04]  /*13240*/  @P4 STL [R1+0x9d8], R85 ;  /* 0x0009d85501004387 */ /* 0x010fe80000100800 */
[----:B------:R-:W-:Y:S04]  /*13250*/  @P4 STL [R1+0x9dc], R86 ;  /* 0x0009dc5601004387 */ /* 0x000fe80000100800 */
[----:B--2---:R0:W-:Y:S04]  /*13260*/  @P4 STL [R1+0x9e0], R87 ;  /* 0x0009e05701004387 */ /* 0x0041e80000100800 */
[----:B------:R-:W2:Y:S04]  /*13270*/  LDL R67, [R1+0x9cc] ;  /* 0x0009cc0001437983 */ /* 0x000ea80000100800 */
[----:B------:R-:W3:Y:S04]  /*13280*/  LDL R64, [R1+0x9c8] ;  /* 0x0009c80001407983 */ /* 0x000ee80000100800 */
[----:B------:R-:W-:Y:S04]  /*13290*/  STL.64 [R1+0x548], R16 ;  /* 0x0005481001007387 */ /* 0x000fe80000100a00 */
[----:B------:R-:W-:Y:S04]  /*132a0*/  STL.64 [R1+0x540], R18 ;  /* 0x0005401201007387 */ /* 0x000fe80000100a00 */
[----:B------:R1:W-:Y:S04]  /*132b0*/  STL.64 [R1+0x550], R12 ;  /* 0x0005500c01007387 */ /* 0x0003e80000100a00 */
[----:B------:R4:W-:Y:S04]  /*132c0*/  STL.64 [R1+0x538], R20 ;  /* 0x0005381401007387 */ /* 0x0009e80000100a00 */
[----:B------:R-:W4:Y:S01]  /*132d0*/  LDL R68, [R1+0x9c4] ;  /* 0x0009c40001447983 */ /* 0x000f220000100800 */
[----:B------:R-:W-:-:S03]  /*132e0*/  ISETP.GT.AND P6, PT, R92, 0xb, PT ;  /* 0x0000000b5c00780c */ /* 0x000fc60003fc4270 */
[----:B------:R-:W4:Y:S04]  /*132f0*/  LDL.LU R11, [R1+0x18] ;  /* 0x00001800010b7983 */ /* 0x000f280000300800 */
[----:B------:R-:W4:Y:S04]  /*13300*/  LDL.LU R10, [R1+0x2c] ;  /* 0x00002c00010a7983 */ /* 0x000f280000300800 */
[----:B------:R-:W4:Y:S04]  /*13310*/  LDL.LU R9, [R1+0x1c] ;  /* 0x00001c0001097983 */ /* 0x000f280000300800 */
[----:B------:R-:W4:Y:S04]  /*13320*/  LDL.LU R8, [R1+0x30] ;  /* 0x0000300001087983 */ /* 0x000f280000300800 */
[----:B------:R-:W4:Y:S04]  /*13330*/  @P6 LDG.E.U16 R63, desc[UR16][R12.64] ;  /* 0x000000100c3f6981 */ /* 0x000f28000c1e1500 */
[----:B------:R-:W4:Y:S04]  /*13340*/  LDL.LU R5, [R1+0x20] ;  /* 0x0000200001057983 */ /* 0x000f280000300800 */
[----:B------:R-:W4:Y:S04]  /*13350*/  LDL.LU R4, [R1+0x34] ;  /* 0x0000340001047983 */ /* 0x000f280000300800 */
[----:B------:R-:W4:Y:S04]  /*13360*/  LDL.LU R3, [R1+0x24] ;  /* 0x0000240001037983 */ /* 0x000f280000300800 */
[----:B------:R-:W4:Y:S04]  /*13370*/  LDL.LU R2, [R1+0x28] ;  /* 0x0000280001027983 */ /* 0x000f280000300800 */
[----:B------:R-:W4:Y:S04]  /*13380*/  LDL R73, [R1+0x9c0] ;  /* 0x0009c00001497983 */ /* 0x000f280000100800 */
[----:B------:R-:W4:Y:S04]  /*13390*/  LDL R78, [R1+0x9bc] ;  /* 0x0009bc00014e7983 */ /* 0x000f280000100800 */
[----:B------:R-:W4:Y:S04]  /*133a0*/  LDL R74, [R1+0x9b8] ;  /* 0x0009b800014a7983 */ /* 0x000f280000100800 */
[----:B------:R-:W4:Y:S04]  /*133b0*/  LDL R77, [R1+0x9b4] ;  /* 0x0009b400014d7983 */ /* 0x000f280000100800 */
[----:B------:R-:W4:Y:S04]  /*133c0*/  LDL R70, [R1+0x9b0] ;  /* 0x0009b00001467983 */ /* 0x000f280000100800 */
[----:B------:R-:W4:Y:S04]  /*133d0*/  LDL R75, [R1+0x9ac] ;  /* 0x0009ac00014b7983 */ /* 0x000f280000100800 */
[----:B------:R-:W4:Y:S04]  /*133e0*/  LDL R71, [R1+0x9a8] ;  /* 0x0009a80001477983 */ /* 0x000f280000100800 */
[----:B------:R-:W4:Y:S04]  /*133f0*/  LDL R76, [R1+0x9a4] ;  /* 0x0009a400014c7983 */ /* 0x000f280000100800 */
[----:B0-----:R-:W4:Y:S04]  /*13400*/  LDL.LU R87, [R1+0x9a0] ;  /* 0x0009a00001577983 */ /* 0x001f280000300800 */
[----:B------:R-:W4:Y:S04]  /*13410*/  LDL.LU R86, [R1+0x99c] ;  /* 0x00099c0001567983 */ /* 0x000f280000300800 */
[----:B------:R-:W4:Y:S04]  /*13420*/  LDL.LU R85, [R1+0xa78] ;  /* 0x000a780001557983 */ /* 0x000f280000300800 */
[----:B------:R-:W4:Y:S04]  /*13430*/  LDL.LU R84, [R1+0xa74] ;  /* 0x000a740001547983 */ /* 0x000f280000300800 */
[----:B-1----:R-:W4:Y:S04]  /*13440*/  LDL.LU R13, [R1+0x38] ;  /* 0x00003800010d7983 */ /* 0x002f280000300800 */
[----:B------:R-:W4:Y:S04]  /*13450*/  LDL.LU R12, [R1+0x4c] ;  /* 0x00004c00010c7983 */ /* 0x000f280000300800 */
[----:B------:R-:W4:Y:S04]  /*13460*/  LDL.LU R15, [R1+0x3c] ;  /* 0x00003c00010f7983 */ /* 0x000f280000300800 */
[----:B------:R-:W4:Y:S04]  /*13470*/  LDL.LU R14, [R1+0x50] ;  /* 0x00005000010e7983 */ /* 0x000f280000300800 */
[----:B--2---:R-:W2:Y:S04]  /*13480*/  @P6 LDG.E.U16 R67, desc[UR16][R16.64] ;  /* 0x0000001010436981 */ /* 0x004ea8000c1e1500 */
[----:B---3--:R-:W3:Y:S04]  /*13490*/  @P6 LDG.E.U16 R64, desc[UR16][R18.64] ;  /* 0x0000001012406981 */ /* 0x008ee8000c1e1500 */
[----:B------:R-:W2:Y:S04]  /*134a0*/  LDL.LU R17, [R1+0x40] ;  /* 0x0000400001117983 */ /* 0x000ea80000300800 */
[----:B------:R-:W2:Y:S04]  /*134b0*/  LDL.LU R16, [R1+0x54] ;  /* 0x0000540001107983 */ /* 0x000ea80000300800 */
[----:B------:R-:W3:Y:S04]  /*134c0*/  LDL.LU R19, [R1+0x44] ;  /* 0x0000440001137983 */ /* 0x000ee80000300800 */
[----:B------:R-:W3:Y:S04]  /*134d0*/  LDL.LU R18, [R1+0x48] ;  /* 0x0000480001127983 */ /* 0x000ee80000300800 */
[----:B----4-:R0:W4:Y:S01]  /*134e0*/  @P6 LDG.E.U16 R68, desc[UR16][R20.64] ;  /* 0x0000001014446981 */ /* 0x010122000c1e1500 */
[----:B------:R-:W-:Y:S01]  /*134f0*/  ISETP.GT.AND P5, PT, R92, 0xc, PT ;  /* 0x0000000c5c00780c */ /* 0x000fe20003fa4270 */
[----:B0-----:R-:W-:-:S02]  /*13500*/  IMAD.MOV.U32 R20, RZ, RZ, R10 ;  /* 0x000000ffff147224 */ /* 0x001fc400078e000a */
[----:B------:R-:W-:Y:S02]  /*13510*/  IMAD.MOV.U32 R21, RZ, RZ, R11 ;  /* 0x000000ffff157224 */ /* 0x000fe400078e000b */
[----:B------:R-:W-:Y:S02]  /*13520*/  IMAD.MOV.U32 R22, RZ, RZ, R8 ;  /* 0x000000ffff167224 */ /* 0x000fe400078e0008 */
[----:B------:R-:W-:Y:S02]  /*13530*/  IMAD.MOV.U32 R23, RZ, RZ, R9 ;  /* 0x000000ffff177224 */ /* 0x000fe400078e0009 */
[----:B------:R-:W-:Y:S02]  /*13540*/  IMAD.MOV.U32 R25, RZ, RZ, R5 ;  /* 0x000000ffff197224 */ /* 0x000fe400078e0005 */
[----:B------:R-:W-:Y:S02]  /*13550*/  IMAD.MOV.U32 R24, RZ, RZ, R4 ;  /* 0x000000ffff187224 */ /* 0x000fe400078e0004 */
[----:B------:R-:W4:Y:S01]  /*13560*/  @P5 LDG.E.U16 R73, desc[UR16][R2.64] ;  /* 0x0000001002495981 */ /* 0x000f22000c1e1500 */
[----:B------:R-:W-:-:S03]  /*13570*/  ISETP.GT.AND P1, PT, R92, 0xd, PT ;  /* 0x0000000d5c00780c */ /* 0x000fc60003f24270 */
[----:B------:R-:W4:Y:S04]  /*13580*/  @P5 LDG.E.U16 R78, desc[UR16][R24.64] ;  /* 0x00000010184e5981 */ /* 0x000f28000c1e1500 */
[----:B------:R-:W4:Y:S04]  /*13590*/  @P5 LDG.E.U16 R74, desc[UR16][R22.64] ;  /* 0x00000010164a5981 */ /* 0x000f28000c1e1500 */
[----:B------:R-:W4:Y:S01]  /*135a0*/  @P5 LDG.E.U16 R77, desc[UR16][R20.64] ;  /* 0x00000010144d5981 */ /* 0x000f22000c1e1500 */
[----:B------:R-:W-:-:S03]  /*135b0*/  ISETP.GT.AND P3, PT, R92, 0xe, PT ;  /* 0x0000000e5c00780c */ /* 0x000fc60003f64270 */
[----:B------:R-:W4:Y:S04]  /*135c0*/  @P1 LDG.E.U16 R76, desc[UR16][R12.64] ;  /* 0x000000100c4c1981 */ /* 0x000f28000c1e1500 */
[----:B------:R-:W4:Y:S04]  /*135d0*/  @P1 LDG.E.U16 R71, desc[UR16][R14.64] ;  /* 0x000000100e471981 */ /* 0x000f28000c1e1500 */
[----:B--2---:R-:W2:Y:S04]  /*135e0*/  @P1 LDG.E.U16 R75, desc[UR16][R16.64] ;  /* 0x00000010104b1981 */ /* 0x004ea8000c1e1500 */
[----:B---3--:R0:W3:Y:S04]  /*135f0*/  @P1 LDG.E.U16 R70, desc[UR16][R18.64] ;  /* 0x0000001012461981 */ /* 0x0080e8000c1e1500 */
[----:B----4-:R-:W-:Y:S04]  /*13600*/  @P6 STL [R1+0x9c4], R68 ;  /* 0x0009c44401006387 */ /* 0x010fe80000100800 */
[----:B------:R-:W-:Y:S04]  /*13610*/  @P6 STL [R1+0x9c8], R64 ;  /* 0x0009c84001006387 */ /* 0x000fe80000100800 */
[----:B------:R-:W-:Y:S04]  /*13620*/  @P6 STL [R1+0x9cc], R67 ;  /* 0x0009cc4301006387 */ /* 0x000fe80000100800 */
[----:B------:R-:W-:Y:S04]  /*13630*/  @P6 STL [R1+0x9d0], R63 ;  /* 0x0009d03f01006387 */ /* 0x000fe80000100800 */
[----:B------:R-:W4:Y:S04]  /*13640*/  LDL.LU R11, [R1+0x58] ;  /* 0x00005800010b7983 */ /* 0x000f280000300800 */
[----:B------:R-:W0:Y:S04]  /*13650*/  LDL.LU R10, [R1+0x6c] ;  /* 0x00006c00010a7983 */ /* 0x000e280000300800 */
[----:B------:R-:W-:Y:S04]  /*13660*/  STL.64 [R1+0x518], R20 ;  /* 0x0005181401007387 */ /* 0x000fe80000100a00 */
[----:B------:R-:W-:Y:S04]  /*13670*/  STL.64 [R1+0x520], R22 ;  /* 0x0005201601007387 */ /* 0x000fe80000100a00 */
[----:B------:R-:W2:Y:S04]  /*13680*/  LDL.LU R9, [R1+0x5c] ;  /* 0x00005c0001097983 */ /* 0x000ea80000300800 */
[----:B------:R-:W2:Y:S04]  /*13690*/  LDL.LU R8, [R1+0x70] ;  /* 0x0000700001087983 */ /* 0x000ea80000300800 */
[----:B------:R-:W-:Y:S04]  /*136a0*/  STL.64 [R1+0x528], R24 ;  /* 0x0005281801007387 */ /* 0x000fe80000100a00 */
[----:B------:R-:W2:Y:S04]  /*136b0*/  LDL.LU R5, [R1+0x60] ;  /* 0x0000600001057983 */ /* 0x000ea80000300800 */
[----:B------:R-:W2:Y:S04]  /*136c0*/  LDL.LU R4, [R1+0x74] ;  /* 0x0000740001047983 */ /* 0x000ea80000300800 */
[----:B------:R1:W-:Y:S04]  /*136d0*/  STL.64 [R1+0x530], R2 ;  /* 0x0005300201007387 */ /* 0x0003e80000100a00 */
[----:B-1----:R-:W2:Y:S04]  /*136e0*/  LDL.LU R3, [R1+0x64] ;  /* 0x0000640001037983 */ /* 0x002ea80000300800 */
[----:B------:R-:W2:Y:S04]  /*136f0*/  LDL.LU R2, [R1+0x68] ;  /* 0x0000680001027983 */ /* 0x000ea80000300800 */
[----:B------:R-:W-:Y:S04]  /*13700*/  @P5 STL [R1+0x9b4], R77 ;  /* 0x0009b44d01005387 */ /* 0x000fe80000100800 */
[----:B------:R-:W-:Y:S04]  /*13710*/  @P5 STL [R1+0x9b8], R74 ;  /* 0x0009b84a01005387 */ /* 0x000fe80000100800 */
[----:B------:R-:W-:Y:S04]  /*13720*/  @P5 STL [R1+0x9bc], R78 ;  /* 0x0009bc4e01005387 */ /* 0x000fe80000100800 */
[----:B------:R-:W-:Y:S04]  /*13730*/  @P5 STL [R1+0x9c0], R73 ;  /* 0x0009c04901005387 */ /* 0x000fe80000100800 */
[----:B------:R-:W-:Y:S04]  /*13740*/  STL.64 [R1+0x4f8], R12 ;  /* 0x0004f80c01007387 */ /* 0x000fe80000100a00 */
[----:B------:R-:W-:Y:S04]  /*13750*/  STL.64 [R1+0x500], R14 ;  /* 0x0005000e01007387 */ /* 0x000fe80000100a00 */
[----:B------:R-:W-:Y:S04]  /*13760*/  STL.64 [R1+0x508], R16 ;  /* 0x0005081001007387 */ /* 0x000fe80000100a00 */
[----:B--2---:R-:W2:Y:S01]  /*13770*/  @P3 LDG.E.U16 R87, desc[UR16][R2.64] ;  /* 0x0000001002573981 */ /* 0x004ea2000c1e1500 */
[----:B------:R-:W-:-:S03]  /*13780*/  IMAD.MOV.U32 R22, RZ, RZ, R8 ;  /* 0x000000ffff167224 */ /* 0x000fc600078e0008 */
[----:B------:R0:W-:Y:S01]  /*13790*/  STL.64 [R1+0x510], R18 ;  /* 0x0005101201007387 */ /* 0x0001e20000100a00 */
[----:B------:R-:W-:Y:S02]  /*137a0*/  IMAD.MOV.U32 R23, RZ, RZ, R9 ;  /* 0x000000ffff177224 */ /* 0x000fe400078e0009 */
[----:B------:R-:W-:Y:S01]  /*137b0*/  IMAD.MOV.U32 R24, RZ, RZ, R4 ;  /* 0x000000ffff187224 */ /* 0x000fe200078e0004 */
[----:B------:R-:W-:Y:S01]  /*137c0*/  @P1 STL [R1+0x9a4], R76 ;  /* 0x0009a44c01001387 */ /* 0x000fe20000100800 */
[----:B------:R-:W-:-:S03]  /*137d0*/  IMAD.MOV.U32 R25, RZ, RZ, R5 ;  /* 0x000000ffff197224 */ /* 0x000fc600078e0005 */
[----:B------:R-:W-:Y:S01]  /*137e0*/  @P1 STL [R1+0x9a8], R71 ;  /* 0x0009a84701001387 */ /* 0x000fe20000100800 */
[----:B0-----:R-:W-:Y:S02]  /*137f0*/  IMAD.MOV.U32 R18, RZ, RZ, R10 ;  /* 0x000000ffff127224 */ /* 0x001fe400078e000a */
[----:B----4-:R-:W-:Y:S01]  /*13800*/  IMAD.MOV.U32 R19, RZ, RZ, R11 ;  /* 0x000000ffff137224 */ /* 0x010fe200078e000b */
[----:B------:R-:W-:Y:S04]  /*13810*/  @P1 STL [R1+0x9ac], R75 ;  /* 0x0009ac4b01001387 */ /* 0x000fe80000100800 */
[----:B---3--:R-:W-:Y:S04]  /*13820*/  @P1 STL [R1+0x9b0], R70 ;  /* 0x0009b04601001387 */ /* 0x008fe80000100800 */
[----:B------:R-:W-:Y:S04]  /*13830*/  STL.64 [R1+0x4d8], R18 ;  /* 0x0004d81201007387 */ /* 0x000fe80000100a00 */
[----:B------:R-:W-:Y:S04]  /*13840*/  STL.64 [R1+0x4e0], R22 ;  /* 0x0004e01601007387 */ /* 0x000fe80000100a00 */
[----:B------:R-:W-:Y:S04]  /*13850*/  STL.64 [R1+0x4e8], R24 ;  /* 0x0004e81801007387 */ /* 0x000fe80000100a00 */
[----:B------:R0:W-:Y:S04]  /*13860*/  STL.64 [R1+0x4f0], R2 ;  /* 0x0004f00201007387 */ /* 0x0001e80000100a00 */
[----:B------:R-:W3:Y:S04]  /*13870*/  @P3 LDG.E.U16 R86, desc[UR16][R24.64] ;  /* 0x0000001018563981 */ /* 0x000ee8000c1e1500 */
[----:B------:R-:W4:Y:S04]  /*13880*/  @P3 LDG.E.U16 R85, desc[UR16][R22.64] ;  /* 0x0000001016553981 */ /* 0x000f28000c1e1500 */
        /* <DEDUP_REMOVED lines=12> */
[----:B------:R-:W4:Y:S04]  /*13950*/  LDL.LU R5, [R1+0x98] ;  /* 0x0000980001057983 */ /* 0x000f280000300800 */
[----:B------:R-:W4:Y:S04]  /*13960*/  LDL.LU R4, [R1+0xac] ;  /* 0x0000ac0001047983 */ /* 0x000f280000300800 */
[----:B------:R-:W4:Y:S04]  /*13970*/  LDL.LU R11, [R1+0x9c] ;  /* 0x00009c00010b7983 */ /* 0x000f280000300800 */
[----:B------:R4:W4:Y:S04]  /*13980*/  @P3 LDG.E.U16 R84, desc[UR16][R18.64] ;  /* 0x0000001012543981 */ /* 0x000928000c1e1500 */
[----:B------:R-:W4:Y:S04]  /*13990*/  LDL.LU R10, [R1+0xb0] ;  /* 0x0000b000010a7983 */ /* 0x000f280000300800 */
[----:B------:R-:W4:Y:S04]  /*139a0*/  LDL.LU R13, [R1+0xa0] ;  /* 0x0000a000010d7983 */ /* 0x000f280000300800 */
[----:B------:R-:W4:Y:S04]  /*139b0*/  LDL.LU R12, [R1+0xb4] ;  /* 0x0000b400010c7983 */ /* 0x000f280000300800 */
[----:B------:R-:W4:Y:S04]  /*139c0*/  LDL.LU R9, [R1+0xa4] ;  /* 0x0000a40001097983 */ /* 0x000f280000300800 */
[----:B------:R-:W4:Y:S04]  /*139d0*/  LDL.LU R8, [R1+0xa8] ;  /* 0x0000a80001087983 */ /* 0x000f280000300800 */
[----:B--2---:R-:W-:Y:S04]  /*139e0*/  STL [R1+0xf50], R87 ;  /* 0x000f505701007387 */ /* 0x004fe80000100800 */
[----:B------:R-:W2:Y:S04]  /*139f0*/  LDL R76, [R1+0x98c] ;  /* 0x00098c00014c7983 */ /* 0x000ea80000100800 */
[----:B------:R-:W2:Y:S04]  /*13a00*/  LDL R71, [R1+0x990] ;  /* 0x0009900001477983 */ /* 0x000ea80000100800 */
[----:B------:R-:W2:Y:S04]  /*13a10*/  LDL R75, [R1+0x994] ;  /* 0x00099400014b7983 */ /* 0x000ea80000100800 */
[----:B------:R-:W2:Y:S01]  /*13a20*/  LDL R70, [R1+0x998] ;  /* 0x0009980001467983 */ /* 0x000ea20000100800 */
[----:B------:R-:W-:-:S02]  /*13a30*/  ISETP.GT.AND P4, PT, R92, 0xf, PT ;  /* 0x0000000f5c00780c */ /* 0x000fc40003f84270 */
[----:B------:R-:W-:Y:S01]  /*13a40*/  ISETP.GT.AND P6, PT, R92, 0x10, PT ;  /* 0x000000105c00780c */ /* 0x000fe20003fc4270 */
[----:B---3--:R-:W-:Y:S01]  /*13a50*/  STL [R1+0xf54], R86 ;  /* 0x000f545601007387 */ /* 0x008fe20000100800 */
[----:B----4-:R-:W-:Y:S02]  /*13a60*/  IMAD.MOV.U32 R19, RZ, RZ, R3 ;  /* 0x000000ffff137224 */ /* 0x010fe400078e0003 */
[----:B------:R-:W-:Y:S01]  /*13a70*/  IMAD.MOV.U32 R18, RZ, RZ, R2 ;  /* 0x000000ffff127224 */ /* 0x000fe200078e0002 */
[----:B------:R-:W-:Y:S06]  /*13a80*/  STL [R1+0xf58], R85 ;  /* 0x000f585501007387 */ /* 0x000fec0000100800 */
[----:B------:R0:W3:Y:S04]  /*13a90*/  @P4 LDG.E.U16 R77, desc[UR16][R18.64] ;  /* 0x00000010124d4981 */ /* 0x0000e8000c1e1500 */
[----:B------:R-:W4:Y:S04]  /*13aa0*/  @P4 LDG.E.U16 R73, desc[UR16][R20.64] ;  /* 0x0000001014494981 */ /* 0x000f28000c1e1500 */
[----:B------:R-:W4:Y:S04]  /*13ab0*/  @P4 LDG.E.U16 R78, desc[UR16][R16.64] ;  /* 0x00000010104e4981 */ /* 0x000f28000c1e1500 */
[----:B------:R-:W4:Y:S04]  /*13ac0*/  @P4 LDG.E.U16 R74, desc[UR16][R14.64] ;  /* 0x000000100e4a4981 */ /* 0x000f28000c1e1500 */
[----:B------:R-:W-:Y:S04]  /*13ad0*/  STL [R1+0xf5c], R84 ;  /* 0x000f5c5401007387 */ /* 0x000fe80000100800 */
[----:B------:R-:W4:Y:S04]  /*13ae0*/  LDL.LU R3, [R1+0xb8] ;  /* 0x0000b80001037983 */ /* 0x000f280000300800 */
[----:B------:R-:W4:Y:S04]  /*13af0*/  LDL.LU R2, [R1+0xcc] ;  /* 0x0000cc0001027983 */ /* 0x000f280000300800 */
[----:B------:R0:W-:Y:S02]  /*13b00*/  STL.64 [R1+0x4b8], R18 ;  /* 0x0004b81201007387 */ /* 0x0001e40000100a00 */
[----:B0-----:R-:W-:-:S02]  /*13b10*/  IMAD.MOV.U32 R18, RZ, RZ, R12 ;  /* 0x000000ffff127224 */ /* 0x001fc400078e000c */
[----:B------:R-:W-:Y:S01]  /*13b20*/  IMAD.MOV.U32 R19, RZ, RZ, R13 ;  /* 0x000000ffff137224 */ /* 0x000fe200078e000d */
[----:B--2---:R-:W2:Y:S04]  /*13b30*/  @P6 LDG.E.U16 R76, desc[UR16][R4.64] ;  /* 0x00000010044c6981 */ /* 0x004ea8000c1e1500 */
[----:B------:R-:W2:Y:S04]  /*13b40*/  @P6 LDG.E.U16 R71, desc[UR16][R10.64] ;  /* 0x000000100a476981 */ /* 0x000ea8000c1e1500 */
[----:B------:R-:W2:Y:S04]  /*13b50*/  @P6 LDG.E.U16 R75, desc[UR16][R18.64] ;  /* 0x00000010124b6981 */ /* 0x000ea8000c1e1500 */
[----:B------:R-:W2:Y:S04]  /*13b60*/  @P6 LDG.E.U16 R70, desc[UR16][R8.64] ;  /* 0x0000001008466981 */ /* 0x000ea8000c1e1500 */
[----:B------:R-:W-:Y:S04]  /*13b70*/  STL.64 [R1+0x4c0], R14 ;  /* 0x0004c00e01007387 */ /* 0x000fe80000100a00 */
[----:B------:R-:W-:Y:S04]  /*13b80*/  STL.64 [R1+0x4d0], R20 ;  /* 0x0004d01401007387 */ /* 0x000fe80000100a00 */
[----:B------:R0:W-:Y:S04]  /*13b90*/  STL.64 [R1+0x4c8], R16 ;  /* 0x0004c81001007387 */ /* 0x0001e80000100a00 */
[----:B0-----:R-:W2:Y:S04]  /*13ba0*/  LDL.LU R17, [R1+0xbc] ;  /* 0x0000bc0001117983 */ /* 0x001ea80000300800 */
[----:B------:R-:W2:Y:S04]  /*13bb0*/  LDL.LU R16, [R1+0xd0] ;  /* 0x0000d00001107983 */ /* 0x000ea80000300800 */
[----:B------:R-:W2:Y:S04]  /*13bc0*/  LDL.LU R15, [R1+0xc0] ;  /* 0x0000c000010f7983 */ /* 0x000ea80000300800 */
[----:B------:R-:W2:Y:S04]  /*13bd0*/  LDL.LU R14, [R1+0xd4] ;  /* 0x0000d400010e7983 */ /* 0x000ea80000300800 */
[----:B---3--:R-:W-:Y:S04]  /*13be0*/  @P4 STL [R1+0xabc], R77 ;  /* 0x000abc4d01004387 */ /* 0x008fe80000100800 */
[----:B----4-:R-:W-:Y:S04]  /*13bf0*/  @P4 STL [R1+0xac0], R74 ;  /* 0x000ac04a01004387 */ /* 0x010fe80000100800 */
[----:B------:R-:W-:Y:S04]  /*13c00*/  @P4 STL [R1+0xac4], R78 ;  /* 0x000ac44e01004387 */ /* 0x000fe80000100800 */
[----:B------:R-:W-:Y:S04]  /*13c10*/  @P4 STL [R1+0xac8], R73 ;  /* 0x000ac84901004387 */ /* 0x000fe80000100800 */
[----:B------:R-:W-:Y:S04]  /*13c20*/  STL.64 [R1+0x498], R4 ;  /* 0x0004980401007387 */ /* 0x000fe80000100a00 */
[----:B------:R-:W-:Y:S04]  /*13c30*/  STL.64 [R1+0x4a0], R10 ;  /* 0x0004a00a01007387 */ /* 0x000fe80000100a00 */
[----:B------:R-:W-:Y:S04]  /*13c40*/  STL.64 [R1+0x4a8], R18 ;  /* 0x0004a81201007387 */ /* 0x000fe80000100a00 */
[----:B------:R0:W-:Y:S04]  /*13c50*/  STL.64 [R1+0x4b0], R8 ;  /* 0x0004b00801007387 */ /* 0x0001e80000100a00 */
[----:B------:R-:W3:Y:S04]  /*13c60*/  LDL.LU R13, [R1+0xc4] ;  /* 0x0000c400010d7983 */ /* 0x000ee80000300800 */
[----:B0-----:R-:W4:Y:S04]  /*13c70*/  LDL.LU R8, [R1+0xc8] ;  /* 0x0000c80001087983 */ /* 0x001f280000300800 */
[----:B------:R-:W4:Y:S04]  /*13c80*/  LDL R63, [R1+0x988] ;  /* 0x00098800013f7983 */ /* 0x000f280000100800 */
[----:B--2---:R-:W-:Y:S04]  /*13c90*/  @P6 STL [R1+0x98c], R76 ;  /* 0x00098c4c01006387 */ /* 0x004fe80000100800 */
[----:B------:R-:W-:Y:S04]  /*13ca0*/  @P6 STL [R1+0x990], R71 ;  /* 0x0009904701006387 */ /* 0x000fe80000100800 */
[----:B------:R-:W-:Y:S04]  /*13cb0*/  @P6 STL [R1+0x994], R75 ;  /* 0x0009944b01006387 */ /* 0x000fe80000100800 */
[----:B------:R0:W-:Y:S04]  /*13cc0*/  @P6 STL [R1+0x998], R70 ;  /* 0x0009984601006387 */ /* 0x0001e80000100800 */
[----:B------:R-:W2:Y:S04]  /*13cd0*/  LDL R68, [R1+0x97c] ;  /* 0x00097c0001447983 */ /* 0x000ea80000100800 */
[----:B------:R-:W2:Y:S04]  /*13ce0*/  LDL R64, [R1+0x980] ;  /* 0x0009800001407983 */ /* 0x000ea80000100800 */
[----:B------:R-:W2:Y:S01]  /*13cf0*/  LDL R67, [R1+0x984] ;  /* 0x0009840001437983 */ /* 0x000ea20000100800 */
[----:B------:R-:W-:-:S02]  /*13d00*/  IMAD.MOV.U32 R20, RZ, RZ, R2 ;  /* 0x000000ffff147224 */ /* 0x000fc400078e0002 */
[----:B------:R-:W-:Y:S02]  /*13d10*/  IMAD.MOV.U32 R21, RZ, RZ, R3 ;  /* 0x000000ffff157224 */ /* 0x000fe400078e0003 */
[----:B------:R-:W2:Y:S01]  /*13d20*/  LDL.LU R3, [R1+0xd8] ;  /* 0x0000d80001037983 */ /* 0x000ea20000300800 */
[----:B------:R-:W-:-:S03]  /*13d30*/  ISETP.GT.AND P5, PT, R92, 0x11, PT ;  /* 0x000000115c00780c */ /* 0x000fc60003fa4270 */
[----:B------:R-:W2:Y:S04]  /*13d40*/  LDL.LU R2, [R1+0xec] ;  /* 0x0000ec0001027983 */ /* 0x000ea80000300800 */
[----:B------:R-:W-:Y:S01]  /*13d50*/  STL.64 [R1+0x478], R20 ;  /* 0x0004781401007387 */ /* 0x000fe20000100a00 */
[----:B------:R-:W-:-:S03]  /*13d60*/  IMAD.MOV.U32 R23, RZ, RZ, R17 ;  /* 0x000000ffff177224 */ /* 0x000fc600078e0011 */
[----:B------:R-:W2:Y:S01]  /*13d70*/  LDL.LU R5, [R1+0xdc] ;  /* 0x0000dc0001057983 */ /* 0x000ea20000300800 */
[----:B------:R-:W-:-:S03]  /*13d80*/  IMAD.MOV.U32 R22, RZ, RZ, R16 ;  /* 0x000000ffff167224 */ /* 0x000fc600078e0010 */
[----:B------:R-:W2:Y:S01]  /*13d90*/  LDL.LU R4, [R1+0xf0] ;  /* 0x0000f00001047983 */ /* 0x000ea20000300800 */
[----:B------:R-:W-:-:S03]  /*13da0*/  IMAD.MOV.U32 R25, RZ, RZ, R15 ;  /* 0x000000ffff197224 */ /* 0x000fc600078e000f */
[----:B------:R-:W2:Y:S01]  /*13db0*/  LDL.LU R11, [R1+0xe0] ;  /* 0x0000e000010b7983 */ /* 0x000ea20000300800 */
[----:B------:R-:W-:-:S03]  /*13dc0*/  IMAD.MOV.U32 R24, RZ, RZ, R14 ;  /* 0x000000ffff187224 */ /* 0x000fc600078e000e */
[----:B------:R-:W2:Y:S04]  /*13dd0*/  LDL.LU R10, [R1+0xf4] ;  /* 0x0000f400010a7983 */ /* 0x000ea80000300800 */
[----:B------:R-:W2:Y:S04]  /*13de0*/  LDL.LU R12, [R1+0xe4] ;  /* 0x0000e400010c7983 */ /* 0x000ea80000300800 */
[----:B------:R-:W2:Y:S04]  /*13df0*/  LDL.LU R9, [R1+0xe8] ;  /* 0x0000e80001097983 */ /* 0x000ea80000300800 */
[----:B------:R-:W2:Y:S04]  /*13e00*/  LDL R73, [R1+0x978] ;  /* 0x0009780001497983 */ /* 0x000ea80000100800 */
[----:B------:R-:W2:Y:S04]  /*13e10*/  LDL R78, [R1+0x974] ;  /* 0x00097400014e7983 */ /* 0x000ea80000100800 */
[----:B------:R-:W-:Y:S04]  /*13e20*/  STL.64 [R1+0x480], R22 ;  /* 0x0004801601007387 */ /* 0x000fe80000100a00 */
[----:B------:R-:W2:Y:S04]  /*13e30*/  LDL R74, [R1+0x970] ;  /* 0x00097000014a7983 */ /* 0x000ea80000100800 */
[----:B------:R-:W2:Y:S04]  /*13e40*/  LDL R77, [R1+0x96c] ;  /* 0x00096c00014d7983 */ /* 0x000ea80000100800 */
[----:B------:R-:W-:Y:S04]  /*13e50*/  STL.64 [R1+0x488], R24 ;  /* 0x0004881801007387 */ /* 0x000fe80000100a00 */
[----:B0-----:R-:W2:Y:S04]  /*13e60*/  LDL R70, [R1+0x968] ;  /* 0x0009680001467983 */ /* 0x001ea80000100800 */
[----:B------:R-:W2:Y:S04]  /*13e70*/  LDL R75, [R1+0x964] ;  /* 0x00096400014b7983 */ /* 0x000ea80000100800 */
[----:B------:R-:W2:Y:S04]  /*13e80*/  LDL R71, [R1+0x960] ;  /* 0x0009600001477983 */ /* 0x000ea80000100800 */
[----:B------:R-:W2:Y:S04]  /*13e90*/  LDL R76, [R1+0x95c] ;  /* 0x00095c00014c7983 */ /* 0x000ea80000100800 */
[----:B------:R-:W2:Y:S04]  /*13ea0*/  LDL.LU R15, [R1+0xf8] ;  /* 0x0000f800010f7983 */ /* 0x000ea80000300800 */
[----:B------:R-:W2:Y:S01]  /*13eb0*/  LDL.LU R14, [R1+0x10c] ;  /* 0x00010c00010e7983 */ /* 0x000ea20000300800 */
[----:B---3--:R-:W-:-:S02]  /*13ec0*/  IMAD.MOV.U32 R17, RZ, RZ, R13 ;  /* 0x000000ffff117224 */ /* 0x008fc400078e000d */
[----:B----4-:R-:W-:-:S05]  /*13ed0*/  IMAD.MOV.U32 R16, RZ, RZ, R8 ;  /* 0x000000ffff107224 */ /* 0x010fca00078e0008 */
[----:B------:R0:W-:Y:S04]  /*13ee0*/  STL.64 [R1+0x490], R16 ;  /* 0x0004901001007387 */ /* 0x0001e80000100a00 */
[----:B------:R-:W3:Y:S04]  /*13ef0*/  @P5 LDG.E.U16 R63, desc[UR16][R16.64] ;  /* 0x00000010103f5981 */ /* 0x000ee8000c1e1500 */
[----:B0-----:R-:W4:Y:S04]  /*13f00*/  LDL.LU R17, [R1+0xfc] ;  /* 0x0000fc0001117983 */ /* 0x001f280000300800 */
[----:B------:R-:W4:Y:S04]  /*13f10*/  LDL.LU R16, [R1+0x110] ;  /* 0x0001100001107983 */ /* 0x000f280000300800 */
[----:B------:R-:W3:Y:S04]  /*13f20*/  LDL.LU R19, [R1+0x100] ;  /* 0x0001000001137983 */ /* 0x000ee80000300800 */
[----:B------:R-:W3:Y:S04]  /*13f30*/  LDL.LU R18, [R1+0x114] ;  /* 0x0001140001127983 */ /* 0x000ee80000300800 */
[----:B------:R-:W3:Y:S04]  /*13f40*/  LDL.LU R13, [R1+0x104] ;  /* 0x00010400010d7983 */ /* 0x000ee80000300800 */
[----:B------:R-:W3:Y:S04]  /*13f50*/  LDL.LU R8, [R1+0x108] ;  /* 0x0001080001087983 */ /* 0x000ee80000300800 */
[----:B--2---:R0:W2:Y:S04]  /*13f60*/  @P5 LDG.E.U16 R68, desc[UR16][R20.64] ;  /* 0x0000001014445981 */ /* 0x0040a8000c1e1500 */
[----:B------:R1:W2:Y:S04]  /*13f70*/  @P5 LDG.E.U16 R64, desc[UR16][R22.64] ;  /* 0x0000001016405981 */ /* 0x0002a8000c1e1500 */
[----:B------:R-:W2:Y:S01]  /*13f80*/  @P5 LDG.E.U16 R67, desc[UR16][R24.64] ;  /* 0x0000001018435981 */ /* 0x000ea2000c1e1500 */
[----:B------:R-:W-:-:S02]  /*13f90*/  ISETP.GT.AND P1, PT, R92, 0x12, PT ;  /* 0x000000125c00780c */ /* 0x000fc40003f24270 */
[----:B------:R-:W-:Y:S01]  /*13fa0*/  ISETP.GT.AND P3, PT, R92, 0x13, PT ;  /* 0x000000135c00780c */ /* 0x000fe20003f64270 */
[----:B0-----:R-:W-:Y:S02]  /*13fb0*/  IMAD.MOV.U32 R21, RZ, RZ, R3 ;  /* 0x000000ffff157224 */ /* 0x001fe400078e0003 */
[----:B------:R-:W-:Y:S02]  /*13fc0*/  IMAD.MOV.U32 R20, RZ, RZ, R2 ;  /* 0x000000ffff147224 */ /* 0x000fe400078e0002 */
[----:B-1----:R-:W-:Y:S02]  /*13fd0*/  IMAD.MOV.U32 R23, RZ, RZ, R12 ;  /* 0x000000ffff177224 */ /* 0x002fe400078e000c */
[----:B------:R-:W-:-:S05]  /*13fe0*/  IMAD.MOV.U32 R22, RZ, RZ, R9 ;  /* 0x000000ffff167224 */ /* 0x000fca00078e0009 */
[----:B------:R-:W2:Y:S04]  /*13ff0*/  @P1 LDG.E.U16 R73, desc[UR16][R22.64] ;  /* 0x0000001016491981 */ /* 0x000ea8000c1e1500 */
[----:B------:R-:W2:Y:S04]  /*14000*/  @P1 LDG.E.U16 R78, desc[UR16][R10.64] ;  /* 0x000000100a4e1981 */ /* 0x000ea8000c1e1500 */
[----:B------:R-:W2:Y:S04]  /*14010*/  @P1 LDG.E.U16 R74, desc[UR16][R4.64] ;  /* 0x00000010044a1981 */ /* 0x000ea8000c1e1500 */
[----:B------:R0:W2:Y:S04]  /*14020*/  @P1 LDG.E.U16 R77, desc[UR16][R20.64] ;  /* 0x00000010144d1981 */ /* 0x0000a8000c1e1500 */
[----:B------:R-:W2:Y:S04]  /*14030*/  @P3 LDG.E.U16 R76, desc[UR16][R14.64] ;  /* 0x000000100e4c3981 */ /* 0x000ea8000c1e1500 */
[----:B----4-:R-:W4:Y:S04]  /*14040*/  @P3 LDG.E.U16 R71, desc[UR16][R16.64] ;  /* 0x0000001010473981 */ /* 0x010f28000c1e1500 */
[----:B---3--:R-:W3:Y:S04]  /*14050*/  @P3 LDG.E.U16 R75, desc[UR16][R18.64] ;  /* 0x00000010124b3981 */ /* 0x008ee8000c1e1500 */
[----:B--2---:R-:W-:Y:S04]  /*14060*/  @P5 STL [R1+0x97c], R68 ;  /* 0x00097c4401005387 */ /* 0x004fe80000100800 */
[----:B------:R-:W-:Y:S04]  /*14070*/  @P5 STL [R1+0x980], R64 ;  /* 0x0009804001005387 */ /* 0x000fe80000100800 */
[----:B------:R-:W-:Y:S04]  /*14080*/  @P5 STL [R1+0x984], R67 ;  /* 0x0009844301005387 */ /* 0x000fe80000100800 */
[----:B------:R-:W-:Y:S04]  /*14090*/  @P5 STL [R1+0x988], R63 ;  /* 0x0009883f01005387 */ /* 0x000fe80000100800 */
[----:B------:R-:W2:Y:S04]  /*140a0*/  LDL.LU R3, [R1+0x118] ;  /* 0x0001180001037983 */ /* 0x000ea80000300800 */
[----:B------:R-:W2:Y:S04]  /*140b0*/  LDL.LU R2, [R1+0x12c] ;  /* 0x00012c0001027983 */ /* 0x000ea80000300800 */
[----:B------:R0:W-:Y:S02]  /*140c0*/  STL.64 [R1+0x458], R20 ;  /* 0x0004581401007387 */ /* 0x0001e40000100a00 */
[----:B0-----:R-:W-:-:S02]  /*140d0*/  IMAD.MOV.U32 R20, RZ, RZ, R8 ;  /* 0x000000ffff147224 */ /* 0x001fc400078e0008 */
[----:B------:R-:W-:-:S05]  /*140e0*/  IMAD.MOV.U32 R21, RZ, RZ, R13 ;  /* 0x000000ffff157224 */ /* 0x000fca00078e000d */
[----:B------:R-:W2:Y:S04]  /*140f0*/  @P3 LDG.E.U16 R70, desc[UR16][R20.64] ;  /* 0x0000001014463981 */ /* 0x000ea8000c1e1500 */
[----:B------:R-:W-:Y:S04]  /*14100*/  STL.64 [R1+0x460], R4 ;  /* 0x0004600401007387 */ /* 0x000fe80000100a00 */
[----:B------:R-:W-:Y:S04]  /*14110*/  STL.64 [R1+0x470], R22 ;  /* 0x0004701601007387 */ /* 0x000fe80000100a00 */
[----:B------:R0:W-:Y:S04]  /*14120*/  STL.64 [R1+0x468], R10 ;  /* 0x0004680a01007387 */ /* 0x0001e80000100a00 */
[----:B------:R-:W2:Y:S04]  /*14130*/  LDL.LU R12, [R1+0x11c] ;  /* 0x00011c00010c7983 */ /* 0x000ea80000300800 */
[----:B0-----:R-:W2:Y:S04]  /*14140*/  LDL.LU R11, [R1+0x130] ;  /* 0x00013000010b7983 */ /* 0x001ea80000300800 */
[----:B------:R-:W2:Y:S04]  /*14150*/  LDL.LU R5, [R1+0x120] ;  /* 0x0001200001057983 */ /* 0x000ea80000300800 */
[----:B------:R-:W2:Y:S04]  /*14160*/  LDL.LU R4, [R1+0x134] ;  /* 0x0001340001047983 */ /* 0x000ea80000300800 */
[----:B------:R-:W2:Y:S04]  /*14170*/  LDL.LU R10, [R1+0x124] ;  /* 0x00012400010a7983 */ /* 0x000ea80000300800 */
[----:B------:R-:W2:Y:S04]  /*14180*/  LDL.LU R9, [R1+0x128] ;  /* 0x0001280001097983 */ /* 0x000ea80000300800 */
[----:B------:R-:W-:Y:S04]  /*14190*/  @P1 STL [R1+0x96c], R77 ;  /* 0x00096c4d01001387 */ /* 0x000fe80000100800 */
[----:B------:R-:W-:Y:S04]  /*141a0*/  @P1 STL [R1+0x970], R74 ;  /* 0x0009704a01001387 */ /* 0x000fe80000100800 */
[----:B------:R-:W-:Y:S04]  /*141b0*/  @P1 STL [R1+0x974], R78 ;  /* 0x0009744e01001387 */ /* 0x000fe80000100800 */
[----:B------:R-:W-:Y:S04]  /*141c0*/  @P1 STL [R1+0x978], R73 ;  /* 0x0009784901001387 */ /* 0x000fe80000100800 */
[----:B------:R-:W-:Y:S04]  /*141d0*/  STL.64 [R1+0x438], R14 ;  /* 0x0004380e01007387 */ /* 0x000fe80000100a00 */
[----:B------:R-:W-:Y:S04]  /*141e0*/  STL.64 [R1+0x440], R16 ;  /* 0x0004401001007387 */ /* 0x000fe80000100a00 */
[----:B------:R0:W-:Y:S04]  /*141f0*/  STL.64 [R1+0x448], R18 ;  /* 0x0004481201007387 */ /* 0x0001e80000100a00 */
[----:B------:R1:W-:Y:S04]  /*14200*/  STL.64 [R1+0x450], R20 ;  /* 0x0004501401007387 */ /* 0x0003e80000100a00 */
[----:B------:R-:W2:Y:S04]  /*14210*/  LDL R63, [R1+0x958] ;  /* 0x00095800013f7983 */ /* 0x000ea80000100800 */
[----:B------:R-:W-:Y:S04]  /*14220*/  @P3 STL [R1+0x95c], R76 ;  /* 0x00095c4c01003387 */ /* 0x000fe80000100800 */
[----:B----4-:R-:W-:Y:S04]  /*14230*/  @P3 STL [R1+0x960], R71 ;  /* 0x0009604701003387 */ /* 0x010fe80000100800 */
[----:B---3--:R-:W-:Y:S04]  /*14240*/  @P3 STL [R1+0x964], R75 ;  /* 0x0009644b01003387 */ /* 0x008fe80000100800 */
[----:B--2---:R2:W-:Y:S04]  /*14250*/  @P3 STL [R1+0x968], R70 ;  /* 0x0009684601003387 */ /* 0x0045e80000100800 */
[----:B------:R-:W3:Y:S04]  /*14260*/  LDL R68, [R1+0x94c] ;  /* 0x00094c0001447983 */ /* 0x000ee80000100800 */
[----:B------:R-:W4:Y:S04]  /*14270*/  LDL R64, [R1+0x950] ;  /* 0x0009500001407983 */ /* 0x000f280000100800 */
[----:B------:R-:W4:Y:S01]  /*14280*/  LDL R67, [R1+0x954] ;  /* 0x0009540001437983 */ /* 0x000f220000100800 */
[----:B0-----:R-:W-:-:S02]  /*14290*/  IMAD.MOV.U32 R18, RZ, RZ, R2 ;  /* 0x000000ffff127224 */ /* 0x001fc400078e0002 */
[----:B------:R-:W-:Y:S01]  /*142a0*/  IMAD.MOV.U32 R19, RZ, RZ, R3 ;  /* 0x000000ffff137224 */ /* 0x000fe200078e0003 */
[----:B------:R-:W-:Y:S01]  /*142b0*/  ISETP.GT.AND P4, PT, R92, 0x14, PT ;  /* 0x000000145c00780c */ /* 0x000fe20003f84270 */
[----:B------:R-:W4:Y:S04]  /*142c0*/  LDL.LU R3, [R1+0x138] ;  /* 0x0001380001037983 */ /* 0x000f280000300800 */
[----:B------:R-:W4:Y:S01]  /*142d0*/  LDL.LU R2, [R1+0x14c] ;  /* 0x00014c0001027983 */ /* 0x000f220000300800 */
[----:B------:R-:W-:-:S03]  /*142e0*/  IMAD.MOV.U32 R23, RZ, RZ, R12 ;  /* 0x000000ffff177224 */ /* 0x000fc600078e000c */
[----:B------:R-:W-:Y:S01]  /*142f0*/  STL.64 [R1+0x418], R18 ;  /* 0x0004181201007387 */ /* 0x000fe20000100a00 */
[----:B------:R-:W-:-:S03]  /*14300*/  IMAD.MOV.U32 R22, RZ, RZ, R11 ;  /* 0x000000ffff167224 */ /* 0x000fc600078e000b */
[----:B-1----:R-:W4:Y:S04]  /*14310*/  LDL.LU R21, [R1+0x13c] ;  /* 0x00013c0001157983 */ /* 0x002f280000300800 */
[----:B------:R-:W4:Y:S04]  /*14320*/  LDL.LU R20, [R1+0x150] ;  /* 0x0001500001147983 */ /* 0x000f280000300800 */
[----:B------:R-:W4:Y:S01]  /*14330*/  LDL.LU R15, [R1+0x140] ;  /* 0x00014000010f7983 */ /* 0x000f220000300800 */
[----:B------:R-:W-:-:S03]  /*14340*/  IMAD.MOV.U32 R25, RZ, RZ, R10 ;  /* 0x000000ffff197224 */ /* 0x000fc600078e000a */
[----:B------:R-:W4:Y:S01]  /*14350*/  LDL.LU R14, [R1+0x154] ;  /* 0x00015400010e7983 */ /* 0x000f220000300800 */
[----:B------:R-:W-:-:S03]  /*14360*/  IMAD.MOV.U32 R24, RZ, RZ, R9 ;  /* 0x000000ffff187224 */ /* 0x000fc600078e0009 */
[----:B------:R-:W4:Y:S04]  /*14370*/  LDL.LU R13, [R1+0x144] ;  /* 0x00014400010d7983 */ /* 0x000f280000300800 */
[----:B------:R-:W4:Y:S04]  /*14380*/  LDL.LU R8, [R1+0x148] ;  /* 0x0001480001087983 */ /* 0x000f280000300800 */
[----:B------:R-:W4:Y:S04]  /*14390*/  LDL R73, [R1+0x948] ;  /* 0x0009480001497983 */ /* 0x000f280000100800 */
[----:B------:R-:W4:Y:S04]  /*143a0*/  LDL R78, [R1+0x944] ;  /* 0x00094400014e7983 */ /* 0x000f280000100800 */
[----:B------:R-:W-:Y:S04]  /*143b0*/  STL.64 [R1+0x420], R22 ;  /* 0x0004201601007387 */ /* 0x000fe80000100a00 */
[----:B------:R-:W4:Y:S04]  /*143c0*/  LDL R74, [R1+0x940] ;  /* 0x00094000014a7983 */ /* 0x000f280000100800 */
[----:B------:R0:W-:Y:S04]  /*143d0*/  STL.64 [R1+0x428], R4 ;  /* 0x0004280401007387 */ /* 0x0001e80000100a00 */
[----:B------:R-:W4:Y:S04]  /*143e0*/  LDL R77, [R1+0x93c] ;  /* 0x00093c00014d7983 */ /* 0x000f280000100800 */
[----:B------:R-:W-:Y:S04]  /*143f0*/  STL.64 [R1+0x430], R24 ;  /* 0x0004301801007387 */ /* 0x000fe80000100a00 */
[----:B------:R-:W4:Y:S04]  /*14400*/  LDL.LU R11, [R1+0x158] ;  /* 0x00015800010b7983 */ /* 0x000f280000300800 */
[----:B------:R-:W4:Y:S04]  /*14410*/  LDL.LU R10, [R1+0x16c] ;  /* 0x00016c00010a7983 */ /* 0x000f280000300800 */
[----:B------:R-:W4:Y:S04]  /*14420*/  LDL.LU R17, [R1+0x15c] ;  /* 0x00015c0001117983 */ /* 0x000f280000300800 */
[----:B------:R-:W4:Y:S04]  /*14430*/  @P4 LDG.E.U16 R63, desc[UR16][R24.64] ;  /* 0x00000010183f4981 */ /* 0x000f28000c1e1500 */
[----:B------:R-:W4:Y:S04]  /*14440*/  LDL.LU R16, [R1+0x170] ;  /* 0x0001700001107983 */ /* 0x000f280000300800 */
[----:B--2---:R-:W2:Y:S04]  /*14450*/  LDL R70, [R1+0xab8] ;  /* 0x000ab80001467983 */ /* 0x004ea80000100800 */
[----:B------:R-:W2:Y:S04]  /*14460*/  LDL R75, [R1+0xab4] ;  /* 0x000ab400014b7983 */ /* 0x000ea80000100800 */
[----:B------:R-:W2:Y:S04]  /*14470*/  LDL R71, [R1+0xab0] ;  /* 0x000ab00001477983 */ /* 0x000ea80000100800 */
[----:B------:R-:W2:Y:S04]  /*14480*/  LDL R76, [R1+0xaac] ;  /* 0x000aac00014c7983 */ /* 0x000ea80000100800 */
[----:B------:R-:W2:Y:S04]  /*14490*/  LDL.LU R12, [R1+0x160] ;  /* 0x00016000010c7983 */ /* 0x000ea80000300800 */
[----:B------:R-:W2:Y:S04]  /*144a0*/  LDL.LU R9, [R1+0x174] ;  /* 0x0001740001097983 */ /* 0x000ea80000300800 */
[----:B---3--:R1:W3:Y:S04]  /*144b0*/  @P4 LDG.E.U16 R68, desc[UR16][R18.64] ;  /* 0x0000001012444981 */ /* 0x0082e8000c1e1500 */
[----:B----4-:R4:W3:Y:S04]  /*144c0*/  @P4 LDG.E.U16 R64, desc[UR16][R22.64] ;  /* 0x0000001016404981 */ /* 0x0108e8000c1e1500 */
[----:B------:R-:W3:Y:S04]  /*144d0*/  @P4 LDG.E.U16 R67, desc[UR16][R4.64] ;  /* 0x0000001004434981 */ /* 0x000ee8000c1e1500 */
[----:B0-----:R-:W3:Y:S04]  /*144e0*/  LDL.LU R5, [R1+0x164] ;  /* 0x0001640001057983 */ /* 0x001ee80000300800 */
[----:B------:R-:W3:Y:S01]  /*144f0*/  LDL.LU R4, [R1+0x168] ;  /* 0x0001680001047983 */ /* 0x000ee20000300800 */
[----:B------:R-:W-:Y:S01]  /*14500*/  ISETP.GT.AND P6, PT, R92, 0x15, PT ;  /* 0x000000155c00780c */ /* 0x000fe20003fc4270 */
[----:B-1----:R-:W-:-:S02]  /*14510*/  IMAD.MOV.U32 R18, RZ, RZ, R2 ;  /* 0x000000ffff127224 */ /* 0x002fc400078e0002 */
[----:B------:R-:W-:Y:S01]  /*14520*/  IMAD.MOV.U32 R19, RZ, RZ, R3 ;  /* 0x000000ffff137224 */ /* 0x000fe200078e0003 */
[----:B------:R-:W-:Y:S01]  /*14530*/  ISETP.GT.AND P5, PT, R92, 0x16, PT ;  /* 0x000000165c00780c */ /* 0x000fe20003fa4270 */
[----:B----4-:R-:W-:Y:S02]  /*14540*/  IMAD.MOV.U32 R23, RZ, RZ, R13 ;  /* 0x000000ffff177224 */ /* 0x010fe400078e000d */
[----:B------:R-:W-:-:S06]  /*14550*/  IMAD.MOV.U32 R22, RZ, RZ, R8 ;  /* 0x000000ffff167224 */ /* 0x000fcc00078e0008 */
[----:B------:R-:W4:Y:S04]  /*14560*/  @P6 LDG.E.U16 R73, desc[UR16][R22.64] ;  /* 0x0000001016496981 */ /* 0x000f28000c1e1500 */
[----:B------:R-:W4:Y:S04]  /*14570*/  @P6 LDG.E.U16 R78, desc[UR16][R14.64] ;  /* 0x000000100e4e6981 */ /* 0x000f28000c1e1500 */
[----:B------:R-:W4:Y:S04]  /*14580*/  @P6 LDG.E.U16 R74, desc[UR16][R20.64] ;  /* 0x00000010144a6981 */ /* 0x000f28000c1e1500 */
[----:B------:R0:W4:Y:S04]  /*14590*/  @P6 LDG.E.U16 R77, desc[UR16][R18.64] ;  /* 0x00000010124d6981 */ /* 0x000128000c1e1500 */
[----:B--2---:R-:W2:Y:S04]  /*145a0*/  @P5 LDG.E.U16 R71, desc[UR16][R16.64] ;  /* 0x0000001010475981 */ /* 0x004ea8000c1e1500 */
[----:B------:R-:W2:Y:S04]  /*145b0*/  @P5 LDG.E.U16 R76, desc[UR16][R10.64] ;  /* 0x000000100a4c5981 */ /* 0x000ea8000c1e1500 */
[----:B---3--:R-:W-:Y:S04]  /*145c0*/  @P4 STL [R1+0x94c], R68 ;  /* 0x00094c4401004387 */ /* 0x008fe80000100800 */
[----:B------:R-:W-:Y:S04]  /*145d0*/  @P4 STL [R1+0x950], R64 ;  /* 0x0009504001004387 */ /* 0x000fe80000100800 */
[----:B------:R-:W-:Y:S04]  /*145e0*/  @P4 STL [R1+0x954], R67 ;  /* 0x0009544301004387 */ /* 0x000fe80000100800 */
[----:B------:R-:W-:Y:S04]  /*145f0*/  @P4 STL [R1+0x958], R63 ;  /* 0x0009583f01004387 */ /* 0x000fe80000100800 */
[----:B------:R-:W3:Y:S04]  /*14600*/  LDL.LU R3, [R1+0x178] ;  /* 0x0001780001037983 */ /* 0x000ee80000300800 */
[----:B------:R-:W3:Y:S04]  /*14610*/  LDL.LU R2, [R1+0x18c] ;  /* 0x00018c0001027983 */ /* 0x000ee80000300800 */
[----:B------:R0:W-:Y:S04]  /*14620*/  STL.64 [R1+0x3f8], R18 ;  /* 0x0003f81201007387 */ /* 0x0001e80000100a00 */
[----:B------:R-:W3:Y:S01]  /*14630*/  @P5 LDG.E.U16 R70, desc[UR16][R4.64] ;  /* 0x0000001004465981 */ /* 0x000ee2000c1e1500 */
[----:B0-----:R-:W-:-:S02]  /*14640*/  IMAD.MOV.U32 R18, RZ, RZ, R9 ;  /* 0x000000ffff127224 */ /* 0x001fc400078e0009 */
[----:B------:R-:W-:-:S05]  /*14650*/  IMAD.MOV.U32 R19, RZ, RZ, R12 ;  /* 0x000000ffff137224 */ /* 0x000fca00078e000c */
[----:B------:R-:W3:Y:S04]  /*14660*/  @P5 LDG.E.U16 R75, desc[UR16][R18.64] ;  /* 0x00000010124b5981 */ /* 0x000ee8000c1e1500 */
[----:B------:R-:W-:Y:S04]  /*14670*/  STL.64 [R1+0x400], R20 ;  /* 0x0004001401007387 */ /* 0x000fe80000100a00 */
[----:B------:R-:W-:Y:S04]  /*14680*/  STL.64 [R1+0x410], R22 ;  /* 0x0004101601007387 */ /* 0x000fe80000100a00 */
[----:B------:R0:W-:Y:S04]  /*14690*/  STL.64 [R1+0x408], R14 ;  /* 0x0004080e01007387 */ /* 0x0001e80000100a00 */
[----:B0-----:R-:W3:Y:S04]  /*146a0*/  LDL.LU R15, [R1+0x17c] ;  /* 0x00017c00010f7983 */ /* 0x001ee80000300800 */
[----:B------:R-:W3:Y:S04]  /*146b0*/  LDL.LU R14, [R1+0x190] ;  /* 0x00019000010e7983 */ /* 0x000ee80000300800 */
[----:B------:R-:W3:Y:S04]  /*146c0*/  LDL.LU R13, [R1+0x180] ;  /* 0x00018000010d7983 */ /* 0x000ee80000300800 */
[----:B------:R-:W3:Y:S04]  /*146d0*/  LDL.LU R8, [R1+0x194] ;  /* 0x0001940001087983 */ /* 0x000ee80000300800 */
[----:B----4-:R-:W-:Y:S04]  /*146e0*/  @P6 STL [R1+0x93c], R77 ;  /* 0x00093c4d01006387 */ /* 0x010fe80000100800 */
[----:B------:R-:W-:Y:S04]  /*146f0*/  @P6 STL [R1+0x940], R74 ;  /* 0x0009404a01006387 */ /* 0x000fe80000100800 */
[----:B------:R-:W-:Y:S04]  /*14700*/  @P6 STL [R1+0x944], R78 ;  /* 0x0009444e01006387 */ /* 0x000fe80000100800 */
[----:B------:R-:W-:Y:S04]  /*14710*/  @P6 STL [R1+0x948], R73 ;  /* 0x0009484901006387 */ /* 0x000fe80000100800 */
[----:B------:R-:W-:Y:S04]  /*14720*/  STL.64 [R1+0x3d8], R10 ;  /* 0x0003d80a01007387 */ /* 0x000fe80000100a00 */
[----:B------:R-:W-:Y:S04]  /*14730*/  STL.64 [R1+0x3e0], R16 ;  /* 0x0003e01001007387 */ /* 0x000fe80000100a00 */
[----:B------:R-:W-:Y:S04]  /*14740*/  STL.64 [R1+0x3e8], R18 ;  /* 0x0003e81201007387 */ /* 0x000fe80000100a00 */
[----:B------:R0:W-:Y:S04]  /*14750*/  STL.64 [R1+0x3f0], R4 ;  /* 0x0003f00401007387 */ /* 0x0001e80000100a00 */
[----:B0-----:R-:W4:Y:S04]  /*14760*/  LDL.LU R5, [R1+0x184] ;  /* 0x0001840001057983 */ /* 0x001f280000300800 */
[----:B------:R-:W4:Y:S04]  /*14770*/  LDL.LU R4, [R1+0x188] ;  /* 0x0001880001047983 */ /* 0x000f280000300800 */
[----:B------:R-:W4:Y:S04]  /*14780*/  LDL R63, [R1+0xaa8] ;  /* 0x000aa800013f7983 */ /* 0x000f280000100800 */
[----:B--2---:R-:W-:Y:S04]  /*14790*/  @P5 STL [R1+0xaac], R76 ;  /* 0x000aac4c01005387 */ /* 0x004fe80000100800 */
[----:B------:R-:W-:Y:S04]  /*147a0*/  @P5 STL [R1+0xab0], R71 ;  /* 0x000ab04701005387 */ /* 0x000fe80000100800 */
[----:B---3--:R-:W-:Y:S04]  /*147b0*/  @P5 STL [R1+0xab4], R75 ;  /* 0x000ab44b01005387 */ /* 0x008fe80000100800 */
[----:B------:R0:W-:Y:S04]  /*147c0*/  @P5 STL [R1+0xab8], R70 ;  /* 0x000ab84601005387 */ /* 0x0001e80000100800 */
[----:B------:R-:W2:Y:S04]  /*147d0*/  LDL R68, [R1+0xa9c] ;  /* 0x000a9c0001447983 */ /* 0x000ea80000100800 */
[----:B------:R-:W3:Y:S04]  /*147e0*/  LDL R64, [R1+0xaa0] ;  /* 0x000aa00001407983 */ /* 0x000ee80000100800 */
[----:B------:R-:W3:Y:S01]  /*147f0*/  LDL R67, [R1+0xaa4] ;  /* 0x000aa40001437983 */ /* 0x000ee20000100800 */
[----:B------:R-:W-:-:S02]  /*14800*/  IMAD.MOV.U32 R20, RZ, RZ, R2 ;  /* 0x000000ffff147224 */ /* 0x000fc400078e0002 */
[----:B------:R-:W-:Y:S02]  /*14810*/  IMAD.MOV.U32 R21, RZ, RZ, R3 ;  /* 0x000000ffff157224 */ /* 0x000fe400078e0003 */
[----:B------:R-:W3:Y:S01]  /*14820*/  LDL.LU R3, [R1+0x198] ;  /* 0x0001980001037983 */ /* 0x000ee20000300800 */
[----:B------:R-:W-:-:S03]  /*14830*/  ISETP.GT.AND P1, PT, R92, 0x17, PT ;  /* 0x000000175c00780c */ /* 0x000fc60003f24270 */
[----:B------:R-:W3:Y:S01]  /*14840*/  LDL.LU R2, [R1+0x1ac] ;  /* 0x0001ac0001027983 */ /* 0x000ee20000300800 */
[----:B------:R-:W-:-:S03]  /*14850*/  IMAD.MOV.U32 R23, RZ, RZ, R15 ;  /* 0x000000ffff177224 */ /* 0x000fc600078e000f */
[----:B------:R-:W-:Y:S01]  /*14860*/  STL.64 [R1+0x3b8], R20 ;  /* 0x0003b81401007387 */ /* 0x000fe20000100a00 */
[----:B------:R-:W-:-:S03]  /*14870*/  IMAD.MOV.U32 R22, RZ, RZ, R14 ;  /* 0x000000ffff167224 */ /* 0x000fc600078e000e */
[----:B------:R-:W3:Y:S01]  /*14880*/  LDL.LU R17, [R1+0x19c] ;  /* 0x00019c0001117983 */ /* 0x000ee20000300800 */
[----:B------:R-:W-:-:S03]  /*14890*/  IMAD.MOV.U32 R25, RZ, RZ, R13 ;  /* 0x000000ffff197224 */ /* 0x000fc600078e000d */
[----:B------:R-:W3:Y:S01]  /*148a0*/  LDL.LU R16, [R1+0x1b0] ;  /* 0x0001b00001107983 */ /* 0x000ee20000300800 */
[----:B------:R-:W-:-:S03]  /*148b0*/  IMAD.MOV.U32 R24, RZ, RZ, R8 ;  /* 0x000000ffff187224 */ /* 0x000fc600078e0008 */
[----:B------:R-:W3:Y:S04]  /*148c0*/  LDL.LU R12, [R1+0x1a0] ;  /* 0x0001a000010c7983 */ /* 0x000ee80000300800 */
[----:B------:R-:W3:Y:S04]  /*148d0*/  LDL.LU R11, [R1+0x1b4] ;  /* 0x0001b400010b7983 */ /* 0x000ee80000300800 */
[----:B------:R-:W3:Y:S04]  /*148e0*/  LDL.LU R10, [R1+0x1a4] ;  /* 0x0001a400010a7983 */ /* 0x000ee80000300800 */
[----:B------:R-:W3:Y:S04]  /*148f0*/  LDL.LU R9, [R1+0x1a8] ;  /* 0x0001a80001097983 */ /* 0x000ee80000300800 */
[----:B------:R-:W3:Y:S04]  /*14900*/  LDL R73, [R1+0x938] ;  /* 0x0009380001497983 */ /* 0x000ee80000100800 */
[----:B------:R-:W3:Y:S04]  /*14910*/  LDL R78, [R1+0x934] ;  /* 0x00093400014e7983 */ /* 0x000ee80000100800 */
[----:B------:R-:W-:Y:S04]  /*14920*/  STL.64 [R1+0x3c0], R22 ;  /* 0x0003c01601007387 */ /* 0x000fe80000100a00 */
[----:B------:R-:W3:Y:S04]  /*14930*/  LDL R74, [R1+0x930] ;  /* 0x00093000014a7983 */ /* 0x000ee80000100800 */
[----:B------:R-:W-:Y:S04]  /*14940*/  STL.64 [R1+0x3c8], R24 ;  /* 0x0003c81801007387 */ /* 0x000fe80000100a00 */
[----:B------:R-:W3:Y:S01]  /*14950*/  LDL R77, [R1+0x92c] ;  /* 0x00092c00014d7983 */ /* 0x000ee20000100800 */
[----:B----4-:R-:W-:-:S03]  /*14960*/  IMAD.MOV.U32 R15, RZ, RZ, R5 ;  /* 0x000000ffff0f7224 */ /* 0x010fc600078e0005 */
[----:B0-----:R-:W4:Y:S01]  /*14970*/  LDL R70, [R1+0x928] ;  /* 0x0009280001467983 */ /* 0x001f220000100800 */
[----:B------:R-:W-:-:S03]  /*14980*/  IMAD.MOV.U32 R14, RZ, RZ, R4 ;  /* 0x000000ffff0e7224 */ /* 0x000fc600078e0004 */
[----:B------:R-:W4:Y:S04]  /*14990*/  LDL R75, [R1+0x924] ;  /* 0x00092400014b7983 */ /* 0x000f280000100800 */
[----:B------:R-:W4:Y:S04]  /*149a0*/  LDL R71, [R1+0x920] ;  /* 0x0009200001477983 */ /* 0x000f280000100800 */
[----:B------:R-:W4:Y:S04]  /*149b0*/  LDL R76, [R1+0x91c] ;  /* 0x00091c00014c7983 */ /* 0x000f280000100800 */
[----:B------:R-:W4:Y:S04]  /*149c0*/  LDL.LU R5, [R1+0x1b8] ;  /* 0x0001b80001057983 */ /* 0x000f280000300800 */
[----:B------:R-:W4:Y:S04]  /*149d0*/  LDL.LU R4, [R1+0x1cc] ;  /* 0x0001cc0001047983 */ /* 0x000f280000300800 */
[----:B------:R0:W-:Y:S04]  /*149e0*/  STL.64 [R1+0x3d0], R14 ;  /* 0x0003d00e01007387 */ /* 0x0001e80000100a00 */
[----:B------:R-:W4:Y:S04]  /*149f0*/  @P1 LDG.E.U16 R63, desc[UR16][R14.64] ;  /* 0x000000100e3f1981 */ /* 0x000f28000c1e1500 */
[----:B0-----:R-:W4:Y:S04]  /*14a00*/  LDL.LU R15, [R1+0x1bc] ;  /* 0x0001bc00010f7983 */ /* 0x001f280000300800 */
[----:B------:R-:W4:Y:S04]  /*14a10*/  LDL.LU R14, [R1+0x1d0] ;  /* 0x0001d000010e7983 */ /* 0x000f280000300800 */
[----:B------:R-:W4:Y:S04]  /*14a20*/  LDL.LU R19, [R1+0x1c0] ;  /* 0x0001c00001137983 */ /* 0x000f280000300800 */
[----:B------:R-:W4:Y:S04]  /*14a30*/  LDL.LU R18, [R1+0x1d4] ;  /* 0x0001d40001127983 */ /* 0x000f280000300800 */
[----:B------:R-:W4:Y:S04]  /*14a40*/  LDL.LU R13, [R1+0x1c4] ;  /* 0x0001c400010d7983 */ /* 0x000f280000300800 */
[----:B------:R-:W4:Y:S04]  /*14a50*/  LDL.LU R8, [R1+0x1c8] ;  /* 0x0001c80001087983 */ /* 0x000f280000300800 */
[----:B--2---:R0:W2:Y:S04]  /*14a60*/  @P1 LDG.E.U16 R68, desc[UR16][R20.64] ;  /* 0x0000001014441981 */ /* 0x0040a8000c1e1500 */
[----:B---3--:R1:W3:Y:S04]  /*14a70*/  @P1 LDG.E.U16 R64, desc[UR16][R22.64] ;  /* 0x0000001016401981 */ /* 0x0082e8000c1e1500 */
[----:B------:R1:W3:Y:S01]  /*14a80*/  @P1 LDG.E.U16 R67, desc[UR16][R24.64] ;  /* 0x0000001018431981 */ /* 0x0002e2000c1e1500 */
[----:B------:R-:W-:-:S02]  /*14a90*/  ISETP.GT.AND P3, PT, R92, 0x18, PT ;  /* 0x000000185c00780c */ /* 0x000fc40003f64270 */
[----:B------:R-:W-:Y:S01]  /*14aa0*/  ISETP.GT.AND P4, PT, R92, 0x19, PT ;  /* 0x000000195c00780c */ /* 0x000fe20003f84270 */
[----:B0-----:R-:W-:Y:S02]  /*14ab0*/  IMAD.MOV.U32 R21, RZ, RZ, R3 ;  /* 0x000000ffff157224 */ /* 0x001fe400078e0003 */
[----:B------:R-:W-:Y:S02]  /*14ac0*/  IMAD.MOV.U32 R20, RZ, RZ, R2 ;  /* 0x000000ffff147224 */ /* 0x000fe400078e0002 */
[----:B-1----:R-:W-:Y:S02]  /*14ad0*/  IMAD.MOV.U32 R23, RZ, RZ, R17 ;  /* 0x000000ffff177224 */ /* 0x002fe400078e0011 */
[----:B------:R-:W-:Y:S02]  /*14ae0*/  IMAD.MOV.U32 R22, RZ, RZ, R16 ;  /* 0x000000ffff167224 */ /* 0x000fe400078e0010 */
[----:B------:R-:W-:Y:S02]  /*14af0*/  IMAD.MOV.U32 R25, RZ, RZ, R12 ;  /* 0x000000ffff197224 */ /* 0x000fe400078e000c */
[----:B------:R-:W-:-:S02]  /*14b00*/  IMAD.MOV.U32 R24, RZ, RZ, R11 ;  /* 0x000000ffff187224 */ /* 0x000fc400078e000b */
[----:B------:R-:W-:Y:S02]  /*14b10*/  IMAD.MOV.U32 R11, RZ, RZ, R10 ;  /* 0x000000ffff0b7224 */ /* 0x000fe400078e000a */
[----:B------:R-:W-:-:S05]  /*14b20*/  IMAD.MOV.U32 R10, RZ, RZ, R9 ;  /* 0x000000ffff0a7224 */ /* 0x000fca00078e0009 */
[----:B------:R-:W3:Y:S04]  /*14b30*/  @P3 LDG.E.U16 R73, desc[UR16][R10.64] ;  /* 0x000000100a493981 */ /* 0x000ee8000c1e1500 */
[----:B------:R-:W3:Y:S04]  /*14b40*/  @P3 LDG.E.U16 R78, desc[UR16][R24.64] ;  /* 0x00000010184e3981 */ /* 0x000ee8000c1e1500 */
[----:B------:R-:W3:Y:S04]  /*14b50*/  @P3 LDG.E.U16 R74, desc[UR16][R22.64] ;  /* 0x00000010164a3981 */ /* 0x000ee8000c1e1500 */
[----:B------:R0:W3:Y:S04]  /*14b60*/  @P3 LDG.E.U16 R77, desc[UR16][R20.64] ;  /* 0x00000010144d3981 */ /* 0x0000e8000c1e1500 */
[----:B----4-:R-:W4:Y:S04]  /*14b70*/  @P4 LDG.E.U16 R76, desc[UR16][R4.64] ;  /* 0x00000010044c4981 */ /* 0x010f28000c1e1500 */
[----:B------:R-:W4:Y:S04]  /*14b80*/  @P4 LDG.E.U16 R71, desc[UR16][R14.64] ;  /* 0x000000100e474981 */ /* 0x000f28000c1e1500 */
[----:B------:R-:W4:Y:S04]  /*14b90*/  @P4 LDG.E.U16 R75, desc[UR16][R18.64] ;  /* 0x00000010124b4981 */ /* 0x000f28000c1e1500 */
[----:B--2---:R-:W-:Y:S04]  /*14ba0*/  @P1 STL [R1+0xa9c], R68 ;  /* 0x000a9c4401001387 */ /* 0x004fe80000100800 */
[----:B---3--:R-:W-:Y:S04]  /*14bb0*/  @P1 STL [R1+0xaa0], R64 ;  /* 0x000aa04001001387 */ /* 0x008fe80000100800 */
[----:B------:R-:W-:Y:S04]  /*14bc0*/  @P1 STL [R1+0xaa4], R67 ;  /* 0x000aa44301001387 */ /* 0x000fe80000100800 */
[----:B------:R-:W-:Y:S04]  /*14bd0*/  @P1 STL [R1+0xaa8], R63 ;  /* 0x000aa83f01001387 */ /* 0x000fe80000100800 */
[----:B------:R-:W2:Y:S04]  /*14be0*/  LDL.LU R3, [R1+0x1d8] ;  /* 0x0001d80001037983 */ /* 0x000ea80000300800 */
[----:B------:R-:W3:Y:S04]  /*14bf0*/  LDL.LU R2, [R1+0x1ec] ;  /* 0x0001ec0001027983 */ /* 0x000ee80000300800 */
[----:B------:R0:W-:Y:S02]  /*14c00*/  STL.64 [R1+0x398], R20 ;  /* 0x0003981401007387 */ /* 0x0001e40000100a00 */
[----:B0-----:R-:W-:-:S02]  /*14c10*/  IMAD.MOV.U32 R20, RZ, RZ, R8 ;  /* 0x000000ffff147224 */ /* 0x001fc400078e0008 */
[----:B------:R-:W-:-:S05]  /*14c20*/  IMAD.MOV.U32 R21, RZ, RZ, R13 ;  /* 0x000000ffff157224 */ /* 0x000fca00078e000d */
[----:B------:R-:W2:Y:S04]  /*14c30*/  @P4 LDG.E.U16 R70, desc[UR16][R20.64] ;  /* 0x0000001014464981 */ /* 0x000ea8000c1e1500 */
[----:B------:R-:W-:Y:S04]  /*14c40*/  STL.64 [R1+0x3a0], R22 ;  /* 0x0003a01601007387 */ /* 0x000fe80000100a00 */
[----:B------:R0:W-:Y:S04]  /*14c50*/  STL.64 [R1+0x3b0], R10 ;  /* 0x0003b00a01007387 */ /* 0x0001e80000100a00 */
[----:B------:R-:W-:Y:S04]  /*14c60*/  STL.64 [R1+0x3a8], R24 ;  /* 0x0003a81801007387 */ /* 0x000fe80000100a00 */
[----:B------:R-:W3:Y:S04]  /*14c70*/  LDL.LU R17, [R1+0x1dc] ;  /* 0x0001dc0001117983 */ /* 0x000ee80000300800 */
[----:B------:R-:W3:Y:S04]  /*14c80*/  LDL.LU R16, [R1+0x1f0] ;  /* 0x0001f00001107983 */ /* 0x000ee80000300800 */
[----:B------:R-:W3:Y:S04]  /*14c90*/  LDL.LU R12, [R1+0x1e0] ;  /* 0x0001e000010c7983 */ /* 0x000ee80000300800 */
[----:B0-----:R-:W3:Y:S04]  /*14ca0*/  LDL.LU R11, [R1+0x1f4] ;  /* 0x0001f400010b7983 */ /* 0x001ee80000300800 */
[----:B------:R-:W3:Y:S04]  /*14cb0*/  LDL.LU R10, [R1+0x1e4] ;  /* 0x0001e400010a7983 */ /* 0x000ee80000300800 */
[----:B------:R-:W3:Y:S04]  /*14cc0*/  LDL.LU R9, [R1+0x1e8] ;  /* 0x0001e80001097983 */ /* 0x000ee80000300800 */
[----:B------:R-:W-:Y:S04]  /*14cd0*/  @P3 STL [R1+0x92c], R77 ;  /* 0x00092c4d01003387 */ /* 0x000fe80000100800 */
[----:B------:R-:W-:Y:S04]  /*14ce0*/  @P3 STL [R1+0x930], R74 ;  /* 0x0009304a01003387 */ /* 0x000fe80000100800 */
[----:B------:R-:W-:Y:S04]  /*14cf0*/  @P3 STL [R1+0x934], R78 ;  /* 0x0009344e01003387 */ /* 0x000fe80000100800 */
[----:B------:R-:W-:Y:S04]  /*14d00*/  @P3 STL [R1+0x938], R73 ;  /* 0x0009384901003387 */ /* 0x000fe80000100800 */
[----:B------:R-:W-:Y:S04]  /*14d10*/  STL.64 [R1+0x378], R4 ;  /* 0x0003780401007387 */ /* 0x000fe80000100a00 */
[----:B------:R-:W-:Y:S04]  /*14d20*/  STL.64 [R1+0x380], R14 ;  /* 0x0003800e01007387 */ /* 0x000fe80000100a00 */
[----:B------:R-:W-:Y:S04]  /*14d30*/  STL.64 [R1+0x388], R18 ;  /* 0x0003881201007387 */ /* 0x000fe80000100a00 */
[----:B------:R3:W-:Y:S04]  /*14d40*/  STL.64 [R1+0x390], R20 ;  /* 0x0003901401007387 */ /* 0x0007e80000100a00 */
[----:B------:R-:W3:Y:S04]  /*14d50*/  LDL R63, [R1+0x918] ;  /* 0x00091800013f7983 */ /* 0x000ee80000100800 */
[----:B----4-:R-:W-:Y:S04]  /*14d60*/  @P4 STL [R1+0x91c], R76 ;  /* 0x00091c4c01004387 */ /* 0x010fe80000100800 */
[----:B------:R-:W-:Y:S04]  /*14d70*/  @P4 STL [R1+0x920], R71 ;  /* 0x0009204701004387 */ /* 0x000fe80000100800 */
[----:B------:R0:W-:Y:S04]  /*14d80*/  @P4 STL [R1+0x924], R75 ;  /* 0x0009244b01004387 */ /* 0x0001e80000100800 */
[----:B--2---:R1:W-:Y:S04]  /*14d90*/  @P4 STL [R1+0x928], R70 ;  /* 0x0009284601004387 */ /* 0x0043e80000100800 */
[----:B------:R-:W2:Y:S04]  /*14da0*/  LDL R68, [R1+0x90c] ;  /* 0x00090c0001447983 */ /* 0x000ea80000100800 */
[----:B------:R-:W4:Y:S04]  /*14db0*/  LDL R67, [R1+0x914] ;  /* 0x0009140001437983 */ /* 0x000f280000100800 */
[----:B------:R-:W4:Y:S01]  /*14dc0*/  LDL R64, [R1+0x910] ;  /* 0x0009100001407983 */ /* 0x000f220000100800 */
[----:B---3--:R-:W-:-:S02]  /*14dd0*/  IMAD.MOV.U32 R20, RZ, RZ, R2 ;  /* 0x000000ffff147224 */ /* 0x008fc400078e0002 */
[----:B------:R-:W-:Y:S01]  /*14de0*/  IMAD.MOV.U32 R21, RZ, RZ, R3 ;  /* 0x000000ffff157224 */ /* 0x000fe200078e0003 */
[----:B------:R-:W3:Y:S04]  /*14df0*/  LDL.LU R15, [R1+0x1f8] ;  /* 0x0001f800010f7983 */ /* 0x000ee80000300800 */
[----:B------:R-:W3:Y:S04]  /*14e00*/  LDL.LU R14, [R1+0x20c] ;  /* 0x00020c00010e7983 */ /* 0x000ee80000300800 */
[----:B------:R-:W-:Y:S04]  /*14e10*/  STL.64 [R1+0x358], R20 ;  /* 0x0003581401007387 */ /* 0x000fe80000100a00 */
[----:B------:R-:W3:Y:S04]  /*14e20*/  LDL.LU R3, [R1+0x1fc] ;  /* 0x0001fc0001037983 */ /* 0x000ee80000300800 */
[----:B------:R-:W3:Y:S04]  /*14e30*/  LDL.LU R2, [R1+0x210] ;  /* 0x0002100001027983 */ /* 0x000ee80000300800 */
[----:B------:R-:W3:Y:S04]  /*14e40*/  LDL.LU R5, [R1+0x200] ;  /* 0x0002000001057983 */ /* 0x000ee80000300800 */
[----:B------:R-:W3:Y:S04]  /*14e50*/  LDL.LU R4, [R1+0x214] ;  /* 0x0002140001047983 */ /* 0x000ee80000300800 */
[----:B------:R-:W3:Y:S04]  /*14e60*/  LDL.LU R13, [R1+0x204] ;  /* 0x00020400010d7983 */ /* 0x000ee80000300800 */
[----:B------:R-:W3:Y:S01]  /*14e70*/  LDL.LU R8, [R1+0x208] ;  /* 0x0002080001087983 */ /* 0x000ee20000300800 */
[----:B------:R-:W-:Y:S01]  /*14e80*/  ISETP.GT.AND P6, PT, R92, 0x1a, PT ;  /* 0x0000001a5c00780c */ /* 0x000fe20003fc4270 */
[----:B------:R-:W-:-:S02]  /*14e90*/  IMAD.MOV.U32 R22, RZ, RZ, R16 ;  /* 0x000000ffff167224 */ /* 0x000fc400078e0010 */
[----:B------:R-:W-:Y:S01]  /*14ea0*/  IMAD.MOV.U32 R23, RZ, RZ, R17 ;  /* 0x000000ffff177224 */ /* 0x000fe200078e0011 */
[----:B0-----:R-:W3:Y:S01]  /*14eb0*/  LDL R75, [R1+0x908] ;  /* 0x00090800014b7983 */ /* 0x001ee20000100800 */
[----:B------:R-:W-:Y:S02]  /*14ec0*/  IMAD.MOV.U32 R18, RZ, RZ, R11 ;  /* 0x000000ffff127224 */ /* 0x000fe400078e000b */
[----:B------:R-:W-:Y:S02]  /*14ed0*/  IMAD.MOV.U32 R19, RZ, RZ, R12 ;  /* 0x000000ffff137224 */ /* 0x000fe400078e000c */
[----:B------:R-:W-:Y:S02]  /*14ee0*/  IMAD.MOV.U32 R11, RZ, RZ, R10 ;  /* 0x000000ffff0b7224 */ /* 0x000fe400078e000a */
[----:B------:R-:W-:Y:S01]  /*14ef0*/  IMAD.MOV.U32 R10, RZ, RZ, R9 ;  /* 0x000000ffff0a7224 */ /* 0x000fe200078e0009 */
[----:B------:R-:W-:Y:S04]  /*14f00*/  STL.64 [R1+0x360], R22 ;  /* 0x0003601601007387 */ /* 0x000fe80000100a00 */
[----:B------:R-:W-:Y:S04]  /*14f10*/  STL.64 [R1+0x368], R18 ;  /* 0x0003681201007387 */ /* 0x000fe80000100a00 */
[----:B------:R0:W-:Y:S04]  /*14f20*/  STL.64 [R1+0x370], R10 ;  /* 0x0003700a01007387 */ /* 0x0001e80000100a00 */
[----:B------:R-:W3:Y:S04]  /*14f30*/  LDL R74, [R1+0x8fc] ;  /* 0x0008fc00014a7983 */ /* 0x000ee80000100800 */
[----:B------:R-:W3:Y:S04]  /*14f40*/  LDL R78, [R1+0x900] ;  /* 0x00090000014e7983 */ /* 0x000ee80000100800 */
[----:B------:R-:W3:Y:S04]  /*14f50*/  LDL R73, [R1+0x904] ;  /* 0x0009040001497983 */ /* 0x000ee80000100800 */
[----:B------:R-:W3:Y:S04]  /*14f60*/  LDL R77, [R1+0x8f8] ;  /* 0x0008f800014d7983 */ /* 0x000ee80000100800 */
[----:B-1----:R-:W3:Y:S04]  /*14f70*/  LDL R70, [R1+0x8f4] ;  /* 0x0008f40001467983 */ /* 0x002ee80000100800 */
[----:B------:R-:W3:Y:S04]  /*14f80*/  LDL R71, [R1+0x8f0] ;  /* 0x0008f00001477983 */ /* 0x000ee80000100800 */
[----:B------:R-:W3:Y:S04]  /*14f90*/  LDL R76, [R1+0x8ec] ;  /* 0x0008ec00014c7983 */ /* 0x000ee80000100800 */
[----:B------:R-:W3:Y:S04]  /*14fa0*/  LDL.LU R84, [R1+0x8e4] ;  /* 0x0008e40001547983 */ /* 0x000ee80000300800 */
[----:B------:R-:W3:Y:S04]  /*14fb0*/  LDL.LU R85, [R1+0x8e0] ;  /* 0x0008e00001557983 */ /* 0x000ee80000300800 */
[----:B------:R-:W3:Y:S04]  /*14fc0*/  LDL.LU R86, [R1+0x8dc] ;  /* 0x0008dc0001567983 */ /* 0x000ee80000300800 */
[----:B------:R-:W3:Y:S04]  /*14fd0*/  @P6 LDG.E.U16 R63, desc[UR16][R10.64] ;  /* 0x000000100a3f6981 */ /* 0x000ee8000c1e1500 */
[----:B0-----:R-:W3:Y:S04]  /*14fe0*/  LDL.LU R11, [R1+0x218] ;  /* 0x00021800010b7983 */ /* 0x001ee80000300800 */
[----:B------:R-:W3:Y:S04]  /*14ff0*/  LDL.LU R10, [R1+0x22c] ;  /* 0x00022c00010a7983 */ /* 0x000ee80000300800 */
[----:B------:R-:W3:Y:S04]  /*15000*/  LDL.LU R17, [R1+0x21c] ;  /* 0x00021c0001117983 */ /* 0x000ee80000300800 */
[----:B------:R-:W3:Y:S04]  /*15010*/  LDL.LU R16, [R1+0x230] ;  /* 0x0002300001107983 */ /* 0x000ee80000300800 */
[----:B--2---:R3:W2:Y:S04]  /*15020*/  @P6 LDG.E.U16 R68, desc[UR16][R20.64] ;  /* 0x0000001014446981 */ /* 0x0046a8000c1e1500 */
[----:B----4-:R-:W4:Y:S04]  /*15030*/  @P6 LDG.E.U16 R67, desc[UR16][R18.64] ;  /* 0x0000001012436981 */ /* 0x010f28000c1e1500 */
[----:B------:R0:W4:Y:S04]  /*15040*/  @P6 LDG.E.U16 R64, desc[UR16][R22.64] ;  /* 0x0000001016406981 */ /* 0x000128000c1e1500 */
[----:B------:R-:W4:Y:S04]  /*15050*/  LDL.LU R19, [R1+0x220] ;  /* 0x0002200001137983 */ /* 0x000f280000300800 */
[----:B------:R-:W4:Y:S04]  /*15060*/  LDL.LU R18, [R1+0x234] ;  /* 0x0002340001127983 */ /* 0x000f280000300800 */
[----:B------:R-:W4:Y:S04]  /*15070*/  LDL.LU R12, [R1+0x224] ;  /* 0x00022400010c7983 */ /* 0x000f280000300800 */
[----:B------:R-:W4:Y:S01]  /*15080*/  LDL.LU R9, [R1+0x228] ;  /* 0x0002280001097983 */ /* 0x000f220000300800 */
[----:B------:R-:W-:Y:S01]  /*15090*/  ISETP.GT.AND P5, PT, R92, 0x1b, PT ;  /* 0x0000001b5c00780c */ /* 0x000fe20003fa4270 */
[----:B---3--:R-:W-:-:S02]  /*150a0*/  IMAD.MOV.U32 R20, RZ, RZ, R14 ;  /* 0x000000ffff147224 */ /* 0x008fc400078e000e */
[----:B------:R-:W-:Y:S02]  /*150b0*/  IMAD.MOV.U32 R21, RZ, RZ, R15 ;  /* 0x000000ffff157224 */ /* 0x000fe400078e000f */
[----:B0-----:R-:W-:Y:S02]  /*150c0*/  IMAD.MOV.U32 R23, RZ, RZ, R13 ;  /* 0x000000ffff177224 */ /* 0x001fe400078e000d */
[----:B------:R-:W-:-:S06]  /*150d0*/  IMAD.MOV.U32 R22, RZ, RZ, R8 ;  /* 0x000000ffff167224 */ /* 0x000fcc00078e0008 */
[----:B------:R-:W3:Y:S01]  /*150e0*/  @P5 LDG.E.U16 R75, desc[UR16][R22.64] ;  /* 0x00000010164b5981 */ /* 0x000ee2000c1e1500 */
[----:B------:R-:W-:-:S03]  /*150f0*/  ISETP.GT.AND P1, PT, R92, 0x1c, PT ;  /* 0x0000001c5c00780c */ /* 0x000fc60003f24270 */
[----:B------:R0:W3:Y:S04]  /*15100*/  @P5 LDG.E.U16 R74, desc[UR16][R20.64] ;  /* 0x00000010144a5981 */ /* 0x0000e8000c1e1500 */
[----:B------:R-:W3:Y:S04]  /*15110*/  @P5 LDG.E.U16 R78, desc[UR16][R2.64] ;  /* 0x00000010024e5981 */ /* 0x000ee8000c1e1500 */
[----:B------:R-:W3:Y:S04]  /*15120*/  @P5 LDG.E.U16 R73, desc[UR16][R4.64] ;  /* 0x0000001004495981 */ /* 0x000ee8000c1e1500 */
[----:B------:R-:W3:Y:S04]  /*15130*/  @P1 LDG.E.U16 R76, desc[UR16][R10.64] ;  /* 0x000000100a4c1981 */ /* 0x000ee8000c1e1500 */
[----:B------:R-:W3:Y:S04]  /*15140*/  @P1 LDG.E.U16 R71, desc[UR16][R16.64] ;  /* 0x0000001010471981 */ /* 0x000ee8000c1e1500 */
[----:B--2---:R-:W-:Y:S04]  /*15150*/  @P6 STL [R1+0x90c], R68 ;  /* 0x00090c4401006387 */ /* 0x004fe80000100800 */
[----:B----4-:R-:W-:Y:S04]  /*15160*/  @P6 STL [R1+0x910], R64 ;  /* 0x0009104001006387 */ /* 0x010fe80000100800 */
[----:B------:R-:W-:Y:S04]  /*15170*/  @P6 STL [R1+0x914], R67 ;  /* 0x0009144301006387 */ /* 0x000fe80000100800 */
[----:B------:R-:W-:Y:S04]  /*15180*/  @P6 STL [R1+0x918], R63 ;  /* 0x0009183f01006387 */ /* 0x000fe80000100800 */
[----:B------:R0:W-:Y:S04]  /*15190*/  STL.64 [R1+0x338], R20 ;  /* 0x0003381401007387 */ /* 0x0001e80000100a00 */
[----:B------:R-:W2:Y:S01]  /*151a0*/  @P1 LDG.E.U16 R70, desc[UR16][R18.64] ;  /* 0x0000001012461981 */ /* 0x000ea2000c1e1500 */
[----:B0-----:R-:W-:-:S02]  /*151b0*/  IMAD.MOV.U32 R20, RZ, RZ, R9 ;  /* 0x000000ffff147224 */ /* 0x001fc400078e0009 */
[----:B------:R-:W-:-:S05]  /*151c0*/  IMAD.MOV.U32 R21, RZ, RZ, R12 ;  /* 0x000000ffff157224 */ /* 0x000fca00078e000c */
[----:B------:R-:W4:Y:S04]  /*151d0*/  @P1 LDG.E.U16 R77, desc[UR16][R20.64] ;  /* 0x00000010144d1981 */ /* 0x000f28000c1e1500 */
[----:B------:R-:W-:Y:S04]  /*151e0*/  STL.64 [R1+0x340], R2 ;  /* 0x0003400201007387 */ /* 0x000fe80000100a00 */
[----:B------:R-:W-:Y:S04]  /*151f0*/  STL.64 [R1+0x348], R4 ;  /* 0x0003480401007387 */ /* 0x000fe80000100a00 */
[----:B------:R-:W-:Y:S04]  /*15200*/  STL.64 [R1+0x350], R22 ;  /* 0x0003501601007387 */ /* 0x000fe80000100a00 */
[----:B------:R-:W4:Y:S04]  /*15210*/  LDL.LU R15, [R1+0x238] ;  /* 0x00023800010f7983 */ /* 0x000f280000300800 */
[----:B------:R-:W4:Y:S04]  /*15220*/  LDL.LU R14, [R1+0x24c] ;  /* 0x00024c00010e7983 */ /* 0x000f280000300800 */
[----:B---3--:R0:W-:Y:S04]  /*15230*/  @P5 STL [R1+0x908], R75 ;  /* 0x0009084b01005387 */ /* 0x0081e80000100800 */
[----:B0-----:R-:W3:Y:S04]  /*15240*/  LDL R75, [R1+0x8e8] ;  /* 0x0008e800014b7983 */ /* 0x001ee80000100800 */
[----:B------:R-:W3:Y:S04]  /*15250*/  LDL.LU R13, [R1+0x23c] ;  /* 0x00023c00010d7983 */ /* 0x000ee80000300800 */
[----:B------:R-:W3:Y:S04]  /*15260*/  LDL.LU R8, [R1+0x250] ;  /* 0x0002500001087983 */ /* 0x000ee80000300800 */
[----:B------:R-:W3:Y:S04]  /*15270*/  LDL.LU R5, [R1+0x240] ;  /* 0x0002400001057983 */ /* 0x000ee80000300800 */
[----:B------:R-:W3:Y:S04]  /*15280*/  LDL.LU R4, [R1+0x254] ;  /* 0x0002540001047983 */ /* 0x000ee80000300800 */
[----:B------:R-:W3:Y:S04]  /*15290*/  LDL.LU R3, [R1+0x244] ;  /* 0x0002440001037983 */ /* 0x000ee80000300800 */
[----:B------:R-:W3:Y:S04]  /*152a0*/  LDL.LU R2, [R1+0x248] ;  /* 0x0002480001027983 */ /* 0x000ee80000300800 */
[----:B------:R-:W-:Y:S04]  /*152b0*/  @P5 STL [R1+0x8fc], R74 ;  /* 0x0008fc4a01005387 */ /* 0x000fe80000100800 */
[----:B------:R-:W-:Y:S04]  /*152c0*/  @P5 STL [R1+0x900], R78 ;  /* 0x0009004e01005387 */ /* 0x000fe80000100800 */
[----:B------:R-:W-:Y:S04]  /*152d0*/  @P5 STL [R1+0x904], R73 ;  /* 0x0009044901005387 */ /* 0x000fe80000100800 */
[----:B------:R0:W-:Y:S04]  /*152e0*/  STL.64 [R1+0x318], R10 ;  /* 0x0003180a01007387 */ /* 0x0001e80000100a00 */
[----:B------:R1:W-:Y:S04]  /*152f0*/  STL.64 [R1+0x320], R16 ;  /* 0x0003201001007387 */ /* 0x0003e80000100a00 */
[----:B------:R1:W-:Y:S04]  /*15300*/  STL.64 [R1+0x328], R18 ;  /* 0x0003281201007387 */ /* 0x0003e80000100a00 */
[----:B------:R-:W-:Y:S04]  /*15310*/  STL.64 [R1+0x330], R20 ;  /* 0x0003301401007387 */ /* 0x000fe80000100a00 */
[----:B0-----:R-:W3:Y:S04]  /*15320*/  LDL.LU R11, [R1+0x258] ;  /* 0x00025800010b7983 */ /* 0x001ee80000300800 */
[----:B------:R-:W3:Y:S04]  /*15330*/  LDL.LU R10, [R1+0x26c] ;  /* 0x00026c00010a7983 */ /* 0x000ee80000300800 */
[----:B-1----:R-:W3:Y:S04]  /*15340*/  LDL.LU R17, [R1+0x25c] ;  /* 0x00025c0001117983 */ /* 0x002ee80000300800 */
[----:B------:R-:W3:Y:S04]  /*15350*/  LDL.LU R16, [R1+0x270] ;  /* 0x0002700001107983 */ /* 0x000ee80000300800 */
[----:B------:R-:W3:Y:S04]  /*15360*/  LDL.LU R19, [R1+0x260] ;  /* 0x0002600001137983 */ /* 0x000ee80000300800 */
[----:B------:R-:W3:Y:S04]  /*15370*/  LDL.LU R18, [R1+0x274] ;  /* 0x0002740001127983 */ /* 0x000ee80000300800 */
[----:B------:R-:W3:Y:S04]  /*15380*/  LDL.LU R12, [R1+0x264] ;  /* 0x00026400010c7983 */ /* 0x000ee80000300800 */
[----:B------:R-:W3:Y:S04]  /*15390*/  LDL.LU R9, [R1+0x268] ;  /* 0x0002680001097983 */ /* 0x000ee80000300800 */
[----:B------:R-:W-:Y:S04]  /*153a0*/  @P1 STL [R1+0x8ec], R76 ;  /* 0x0008ec4c01001387 */ /* 0x000fe80000100800 */
[----:B------:R0:W-:Y:S04]  /*153b0*/  @P1 STL [R1+0x8f0], R71 ;  /* 0x0008f04701001387 */ /* 0x0001e80000100800 */
[----:B--2---:R-:W-:Y:S04]  /*153c0*/  @P1 STL [R1+0x8f4], R70 ;  /* 0x0008f44601001387 */ /* 0x004fe80000100800 */
[----:B----4-:R1:W-:Y:S04]  /*153d0*/  @P1 STL [R1+0x8f8], R77 ;  /* 0x0008f84d01001387 */ /* 0x0103e80000100800 */
[----:B0-----:R-:W2:Y:S01]  /*153e0*/  LDL R71, [R1+0xa98] ;  /* 0x000a980001477983 */ /* 0x001ea20000100800 */
[----:B------:R-:W-:-:S02]  /*153f0*/  ISETP.GT.AND P3, PT, R92, 0x1d, PT ;  /* 0x0000001d5c00780c */ /* 0x000fc40003f64270 */
[----:B------:R-:W-:Y:S01]  /*15400*/  ISETP.GT.AND P4, PT, R92, 0x1e, PT ;  /* 0x0000001e5c00780c */ /* 0x000fe20003f84270 */
[----:B------:R-:W4:Y:S04]  /*15410*/  LDL R76, [R1+0xa94] ;  /* 0x000a9400014c7983 */ /* 0x000f280000100800 */
[----:B------:R-:W4:Y:S01]  /*15420*/  LDL R74, [R1+0xa90] ;  /* 0x000a9000014a7983 */ /* 0x000f220000100800 */
[----:B------:R-:W-:Y:S02]  /*15430*/  IMAD.MOV.U32 R21, RZ, RZ, R15 ;  /* 0x000000ffff157224 */ /* 0x000fe400078e000f */
[----:B------:R-:W-:-:S05]  /*15440*/  IMAD.MOV.U32 R20, RZ, RZ, R14 ;  /* 0x000000ffff147224 */ /* 0x000fca00078e000e */
[----:B------:R0:W-:Y:S04]  /*15450*/  STL.64 [R1+0x2f8], R20 ;  /* 0x0002f81401007387 */ /* 0x0001e80000100a00 */
[----:B------:R0:W4:Y:S04]  /*15460*/  @P3 LDG.E.U16 R86, desc[UR16][R20.64] ;  /* 0x0000001014563981 */ /* 0x000128000c1e1500 */
[----:B-1----:R-:W4:Y:S01]  /*15470*/  LDL R77, [R1+0xa8c] ;  /* 0x000a8c00014d7983 */ /* 0x002f220000100800 */
[----:B---3--:R-:W-:Y:S02]  /*15480*/  IMAD.MOV.U32 R23, RZ, RZ, R13 ;  /* 0x000000ffff177224 */ /* 0x008fe400078e000d */
[----:B------:R-:W-:-:S02]  /*15490*/  IMAD.MOV.U32 R25, RZ, RZ, R5 ;  /* 0x000000ffff197224 */ /* 0x000fc400078e0005 */
[----:B------:R-:W-:Y:S02]  /*154a0*/  IMAD.MOV.U32 R24, RZ, RZ, R4 ;  /* 0x000000ffff187224 */ /* 0x000fe400078e0004 */
[----:B------:R-:W-:-:S03]  /*154b0*/  IMAD.MOV.U32 R22, RZ, RZ, R8 ;  /* 0x000000ffff167224 */ /* 0x000fc600078e0008 */
[----:B------:R-:W3:Y:S04]  /*154c0*/  @P3 LDG.E.U16 R84, desc[UR16][R24.64] ;  /* 0x0000001018543981 */ /* 0x000ee8000c1e1500 */
[----:B------:R-:W3:Y:S04]  /*154d0*/  @P3 LDG.E.U16 R75, desc[UR16][R2.64] ;  /* 0x00000010024b3981 */ /* 0x000ee8000c1e1500 */
[----:B------:R-:W3:Y:S01]  /*154e0*/  @P3 LDG.E.U16 R85, desc[UR16][R22.64] ;  /* 0x0000001016553981 */ /* 0x000ee2000c1e1500 */
[----:B0-----:R-:W-:Y:S02]  /*154f0*/  IMAD.MOV.U32 R21, RZ, RZ, R12 ;  /* 0x000000ffff157224 */ /* 0x001fe400078e000c */
[----:B------:R-:W-:-:S05]  /*15500*/  IMAD.MOV.U32 R20, RZ, RZ, R9 ;  /* 0x000000ffff147224 */ /* 0x000fca00078e0009 */
[----:B--2---:R-:W2:Y:S04]  /*15510*/  @P4 LDG.E.U16 R71, desc[UR16][R20.64] ;  /* 0x0000001014474981 */ /* 0x004ea8000c1e1500 */
[----:B------:R0:W-:Y:S04]  /*15520*/  STL.64 [R1+0x310], R2 ;  /* 0x0003100201007387 */ /* 0x0001e80000100a00 */
[----:B------:R-:W-:Y:S04]  /*15530*/  STL.64 [R1+0x300], R22 ;  /* 0x0003001601007387 */ /* 0x000fe80000100a00 */
[----:B------:R-:W-:Y:S04]  /*15540*/  STL.64 [R1+0x308], R24 ;  /* 0x0003081801007387 */ /* 0x000fe80000100a00 */
[----:B------:R-:W2:Y:S04]  /*15550*/  LDL.LU R5, [R1+0x278] ;  /* 0x0002780001057983 */ /* 0x000ea80000300800 */
[----:B------:R-:W2:Y:S04]  /*15560*/  LDL.LU R4, [R1+0x28c] ;  /* 0x00028c0001047983 */ /* 0x000ea80000300800 */
[----:B------:R-:W2:Y:S04]  /*15570*/  LDL.LU R15, [R1+0x27c] ;  /* 0x00027c00010f7983 */ /* 0x000ea80000300800 */
[----:B------:R-:W2:Y:S04]  /*15580*/  LDL.LU R14, [R1+0x290] ;  /* 0x00029000010e7983 */ /* 0x000ea80000300800 */
[----:B------:R-:W2:Y:S04]  /*15590*/  LDL.LU R13, [R1+0x280] ;  /* 0x00028000010d7983 */ /* 0x000ea80000300800 */
[----:B------:R-:W2:Y:S04]  /*155a0*/  LDL.LU R8, [R1+0x294] ;  /* 0x0002940001087983 */ /* 0x000ea80000300800 */
[----:B0-----:R-:W2:Y:S04]  /*155b0*/  LDL.LU R3, [R1+0x284] ;  /* 0x0002840001037983 */ /* 0x001ea80000300800 */
[----:B------:R-:W2:Y:S04]  /*155c0*/  LDL.LU R2, [R1+0x288] ;  /* 0x0002880001027983 */ /* 0x000ea80000300800 */
[----:B----4-:R-:W4:Y:S04]  /*155d0*/  @P4 LDG.E.U16 R76, desc[UR16][R18.64] ;  /* 0x00000010124c4981 */ /* 0x010f28000c1e1500 */
[----:B---3--:R-:W-:Y:S04]  /*155e0*/  STL [R1+0xf60], R84 ;  /* 0x000f605401007387 */ /* 0x008fe80000100800 */
[----:B------:R-:W3:Y:S04]  /*155f0*/  LDL R70, [R1+0xa88] ;  /* 0x000a880001467983 */ /* 0x000ee80000100800 */
[----:B------:R0:W-:Y:S01]  /*15600*/  @P3 STL [R1+0x8e8], R75 ;  /* 0x0008e84b01003387 */ /* 0x0001e20000100800 */
[----:B------:R-:W-:-:S03]  /*15610*/  ISETP.GT.AND P6, PT, R92, 0x1f, PT ;  /* 0x0000001f5c00780c */ /* 0x000fc60003fc4270 */
[----:B------:R-:W3:Y:S04]  /*15620*/  @P4 LDG.E.U16 R77, desc[UR16][R10.64] ;  /* 0x000000100a4d4981 */ /* 0x000ee8000c1e1500 */
[----:B------:R1:W3:Y:S04]  /*15630*/  @P4 LDG.E.U16 R74, desc[UR16][R16.64] ;  /* 0x00000010104a4981 */ /* 0x0002e8000c1e1500 */
[----:B0-----:R-:W3:Y:S04]  /*15640*/  LDL R75, [R1+0xa84] ;  /* 0x000a8400014b7983 */ /* 0x001ee80000100800 */
[----:B------:R-:W-:Y:S04]  /*15650*/  STL [R1+0xf64], R85 ;  /* 0x000f645501007387 */ /* 0x000fe80000100800 */
[----:B------:R-:W-:Y:S04]  /*15660*/  STL [R1+0xf68], R86 ;  /* 0x000f685601007387 */ /* 0x000fe80000100800 */
[----:B------:R-:W-:Y:S04]  /*15670*/  STL.64 [R1+0x2d8], R10 ;  /* 0x0002d80a01007387 */ /* 0x000fe80000100a00 */
[----:B------:R-:W-:Y:S04]  /*15680*/  STL.64 [R1+0x2e0], R16 ;  /* 0x0002e01001007387 */ /* 0x000fe80000100a00 */
[----:B------:R-:W-:Y:S04]  /*15690*/  STL.64 [R1+0x2e8], R18 ;  /* 0x0002e81201007387 */ /* 0x000fe80000100a00 */
[----:B------:R-:W-:Y:S04]  /*156a0*/  STL.64 [R1+0x2f0], R20 ;  /* 0x0002f01401007387 */ /* 0x000fe80000100a00 */
[----:B--2---:R0:W-:Y:S04]  /*156b0*/  @P4 STL [R1+0xa98], R71 ;  /* 0x000a984701004387 */ /* 0x0041e80000100800 */
[----:B0-----:R-:W2:Y:S01]  /*156c0*/  LDL R71, [R1+0xa80] ;  /* 0x000a800001477983 */ /* 0x001ea20000100800 */
[----:B------:R-:W-:-:S02]  /*156d0*/  IMAD.MOV.U32 R23, RZ, RZ, R15 ;  /* 0x000000ffff177224 */ /* 0x000fc400078e000f */
[----:B------:R-:W-:Y:S02]  /*156e0*/  IMAD.MOV.U32 R22, RZ, RZ, R14 ;  /* 0x000000ffff167224 */ /* 0x000fe400078e000e */
[----:B------:R-:W-:Y:S02]  /*156f0*/  IMAD.MOV.U32 R15, RZ, RZ, R13 ;  /* 0x000000ffff0f7224 */ /* 0x000fe400078e000d */
[----:B------:R-:W-:Y:S01]  /*15700*/  IMAD.MOV.U32 R14, RZ, RZ, R8 ;  /* 0x000000ffff0e7224 */ /* 0x000fe200078e0008 */
[----:B----4-:R0:W-:Y:S04]  /*15710*/  @P4 STL [R1+0xa94], R76 ;  /* 0x000a944c01004387 */ /* 0x0101e80000100800 */
[----:B0-----:R-:W4:Y:S01]  /*15720*/  LDL R76, [R1+0xa7c] ;  /* 0x000a7c00014c7983 */ /* 0x001f220000100800 */
[----:B------:R-:W-:-:S03]  /*15730*/  IMAD.MOV.U32 R20, RZ, RZ, R4 ;  /* 0x000000ffff147224 */ /* 0x000fc600078e0004 */
[----:B------:R-:W4:Y:S01]  /*15740*/  LDL.LU R12, [R1+0x298] ;  /* 0x00029800010c7983 */ /* 0x000f220000300800 */
[----:B------:R-:W-:-:S03]  /*15750*/  IMAD.MOV.U32 R21, RZ, RZ, R5 ;  /* 0x000000ffff157224 */ /* 0x000fc600078e0005 */
[----:B------:R-:W4:Y:S04]  /*15760*/  LDL.LU R11, [R1+0x69c] ;  /* 0x00069c00010b7983 */ /* 0x000f280000300800 */
[----:B------:R-:W4:Y:S04]  /*15770*/  LDL.LU R10, [R1+0x2a0] ;  /* 0x0002a000010a7983 */ /* 0x000f280000300800 */
[----:B---3--:R-:W3:Y:S04]  /*15780*/  @P6 LDG.E.U16 R75, desc[UR16][R14.64] ;  /* 0x000000100e4b6981 */ /* 0x008ee8000c1e1500 */
[----:B------:R-:W3:Y:S04]  /*15790*/  LDL.LU R9, [R1+0x6a0] ;  /* 0x0006a00001097983 */ /* 0x000ee80000300800 */
[----:B--2---:R-:W2:Y:S01]  /*157a0*/  @P6 LDG.E.U16 R71, desc[UR16][R22.64] ;  /* 0x0000001016476981 */ /* 0x004ea2000c1e1500 */
[----:B-1----:R-:W-:-:S03]  /*157b0*/  IMAD.MOV.U32 R16, RZ, RZ, R2 ;  /* 0x000000ffff107224 */ /* 0x002fc600078e0002 */
[----:B------:R-:W-:Y:S01]  /*157c0*/  @P4 STL [R1+0xa8c], R77 ;  /* 0x000a8c4d01004387 */ /* 0x000fe20000100800 */
[----:B------:R-:W-:-:S03]  /*157d0*/  IMAD.MOV.U32 R17, RZ, RZ, R3 ;  /* 0x000000ffff117224 */ /* 0x000fc600078e0003 */
[----:B------:R-:W-:Y:S04]  /*157e0*/  @P4 STL [R1+0xa90], R74 ;  /* 0x000a904a01004387 */ /* 0x000fe80000100800 */
[----:B------:R-:W2:Y:S04]  /*157f0*/  LDL.LU R5, [R1+0x2a8] ;  /* 0x0002a80001057983 */ /* 0x000ea80000300800 */
[----:B------:R-:W2:Y:S04]  /*15800*/  LDL.LU R4, [R1+0x6a4] ;  /* 0x0006a40001047983 */ /* 0x000ea80000300800 */
[----:B------:R-:W-:Y:S04]  /*15810*/  STL.64 [R1+0x2b8], R20 ;  /* 0x0002b81401007387 */ /* 0x000fe80000100a00 */
[----:B------:R-:W-:Y:S04]  /*15820*/  STL.64 [R1+0x2c0], R22 ;  /* 0x0002c01601007387 */ /* 0x000fe80000100a00 */
[----:B------:R-:W2:Y:S04]  /*15830*/  LDL.LU R3, [R1+0x2b0] ;  /* 0x0002b00001037983 */ /* 0x000ea80000300800 */
[----:B------:R-:W-:Y:S04]  /*15840*/  STL.64 [R1+0x2c8], R14 ;  /* 0x0002c80e01007387 */ /* 0x000fe80000100a00 */
[----:B------:R-:W-:Y:S04]  /*15850*/  STL.64 [R1+0x2d0], R16 ;  /* 0x0002d01001007387 */ /* 0x000fe80000100a00 */
[----:B------:R-:W2:Y:S04]  /*15860*/  LDL.LU R2, [R1+0x698] ;  /* 0x0006980001027983 */ /* 0x000ea80000300800 */
[----:B------:R-:W2:Y:S04]  /*15870*/  @P6 LDG.E.U16 R70, desc[UR16][R16.64] ;  /* 0x0000001010466981 */ /* 0x000ea8000c1e1500 */
[----:B----4-:R0:W4:Y:S04]  /*15880*/  @P6 LDG.E.U16 R76, desc[UR16][R20.64] ;  /* 0x00000010144c6981 */ /* 0x010128000c1e1500 */
[----:B---3--:R1:W-:Y:S04]  /*15890*/  @P6 STL [R1+0xa84], R75 ;  /* 0x000a844b01006387 */ /* 0x0083e80000100800 */
[----:B------:R-:W3:Y:S04]  /*158a0*/  LDL R68, [R1+0x8d4] ;  /* 0x0008d40001447983 */ /* 0x000ee80000100800 */
[----:B------:R-:W3:Y:S04]  /*158b0*/  LDL R73, [R1+0x8d0] ;  /* 0x0008d00001497983 */ /* 0x000ee80000100800 */
[----:B-1----:R-:W3:Y:S04]  /*158c0*/  LDL R75, [R1+0x8d8] ;  /* 0x0008d800014b7983 */ /* 0x002ee80000100800 */
[----:B------:R-:W3:Y:S04]  /*158d0*/  LDL R78, [R1+0x8cc] ;  /* 0x0008cc00014e7983 */ /* 0x000ee80000100800 */
        /* <DEDUP_REMOVED lines=8> */
[----:B------:R-:W3:Y:S04]  /*15960*/  LDL R74, [R1+0x8c8] ;  /* 0x0008c800014a7983 */ /* 0x000ee80000100800 */
[----:B--2---:R1:W-:Y:S04]  /*15970*/  @P6 STL [R1+0xa80], R71 ;  /* 0x000a804701006387 */ /* 0x0043e80000100800 */
[----:B-1----:R-:W2:Y:S01]  /*15980*/  LDL R71, [R1+0x8c4] ;  /* 0x0008c40001477983 */ /* 0x002ea20000100800 */
[C---:B------:R-:W-:Y:S01]  /*15990*/  ISETP.GT.AND P5, PT, R92.reuse, 0x20, PT ;  /* 0x000000205c00780c */ /* 0x040fe20003fa4270 */
[----:B0-----:R-:W-:Y:S01]  /*159a0*/  IMAD.MOV.U32 R20, RZ, RZ, R11 ;  /* 0x000000ffff147224 */ /* 0x001fe200078e000b */
[----:B------:R-:W-:Y:S01]  /*159b0*/  ISETP.GT.AND P1, PT, R92, 0x21, PT ;  /* 0x000000215c00780c */ /* 0x000fe20003f24270 */
[----:B------:R-:W-:-:S02]  /*159c0*/  IMAD.MOV.U32 R21, RZ, RZ, R12 ;  /* 0x000000ffff157224 */ /* 0x000fc400078e000c */
[----:B------:R-:W-:Y:S02]  /*159d0*/  IMAD.MOV.U32 R22, RZ, RZ, R9 ;  /* 0x000000ffff167224 */ /* 0x000fe400078e0009 */
[----:B------:R-:W-:Y:S01]  /*159e0*/  IMAD.MOV.U32 R23, RZ, RZ, R10 ;  /* 0x000000ffff177224 */ /* 0x000fe200078e000a */
[----:B----4-:R0:W-:Y:S04]  /*159f0*/  @P6 STL [R1+0xa7c], R76 ;  /* 0x000a7c4c01006387 */ /* 0x0101e80000100800 */
[----:B0-----:R-:W4:Y:S04]  /*15a00*/  LDL R76, [R1+0x8c0] ;  /* 0x0008c000014c7983 */ /* 0x001f280000100800 */
[----:B---3--:R-:W3:Y:S04]  /*15a10*/  @P5 LDG.E.U16 R68, desc[UR16][R4.64] ;  /* 0x0000001004445981 */ /* 0x008ee8000c1e1500 */
[----:B------:R-:W3:Y:S04]  /*15a20*/  @P5 LDG.E.U16 R73, desc[UR16][R22.64] ;  /* 0x0000001016495981 */ /* 0x000ee8000c1e1500 */
[----:B------:R-:W3:Y:S04]  /*15a30*/  @P5 LDG.E.U16 R75, desc[UR16][R2.64] ;  /* 0x00000010024b5981 */ /* 0x000ee8000c1e1500 */
[----:B------:R0:W3:Y:S04]  /*15a40*/  @P5 LDG.E.U16 R78, desc[UR16][R20.64] ;  /* 0x00000010144e5981 */ /* 0x0000e8000c1e1500 */
[----:B--2---:R-:W2:Y:S04]  /*15a50*/  @P1 LDG.E.U16 R71, desc[UR16][R18.64] ;  /* 0x0000001012471981 */ /* 0x004ea8000c1e1500 */
[----:B------:R-:W-:Y:S04]  /*15a60*/  @P6 STL [R1+0xa88], R70 ;  /* 0x000a884601006387 */ /* 0x000fe80000100800 */
[----:B------:R-:W2:Y:S04]  /*15a70*/  LDL.LU R84, [R1+0x8a8] ;  /* 0x0008a80001547983 */ /* 0x000ea80000300800 */
[----:B------:R-:W2:Y:S04]  /*15a80*/  LDL R77, [R1+0x8bc] ;  /* 0x0008bc00014d7983 */ /* 0x000ea80000100800 */
[----:B------:R0:W-:Y:S04]  /*15a90*/  STL.64 [R1+0x298], R20 ;  /* 0x0002981401007387 */ /* 0x0001e80000100a00 */
[----:B------:R-:W-:Y:S04]  /*15aa0*/  STL.64 [R1+0x2a0], R22 ;  /* 0x0002a01601007387 */ /* 0x000fe80000100a00 */
[----:B------:R-:W2:Y:S04]  /*15ab0*/  LDL.LU R12, [R1+0x6cc] ;  /* 0x0006cc00010c7983 */ /* 0x000ea80000300800 */
[----:B------:R-:W2:Y:S04]  /*15ac0*/  LDL.LU R11, [R1+0x6e0] ;  /* 0x0006e000010b7983 */ /* 0x000ea80000300800 */
[----:B------:R-:W-:Y:S04]  /*15ad0*/  STL.64 [R1+0x2a8], R4 ;  /* 0x0002a80401007387 */ /* 0x000fe80000100a00 */
[----:B------:R-:W2:Y:S04]  /*15ae0*/  LDL.LU R10, [R1+0x6d0] ;  /* 0x0006d000010a7983 */ /* 0x000ea80000300800 */
[----:B------:R-:W2:Y:S04]  /*15af0*/  LDL.LU R9, [R1+0x6e4] ;  /* 0x0006e40001097983 */ /* 0x000ea80000300800 */
[----:B------:R1:W-:Y:S01]  /*15b00*/  STL.64 [R1+0x2b0], R2 ;  /* 0x0002b00201007387 */ /* 0x0003e20000100a00 */
[----:B0-----:R-:W-:-:S02]  /*15b10*/  IMAD.MOV.U32 R20, RZ, RZ, R8 ;  /* 0x000000ffff147224 */ /* 0x001fc400078e0008 */
[----:B------:R-:W-:Y:S01]  /*15b20*/  IMAD.MOV.U32 R21, RZ, RZ, R13 ;  /* 0x000000ffff157224 */ /* 0x000fe200078e000d */
[----:B----4-:R-:W4:Y:S04]  /*15b30*/  @P1 LDG.E.U16 R76, desc[UR16][R14.64] ;  /* 0x000000100e4c1981 */ /* 0x010f28000c1e1500 */
[----:B------:R0:W4:Y:S04]  /*15b40*/  @P1 LDG.E.U16 R74, desc[UR16][R20.64] ;  /* 0x00000010144a1981 */ /* 0x000128000c1e1500 */
[----:B-1----:R-:W4:Y:S04]  /*15b50*/  LDL.LU R3, [R1+0x6d4] ;  /* 0x0006d40001037983 */ /* 0x002f280000300800 */
[----:B------:R-:W4:Y:S04]  /*15b60*/  LDL.LU R2, [R1+0x6e8] ;  /* 0x0006e80001027983 */ /* 0x000f280000300800 */
[----:B------:R-:W4:Y:S04]  /*15b70*/  LDL R70, [R1+0x8b8] ;  /* 0x0008b80001467983 */ /* 0x000f280000100800 */
[----:B---3--:R1:W-:Y:S04]  /*15b80*/  @P5 STL [R1+0x8d8], R75 ;  /* 0x0008d84b01005387 */ /* 0x0083e80000100800 */
[----:B-1----:R-:W3:Y:S04]  /*15b90*/  LDL R75, [R1+0x8b4] ;  /* 0x0008b400014b7983 */ /* 0x002ee80000100800 */
[----:B------:R-:W3:Y:S04]  /*15ba0*/  LDL.LU R5, [R1+0x6d8] ;  /* 0x0006d80001057983 */ /* 0x000ee80000300800 */
[----:B------:R-:W3:Y:S04]  /*15bb0*/  LDL.LU R4, [R1+0x6dc] ;  /* 0x0006dc0001047983 */ /* 0x000ee80000300800 */
[----:B------:R-:W-:Y:S04]  /*15bc0*/  @P5 STL [R1+0x8cc], R78 ;  /* 0x0008cc4e01005387 */ /* 0x000fe80000100800 */
[----:B------:R-:W-:Y:S04]  /*15bd0*/  @P5 STL [R1+0x8d0], R73 ;  /* 0x0008d04901005387 */ /* 0x000fe80000100800 */
[----:B------:R-:W-:Y:S04]  /*15be0*/  @P5 STL [R1+0x8d4], R68 ;  /* 0x0008d44401005387 */ /* 0x000fe80000100800 */
[----:B------:R-:W-:Y:S04]  /*15bf0*/  STL.64 [R1+0x278], R16 ;  /* 0x0002781001007387 */ /* 0x000fe80000100a00 */
[----:B------:R-:W-:Y:S04]  /*15c00*/  STL.64 [R1+0x280], R14 ;  /* 0x0002800e01007387 */ /* 0x000fe80000100a00 */
[----:B------:R-:W-:Y:S04]  /*15c10*/  STL.64 [R1+0x288], R18 ;  /* 0x0002881201007387 */ /* 0x000fe80000100a00 */
[----:B------:R-:W-:Y:S04]  /*15c20*/  STL.64 [R1+0x290], R20 ;  /* 0x0002901401007387 */ /* 0x000fe80000100a00 */
[----:B--2---:R1:W-:Y:S04]  /*15c30*/  @P1 STL [R1+0x8c4], R71 ;  /* 0x0008c44701001387 */ /* 0x0043e80000100800 */
[----:B-1----:R-:W2:Y:S04]  /*15c40*/  LDL R71, [R1+0x8b0] ;  /* 0x0008b00001477983 */ /* 0x002ea80000100800 */
[----:B------:R-:W2:Y:S01]  /*15c50*/  @P1 LDG.E.U16 R77, desc[UR16][R16.64] ;  /* 0x00000010104d1981 */ /* 0x000ea2000c1e1500 */
[----:B------:R-:W-:Y:S01]  /*15c60*/  ISETP.GT.AND P3, PT, R92, 0x22, PT ;  /* 0x000000225c00780c */ /* 0x000fe20003f64270 */
[----:B------:R-:W-:-:S02]  /*15c70*/  IMAD.MOV.U32 R23, RZ, RZ, R10 ;  /* 0x000000ffff177224 */ /* 0x000fc400078e000a */
[----:B------:R-:W-:Y:S01]  /*15c80*/  IMAD.MOV.U32 R22, RZ, RZ, R9 ;  /* 0x000000ffff167224 */ /* 0x000fe200078e0009 */
[----:B----4-:R1:W-:Y:S04]  /*15c90*/  @P1 STL [R1+0x8c0], R76 ;  /* 0x0008c04c01001387 */ /* 0x0103e80000100800 */
[----:B-1----:R-:W4:Y:S01]  /*15ca0*/  LDL R76, [R1+0x8ac] ;  /* 0x0008ac00014c7983 */ /* 0x002f220000100800 */
[----:B0-----:R-:W-:-:S03]  /*15cb0*/  IMAD.MOV.U32 R20, RZ, RZ, R11 ;  /* 0x000000ffff147224 */ /* 0x001fc600078e000b */
[----:B------:R-:W4:Y:S01]  /*15cc0*/  LDL.LU R15, [R1+0x6ec] ;  /* 0x0006ec00010f7983 */ /* 0x000f220000300800 */
[----:B------:R-:W-:-:S03]  /*15cd0*/  IMAD.MOV.U32 R21, RZ, RZ, R12 ;  /* 0x000000ffff157224 */ /* 0x000fc600078e000c */
[----:B------:R-:W4:Y:S04]  /*15ce0*/  LDL.LU R14, [R1+0x700] ;  /* 0x00070000010e7983 */ /* 0x000f280000300800 */
[----:B------:R-:W4:Y:S04]  /*15cf0*/  LDL.LU R13, [R1+0x6f0] ;  /* 0x0006f000010d7983 */ /* 0x000f280000300800 */
[----:B------:R-:W4:Y:S04]  /*15d00*/  LDL.LU R8, [R1+0x704] ;  /* 0x0007040001087983 */ /* 0x000f280000300800 */
[----:B---3--:R-:W3:Y:S04]  /*15d10*/  @P3 LDG.E.U16 R75, desc[UR16][R2.64] ;  /* 0x00000010024b3981 */ /* 0x008ee8000c1e1500 */
[----:B------:R-:W3:Y:S04]  /*15d20*/  @P3 LDG.E.U16 R70, desc[UR16][R4.64] ;  /* 0x0000001004463981 */ /* 0x000ee8000c1e1500 */
[----:B--2---:R-:W2:Y:S04]  /*15d30*/  @P3 LDG.E.U16 R71, desc[UR16][R22.64] ;  /* 0x0000001016473981 */ /* 0x004ea8000c1e1500 */
[----:B------:R-:W-:Y:S04]  /*15d40*/  @P1 STL [R1+0x8bc], R77 ;  /* 0x0008bc4d01001387 */ /* 0x000fe80000100800 */
[----:B------:R-:W-:Y:S04]  /*15d50*/  @P1 STL [R1+0x8c8], R74 ;  /* 0x0008c84a01001387 */ /* 0x000fe80000100800 */
[----:B------:R-:W2:Y:S04]  /*15d60*/  LDL.LU R10, [R1+0x6f4] ;  /* 0x0006f400010a7983 */ /* 0x000ea80000300800 */
[----:B------:R-:W-:Y:S04]  /*15d70*/  STL.64 [R1+0x258], R20 ;  /* 0x0002581401007387 */ /* 0x000fe80000100a00 */
[----:B------:R-:W-:Y:S04]  /*15d80*/  STL.64 [R1+0x260], R22 ;  /* 0x0002601601007387 */ /* 0x000fe80000100a00 */
[----:B------:R0:W-:Y:S04]  /*15d90*/  STL.64 [R1+0x268], R2 ;  /* 0x0002680201007387 */ /* 0x0001e80000100a00 */
[----:B------:R-:W2:Y:S04]  /*15da0*/  LDL.LU R9, [R1+0x708] ;  /* 0x0007080001097983 */ /* 0x000ea80000300800 */
[----:B------:R-:W2:Y:S04]  /*15db0*/  LDL.LU R12, [R1+0x6f8] ;  /* 0x0006f800010c7983 */ /* 0x000ea80000300800 */
[----:B------:R-:W2:Y:S04]  /*15dc0*/  LDL.LU R11, [R1+0x6fc] ;  /* 0x0006fc00010b7983 */ /* 0x000ea80000300800 */
[----:B------:R1:W-:Y:S04]  /*15dd0*/  STL.64 [R1+0x270], R4 ;  /* 0x0002700401007387 */ /* 0x0003e80000100a00 */
[----:B------:R-:W2:Y:S04]  /*15de0*/  LDL R68, [R1+0x8a4] ;  /* 0x0008a40001447983 */ /* 0x000ea80000100800 */
[----:B------:R-:W2:Y:S04]  /*15df0*/  LDL R73, [R1+0x8a0] ;  /* 0x0008a00001497983 */ /* 0x000ea80000100800 */
[----:B------:R-:W2:Y:S04]  /*15e00*/  LDL R78, [R1+0x89c] ;  /* 0x00089c00014e7983 */ /* 0x000ea80000100800 */
[----:B------:R-:W2:Y:S04]  /*15e10*/  LDL.LU R17, [R1+0x70c] ;  /* 0x00070c0001117983 */ /* 0x000ea80000300800 */
[----:B------:R-:W2:Y:S04]  /*15e20*/  LDL.LU R16, [R1+0x720] ;  /* 0x0007200001107983 */ /* 0x000ea80000300800 */
[----:B0-----:R-:W2:Y:S04]  /*15e30*/  LDL.LU R3, [R1+0x710] ;  /* 0x0007100001037983 */ /* 0x001ea80000300800 */
[----:B------:R-:W2:Y:S04]  /*15e40*/  LDL.LU R2, [R1+0x724] ;  /* 0x0007240001027983 */ /* 0x000ea80000300800 */
[----:B-1----:R-:W2:Y:S04]  /*15e50*/  LDL.LU R5, [R1+0x714] ;  /* 0x0007140001057983 */ /* 0x002ea80000300800 */
[----:B------:R-:W2:Y:S04]  /*15e60*/  LDL.LU R4, [R1+0x728] ;  /* 0x0007280001047983 */ /* 0x000ea80000300800 */
[----:B------:R-:W2:Y:S04]  /*15e70*/  LDL.LU R19, [R1+0x718] ;  /* 0x0007180001137983 */ /* 0x000ea80000300800 */
[----:B------:R-:W2:Y:S04]  /*15e80*/  LDL.LU R18, [R1+0x71c] ;  /* 0x00071c0001127983 */ /* 0x000ea80000300800 */
[----:B------:R-:W2:Y:S04]  /*15e90*/  LDL R74, [R1+0x898] ;  /* 0x00089800014a7983 */ /* 0x000ea80000100800 */
[----:B----4-:R0:W4:Y:S04]  /*15ea0*/  @P3 LDG.E.U16 R76, desc[UR16][R20.64] ;  /* 0x00000010144c3981 */ /* 0x010128000c1e1500 */
[----:B---3--:R1:W-:Y:S04]  /*15eb0*/  @P3 STL [R1+0x8b4], R75 ;  /* 0x0008b44b01003387 */ /* 0x0083e80000100800 */
[----:B-1----:R-:W3:Y:S04]  /*15ec0*/  LDL R75, [R1+0x894] ;  /* 0x00089400014b7983 */ /* 0x002ee80000100800 */
[----:B--2---:R1:W-:Y:S04]  /*15ed0*/  @P3 STL [R1+0x8b0], R71 ;  /* 0x0008b04701003387 */ /* 0x0043e80000100800 */
[----:B-1----:R-:W2:Y:S01]  /*15ee0*/  LDL R71, [R1+0x890] ;  /* 0x0008900001477983 */ /* 0x002ea20000100800 */
[C---:B------:R-:W-:Y:S01]  /*15ef0*/  ISETP.GT.AND P4, PT, R92.reuse, 0x23, PT ;  /* 0x000000235c00780c */ /* 0x040fe20003f84270 */
[----:B0-----:R-:W-:Y:S01]  /*15f00*/  IMAD.MOV.U32 R20, RZ, RZ, R14 ;  /* 0x000000ffff147224 */ /* 0x001fe200078e000e */
[----:B------:R-:W-:Y:S01]  /*15f10*/  ISETP.GT.AND P6, PT, R92, 0x24, PT ;  /* 0x000000245c00780c */ /* 0x000fe20003fc4270 */
[----:B------:R-:W-:-:S02]  /*15f20*/  IMAD.MOV.U32 R21, RZ, RZ, R15 ;  /* 0x000000ffff157224 */ /* 0x000fc400078e000f */
[----:B------:R-:W-:Y:S02]  /*15f30*/  IMAD.MOV.U32 R22, RZ, RZ, R8 ;  /* 0x000000ffff167224 */ /* 0x000fe400078e0008 */
[----:B------:R-:W-:Y:S02]  /*15f40*/  IMAD.MOV.U32 R23, RZ, RZ, R13 ;  /* 0x000000ffff177224 */ /* 0x000fe400078e000d */
[----:B------:R-:W-:Y:S02]  /*15f50*/  IMAD.MOV.U32 R25, RZ, RZ, R10 ;  /* 0x000000ffff197224 */ /* 0x000fe400078e000a */
[----:B------:R-:W-:Y:S02]  /*15f60*/  IMAD.MOV.U32 R24, RZ, RZ, R9 ;  /* 0x000000ffff187224 */ /* 0x000fe400078e0009 */
[----:B------:R-:W-:Y:S02]  /*15f70*/  IMAD.MOV.U32 R27, RZ, RZ, R12 ;  /* 0x000000ffff1b7224 */ /* 0x000fe400078e000c */
[----:B------:R-:W-:-:S05]  /*15f80*/  IMAD.MOV.U32 R26, RZ, RZ, R11 ;  /* 0x000000ffff1a7224 */ /* 0x000fca00078e000b */
[----:B------:R-:W2:Y:S04]  /*15f90*/  @P4 LDG.E.U16 R84, desc[UR16][R26.64] ;  /* 0x000000101a544981 */ /* 0x000ea8000c1e1500 */
[----:B------:R-:W2:Y:S04]  /*15fa0*/  @P4 LDG.E.U16 R68, desc[UR16][R24.64] ;  /* 0x0000001018444981 */ /* 0x000ea8000c1e1500 */
[----:B------:R-:W2:Y:S04]  /*15fb0*/  @P4 LDG.E.U16 R73, desc[UR16][R22.64] ;  /* 0x0000001016494981 */ /* 0x000ea8000c1e1500 */
[----:B------:R-:W2:Y:S04]  /*15fc0*/  @P4 LDG.E.U16 R78, desc[UR16][R20.64] ;  /* 0x00000010144e4981 */ /* 0x000ea8000c1e1500 */
[----:B------:R-:W2:Y:S04]  /*15fd0*/  @P6 LDG.E.U16 R74, desc[UR16][R18.64] ;  /* 0x00000010124a6981 */ /* 0x000ea8000c1e1500 */
[----:B----4-:R-:W-:Y:S04]  /*15fe0*/  @P3 STL [R1+0x8ac], R76 ;  /* 0x0008ac4c01003387 */ /* 0x010fe80000100800 */
[----:B------:R0:W-:Y:S04]  /*15ff0*/  @P3 STL [R1+0x8b8], R70 ;  /* 0x0008b84601003387 */ /* 0x0001e80000100800 */
[----:B------:R-:W4:Y:S04]  /*16000*/  LDL R77, [R1+0x88c] ;  /* 0x00088c00014d7983 */ /* 0x000f280000100800 */
[----:B------:R-:W4:Y:S04]  /*16010*/  LDL.LU R8, [R1+0xae8] ;  /* 0x000ae80001087983 */ /* 0x000f280000300800 */
[----:B---3--:R-:W3:Y:S04]  /*16020*/  @P6 LDG.E.U16 R75, desc[UR16][R4.64] ;  /* 0x00000010044b6981 */ /* 0x008ee8000c1e1500 */
[----:B------:R-:W-:Y:S04]  /*16030*/  STL.64 [R1+0x238], R20 ;  /* 0x0002381401007387 */ /* 0x000fe80000100a00 */
[----:B------:R-:W-:Y:S04]  /*16040*/  STL.64 [R1+0x240], R22 ;  /* 0x0002401601007387 */ /* 0x000fe80000100a00 */
[----:B0-----:R-:W3:Y:S04]  /*16050*/  LDL R70, [R1+0x878] ;  /* 0x0008780001467983 */ /* 0x001ee80000100800 */
[----:B------:R-:W3:Y:S04]  /*16060*/  LDL R76, [R1+0x874] ;  /* 0x00087400014c7983 */ /* 0x000ee80000100800 */
[----:B------:R-:W3:Y:S04]  /*16070*/  LDL.LU R9, [R1+0x72c] ;  /* 0x00072c0001097983 */ /* 0x000ee80000300800 */
[----:B------:R-:W3:Y:S04]  /*16080*/  LDL.LU R10, [R1+0xaec] ;  /* 0x000aec00010a7983 */ /* 0x000ee80000300800 */
[----:B------:R-:W-:Y:S04]  /*16090*/  STL.64 [R1+0x248], R24 ;  /* 0x0002481801007387 */ /* 0x000fe80000100a00 */
[----:B------:R-:W3:Y:S04]  /*160a0*/  LDL.LU R11, [R1+0x730] ;  /* 0x00073000010b7983 */ /* 0x000ee80000300800 */
[----:B------:R-:W3:Y:S04]  /*160b0*/  LDL.LU R13, [R1+0x734] ;  /* 0x00073400010d7983 */ /* 0x000ee80000300800 */
[----:B------:R-:W-:Y:S04]  /*160c0*/  STL.64 [R1+0x250], R26 ;  /* 0x0002501a01007387 */ /* 0x000fe80000100a00 */
[----:B------:R-:W3:Y:S04]  /*160d0*/  LDL.LU R12, [R1+0xaf0] ;  /* 0x000af000010c7983 */ /* 0x000ee80000300800 */
[----:B------:R-:W3:Y:S04]  /*160e0*/  LDL.LU R15, [R1+0x738] ;  /* 0x00073800010f7983 */ /* 0x000ee80000300800 */
[----:B------:R-:W3:Y:S04]  /*160f0*/  LDL.LU R14, [R1+0xae0] ;  /* 0x000ae000010e7983 */ /* 0x000ee80000300800 */
[----:B--2---:R-:W2:Y:S01]  /*16100*/  @P6 LDG.E.U16 R71, desc[UR16][R2.64] ;  /* 0x0000001002476981 */ /* 0x004ea2000c1e1500 */
[----:B------:R-:W-:-:S03]  /*16110*/  ISETP.GT.AND P3, PT, R92, 0x28, PT ;  /* 0x000000285c00780c */ /* 0x000fc60003f64270 */
[----:B------:R-:W-:Y:S04]  /*16120*/  STL [R1+0xfcc], R84 ;  /* 0x000fcc5401007387 */ /* 0x000fe80000100800 */
[----:B------:R-:W-:Y:S04]  /*16130*/  @P4 STL [R1+0x89c], R78 ;  /* 0x00089c4e01004387 */ /* 0x000fe80000100800 */
[----:B------:R-:W-:Y:S04]  /*16140*/  @P4 STL [R1+0x8a0], R73 ;  /* 0x0008a04901004387 */ /* 0x000fe80000100800 */
[----:B------:R-:W-:Y:S04]  /*16150*/  @P4 STL [R1+0x8a4], R68 ;  /* 0x0008a44401004387 */ /* 0x000fe80000100800 */
[----:B------:R-:W-:Y:S04]  /*16160*/  STL.64 [R1+0x218], R16 ;  /* 0x0002181001007387 */ /* 0x000fe80000100a00 */
[----:B------:R-:W-:Y:S04]  /*16170*/  STL.64 [R1+0x220], R2 ;  /* 0x0002200201007387 */ /* 0x000fe80000100a00 */
[----:B------:R-:W-:Y:S04]  /*16180*/  STL.64 [R1+0x228], R4 ;  /* 0x0002280401007387 */ /* 0x000fe80000100a00 */
[----:B------:R-:W-:Y:S04]  /*16190*/  STL.64 [R1+0x230], R18 ;  /* 0x0002301201007387 */ /* 0x000fe80000100a00 */
[----:B----4-:R-:W4:Y:S04]  /*161a0*/  @P6 LDG.E.U16 R77, desc[UR16][R16.64] ;  /* 0x00000010104d6981 */ /* 0x010f28000c1e1500 */
[----:B---3--:R0:W-:Y:S04]  /*161b0*/  @P6 STL [R1+0x894], R75 ;  /* 0x0008944b01006387 */ /* 0x0081e80000100800 */
[----:B0-----:R-:W3:Y:S04]  /*161c0*/  LDL R75, [R1+0x870] ;  /* 0x00087000014b7983 */ /* 0x001ee80000100800 */
[----:B------:R-:W3:Y:S04]  /*161d0*/  @P3 LDG.E.U16 R76, desc[UR16][R12.64] ;  /* 0x000000100c4c3981 */ /* 0x000ee8000c1e1500 */
[----:B------:R-:W3:Y:S04]  /*161e0*/  @P3 LDG.E.U16 R70, desc[UR16][R14.64] ;  /* 0x000000100e463981 */ /* 0x000ee8000c1e1500 */
[----:B--2---:R0:W-:Y:S04]  /*161f0*/  @P6 STL [R1+0x890], R71 ;  /* 0x0008904701006387 */ /* 0x0041e80000100800 */
[----:B0-----:R-:W2:Y:S04]  /*16200*/  LDL R71, [R1+0x86c] ;  /* 0x00086c0001477983 */ /* 0x001ea80000100800 */
[----:B------:R-:W2:Y:S04]  /*16210*/  LDL.LU R5, [R1+0xb40] ;  /* 0x000b400001057983 */ /* 0x000ea80000300800 */
[----:B------:R-:W2:Y:S04]  /*16220*/  LDL.LU R4, [R1+0xb54] ;  /* 0x000b540001047983 */ /* 0x000ea80000300800 */
[----:B------:R-:W2:Y:S04]  /*16230*/  LDL.LU R3, [R1+0xb44] ;  /* 0x000b440001037983 */ /* 0x000ea80000300800 */
[----:B------:R-:W2:Y:S04]  /*16240*/  LDL.LU R2, [R1+0xb58] ;  /* 0x000b580001027983 */ /* 0x000ea80000300800 */
[----:B----4-:R-:W-:Y:S04]  /*16250*/  @P6 STL [R1+0x88c], R77 ;  /* 0x00088c4d01006387 */ /* 0x010fe80000100800 */
[----:B------:R0:W-:Y:S04]  /*16260*/  @P6 STL [R1+0x898], R74 ;  /* 0x0008984a01006387 */ /* 0x0001e80000100800 */
[----:B------:R-:W-:Y:S04]  /*16270*/  STL.64 [R1+0x198], R8 ;  /* 0x0001980801007387 */ /* 0x000fe80000100a00 */
[----:B------:R-:W-:Y:S04]  /*16280*/  STL.64 [R1+0x1a0], R10 ;  /* 0x0001a00a01007387 */ /* 0x000fe80000100a00 */
[----:B---3--:R-:W3:Y:S04]  /*16290*/  @P3 LDG.E.U16 R75, desc[UR16][R10.64] ;  /* 0x000000100a4b3981 */ /* 0x008ee8000c1e1500 */
[----:B------:R-:W-:Y:S04]  /*162a0*/  STL.64 [R1+0x1a8], R12 ;  /* 0x0001a80c01007387 */ /* 0x000fe80000100a00 */
[----:B------:R-:W-:Y:S04]  /*162b0*/  STL.64 [R1+0x1b0], R14 ;  /* 0x0001b00e01007387 */ /* 0x000fe80000100a00 */
[----:B------:R-:W4:Y:S04]  /*162c0*/  LDL.LU R23, [R1+0xb48] ;  /* 0x000b480001177983 */ /* 0x000f280000300800 */
[----:B------:R-:W4:Y:S04]  /*162d0*/  LDL.LU R22, [R1+0xb5c] ;  /* 0x000b5c0001167983 */ /* 0x000f280000300800 */
[----:B------:R-:W4:Y:S04]  /*162e0*/  LDL.LU R25, [R1+0xb4c] ;  /* 0x000b4c0001197983 */ /* 0x000f280000300800 */
[----:B------:R-:W4:Y:S04]  /*162f0*/  LDL.LU R24, [R1+0xb50] ;  /* 0x000b500001187983 */ /* 0x000f280000300800 */
[----:B------:R-:W4:Y:S04]  /*16300*/  LDL R78, [R1+0x818] ;  /* 0x00081800014e7983 */ /* 0x000f280000100800 */
[----:B0-----:R-:W4:Y:S04]  /*16310*/  LDL R74, [R1+0x814] ;  /* 0x00081400014a7983 */ /* 0x001f280000100800 */
[----:B------:R-:W4:Y:S04]  /*16320*/  LDL R77, [R1+0x810] ;  /* 0x00081000014d7983 */ /* 0x000f280000100800 */
[----:B------:R0:W-:Y:S04]  /*16330*/  @P3 STL [R1+0x874], R76 ;  /* 0x0008744c01003387 */ /* 0x0001e80000100800 */
[----:B0-----:R-:W4:Y:S04]  /*16340*/  LDL R76, [R1+0x80c] ;  /* 0x00080c00014c7983 */ /* 0x001f280000100800 */
[----:B------:R-:W4:Y:S04]  /*16350*/  LDL.LU R19, [R1+0xc20] ;  /* 0x000c200001137983 */ /* 0x000f280000300800 */
[----:B------:R-:W4:Y:S04]  /*16360*/  LDL.LU R18, [R1+0xc48] ;  /* 0x000c480001127983 */ /* 0x000f280000300800 */
[----:B------:R-:W4:Y:S04]  /*16370*/  LDL.LU R17, [R1+0xc24] ;  /* 0x000c240001117983 */ /* 0x000f280000300800 */
[----:B------:R-:W4:Y:S04]  /*16380*/  LDL.LU R16, [R1+0xc4c] ;  /* 0x000c4c0001107983 */ /* 0x000f280000300800 */
[----:B------:R-:W4:Y:S04]  /*16390*/  LDL.LU R15, [R1+0xc28] ;  /* 0x000c2800010f7983 */ /* 0x000f280000300800 */
[----:B--2---:R-:W2:Y:S01]  /*163a0*/  @P3 LDG.E.U16 R71, desc[UR16][R8.64] ;  /* 0x0000001008473981 */ /* 0x004ea2000c1e1500 */
[----:B------:R-:W-:-:S03]  /*163b0*/  ISETP.GT.AND P6, PT, R92, 0x30, PT ;  /* 0x000000305c00780c */ /* 0x000fc60003fc4270 */
[----:B------:R-:W2:Y:S04]  /*163c0*/  LDL.LU R14, [R1+0xc50] ;  /* 0x000c5000010e7983 */ /* 0x000ea80000300800 */
[----:B------:R-:W2:Y:S04]  /*163d0*/  LDL.LU R12, [R1+0xc40] ;  /* 0x000c4000010c7983 */ /* 0x000ea80000300800 */
[----:B------:R0:W-:Y:S01]  /*163e0*/  @P3 STL [R1+0x878], R70 ;  /* 0x0008784601003387 */ /* 0x0001e20000100800 */
[----:B------:R-:W-:Y:S02]  /*163f0*/  IMAD.MOV.U32 R21, RZ, RZ, R3 ;  /* 0x000000ffff157224 */ /* 0x000fe400078e0003 */
[----:B------:R-:W-:Y:S01]  /*16400*/  IMAD.MOV.U32 R20, RZ, RZ, R2 ;  /* 0x000000ffff147224 */ /* 0x000fe200078e0002 */
[----:B0-----:R-:W2:Y:S04]  /*16410*/  LDL R70, [R1+0x7c8] ;  /* 0x0007c80001467983 */ /* 0x001ea80000100800 */
[----:B------:R-:W2:Y:S04]  /*16420*/  LDL.LU R13, [R1+0xc2c] ;  /* 0x000c2c00010d7983 */ /* 0x000ea80000300800 */
[----:B---3--:R0:W-:Y:S04]  /*16430*/  @P3 STL [R1+0x870], R75 ;  /* 0x0008704b01003387 */ /* 0x0081e80000100800 */
[----:B0-----:R-:W3:Y:S04]  /*16440*/  LDL R75, [R1+0x7c4] ;  /* 0x0007c400014b7983 */ /* 0x001ee80000100800 */
[----:B----4-:R-:W4:Y:S04]  /*16450*/  @P6 LDG.E.U16 R78, desc[UR16][R24.64] ;  /* 0x00000010184e6981 */ /* 0x010f28000c1e1500 */
[----:B------:R-:W3:Y:S04]  /*16460*/  @P6 LDG.E.U16 R74, desc[UR16][R22.64] ;  /* 0x00000010164a6981 */ /* 0x000ee8000c1e1500 */
[----:B------:R-:W3:Y:S04]  /*16470*/  @P6 LDG.E.U16 R77, desc[UR16][R20.64] ;  /* 0x00000010144d6981 */ /* 0x000ee8000c1e1500 */
[----:B------:R-:W3:Y:S04]  /*16480*/  @P6 LDG.E.U16 R76, desc[UR16][R4.64] ;  /* 0x00000010044c6981 */ /* 0x000ee8000c1e1500 */
[----:B--2---:R0:W-:Y:S04]  /*16490*/  @P3 STL [R1+0x86c], R71 ;  /* 0x00086c4701003387 */ /* 0x0041e80000100800 */
[----:B0-----:R-:W2:Y:S04]  /*164a0*/  LDL R71, [R1+0x7c0] ;  /* 0x0007c00001477983 */ /* 0x001ea80000100800 */
[----:B------:R-:W2:Y:S04]  /*164b0*/  LDL.LU R11, [R1+0x73c] ;  /* 0x00073c00010b7983 */ /* 0x000ea80000300800 */
[----:B------:R0:W-:Y:S04]  /*164c0*/  STL.64 [R1+0x98], R4 ;  /* 0x0000980401007387 */ /* 0x0001e80000100a00 */
[----:B------:R-:W-:Y:S04]  /*164d0*/  STL.64 [R1+0xa0], R20 ;  /* 0x0000a01401007387 */ /* 0x000fe80000100a00 */
        /* <DEDUP_REMOVED lines=9> */
[----:B------:R-:W-:Y:S04]  /*16570*/  STL.64 [R1+0xb0], R24 ;  /* 0x0000b01801007387 */ /* 0x000fe80000100a00 */
[----:B------:R-:W-:Y:S04]  /*16580*/  STL.64 [R1+0xa8], R22 ;  /* 0x0000a81601007387 */ /* 0x000fe80000100a00 */
[----:B0-----:R-:W2:Y:S04]  /*16590*/  LDL.LU R5, [R1+0xadc] ;  /* 0x000adc0001057983 */ /* 0x001ea80000300800 */
[----:B------:R-:W2:Y:S01]  /*165a0*/  LDL.LU R4, [R1+0xae4] ;  /* 0x000ae40001047983 */ /* 0x000ea20000300800 */
[C---:B------:R-:W-:Y:S01]  /*165b0*/  ISETP.GT.AND P3, PT, R92.reuse, 0x38, PT ;  /* 0x000000385c00780c */ /* 0x040fe20003f64270 */
[----:B------:R-:W-:Y:S01]  /*165c0*/  IMAD.MOV.U32 R82, RZ, RZ, R18 ;  /* 0x000000ffff527224 */ /* 0x000fe200078e0012 */
[----:B------:R-:W-:Y:S01]  /*165d0*/  PRMT R72, RZ, 0x7610, R72 ;  /* 0x00007610ff487816 */ /* 0x000fe20000000048 */
[----:B------:R-:W-:Y:S01]  /*165e0*/  IMAD.MOV.U32 R83, RZ, RZ, R19 ;  /* 0x000000ffff537224 */ /* 0x000fe200078e0013 */
[----:B------:R-:W-:-:S09]  /*165f0*/  ISETP.GT.AND P5, PT, R92, 0x25, PT ;  /* 0x000000255c00780c */ /* 0x000fd20003fa4270 */
[----:B------:R-:W2:Y:S01]  /*16600*/  @P3 LDG.E.U16 R72, desc[UR16][R82.64] ;  /* 0x0000001052483981 */ /* 0x000ea2000c1e1500 */
[----:B------:R-:W-:Y:S02]  /*16610*/  IMAD.MOV.U32 R80, RZ, RZ, R16 ;  /* 0x000000ffff507224 */ /* 0x000fe400078e0010 */
[----:B------:R-:W-:Y:S02]  /*16620*/  IMAD.MOV.U32 R81, RZ, RZ, R17 ;  /* 0x000000ffff517224 */ /* 0x000fe400078e0011 */
[----:B------:R-:W-:Y:S01]  /*16630*/  IMAD.MOV.U32 R79, RZ, RZ, R15 ;  /* 0x000000ffff4f7224 */ /* 0x000fe200078e000f */
[----:B---3--:R0:W-:Y:S04]  /*16640*/  @P6 STL [R1+0x80c], R76 ;  /* 0x00080c4c01006387 */ /* 0x0081e80000100800 */
[----:B------:R1:W-:Y:S04]  /*16650*/  @P6 STL [R1+0x810], R77 ;  /* 0x0008104d01006387 */ /* 0x0003e80000100800 */
[----:B------:R-:W-:Y:S01]  /*16660*/  @P6 STL [R1+0x814], R74 ;  /* 0x0008144a01006387 */ /* 0x000fe20000100800 */
[----:B0-----:R-:W-:-:S02]  /*16670*/  IMAD.MOV.U32 R76, RZ, RZ, R12 ;  /* 0x000000ffff4c7224 */ /* 0x001fc400078e000c */
[----:B-1----:R-:W-:Y:S01]  /*16680*/  IMAD.MOV.U32 R77, RZ, RZ, R13 ;  /* 0x000000ffff4d7224 */ /* 0x002fe200078e000d */
[----:B----4-:R0:W-:Y:S04]  /*16690*/  @P6 STL [R1+0x818], R78 ;  /* 0x0008184e01006387 */ /* 0x0101e80000100800 */
[----:B------:R-:W3:Y:S01]  /*166a0*/  @P3 LDG.E.U16 R70, desc[UR16][R76.64] ;  /* 0x000000104c463981 */ /* 0x000ee2000c1e1500 */
[----:B0-----:R-:W-:-:S05]  /*166b0*/  IMAD.MOV.U32 R78, RZ, RZ, R14 ;  /* 0x000000ffff4e7224 */ /* 0x001fca00078e000e */
[----:B------:R-:W4:Y:S04]  /*166c0*/  @P3 LDG.E.U16 R75, desc[UR16][R78.64] ;  /* 0x000000104e4b3981 */ /* 0x000f28000c1e1500 */
[----:B--2---:R-:W2:Y:S01]  /*166d0*/  @P3 LDG.E.U16 R71, desc[UR16][R80.64] ;  /* 0x0000001050473981 */ /* 0x004ea2000c1e1500 */
[----:B------:R-:W-:Y:S02]  /*166e0*/  IMAD.MOV.U32 R17, RZ, RZ, R3 ;  /* 0x000000ffff117224 */ /* 0x000fe400078e0003 */
[----:B------:R-:W-:-:S05]  /*166f0*/  IMAD.MOV.U32 R16, RZ, RZ, R2 ;  /* 0x000000ffff107224 */ /* 0x000fca00078e0002 */
[----:B------:R-:W2:Y:S01]  /*16700*/  @P5 LDG.E.U16 R89, desc[UR16][R16.64] ;  /* 0x0000001010595981 */ /* 0x000ea2000c1e1500 */
[----:B------:R-:W-:Y:S02]  /*16710*/  IMAD.MOV.U32 R14, RZ, RZ, R8 ;  /* 0x000000ffff0e7224 */ /* 0x000fe400078e0008 */
[----:B------:R-:W-:-:S05]  /*16720*/  IMAD.MOV.U32 R15, RZ, RZ, R9 ;  /* 0x000000ffff0f7224 */ /* 0x000fca00078e0009 */
[----:B------:R-:W2:Y:S04]  /*16730*/  @P5 LDG.E.U16 R90, desc[UR16][R14.64] ;  /* 0x000000100e5a5981 */ /* 0x000ea8000c1e1500 */
[----:B------:R-:W2:Y:S04]  /*16740*/  @P5 LDG.E.U16 R87, desc[UR16][R4.64] ;  /* 0x0000001004575981 */ /* 0x000ea8000c1e1500 */
[----:B------:R-:W-:Y:S04]  /*16750*/  STL [R1+0xe70], R76 ;  /* 0x000e704c01007387 */ /* 0x000fe80000100800 */
[----:B------:R-:W-:Y:S04]  /*16760*/  STL [R1+0xe6c], R77 ;  /* 0x000e6c4d01007387 */ /* 0x000fe80000100800 */
[----:B------:R-:W-:Y:S04]  /*16770*/  STL [R1+0xf6c], R77 ;  /* 0x000f6c4d01007387 */ /* 0x000fe80000100800 */
[----:B------:R-:W-:Y:S01]  /*16780*/  STL [R1+0xe78], R78 ;  /* 0x000e784e01007387 */ /* 0x000fe20000100800 */
[----:B------:R-:W-:-:S03]  /*16790*/  IMAD.MOV.U32 R12, RZ, RZ, R10 ;  /* 0x000000ffff0c7224 */ /* 0x000fc600078e000a */
[----:B------:R-:W-:Y:S01]  /*167a0*/  STL [R1+0xe74], R79 ;  /* 0x000e744f01007387 */ /* 0x000fe20000100800 */
[----:B------:R-:W-:-:S03]  /*167b0*/  IMAD.MOV.U32 R13, RZ, RZ, R11 ;  /* 0x000000ffff0d7224 */ /* 0x000fc600078e000b */
[----:B------:R-:W-:Y:S04]  /*167c0*/  STL [R1+0xe80], R80 ;  /* 0x000e805001007387 */ /* 0x000fe80000100800 */
[----:B------:R-:W-:Y:S04]  /*167d0*/  STL [R1+0xe7c], R81 ;  /* 0x000e7c5101007387 */ /* 0x000fe80000100800 */
[----:B------:R0:W-:Y:S04]  /*167e0*/  STL [R1+0x7bc], R72 ;  /* 0x0007bc4801007387 */ /* 0x0001e80000100800 */
[----:B------:R-:W4:Y:S04]  /*167f0*/  @P5 LDG.E.U16 R91, desc[UR16][R12.64] ;  /* 0x000000100c5b5981 */ /* 0x000f28000c1e1500 */
[----:B0-----:R-:W4:Y:S04]  /*16800*/  LDL.LU R72, [R1+0xfe0] ;  /* 0x000fe00001487983 */ /* 0x001f280000300800 */
[----:B------:R-:W-:Y:S04]  /*16810*/  STL [R1+0xe88], R82 ;  /* 0x000e885201007387 */ /* 0x000fe80000100800 */
[----:B------:R-:W-:Y:S04]  /*16820*/  STL [R1+0xe84], R83 ;  /* 0x000e845301007387 */ /* 0x000fe80000100800 */
[----:B------:R-:W4:Y:S04]  /*16830*/  LDL.LU R11, [R1+0xb00] ;  /* 0x000b0000010b7983 */ /* 0x000f280000300800 */
[----:B------:R-:W-:Y:S04]  /*16840*/  STL.64 [R1+0x1f8], R12 ;  /* 0x0001f80c01007387 */ /* 0x000fe80000100a00 */
[----:B------:R-:W-:Y:S04]  /*16850*/  STL.64 [R1+0x200], R14 ;  /* 0x0002000e01007387 */ /* 0x000fe80000100a00 */
[----:B------:R-:W-:Y:S04]  /*16860*/  STL.64 [R1+0x208], R16 ;  /* 0x0002081001007387 */ /* 0x000fe80000100a00 */
[----:B------:R-:W4:Y:S04]  /*16870*/  LDL.LU R10, [R1+0xb14] ;  /* 0x000b1400010a7983 */ /* 0x000f280000300800 */
[----:B------:R-:W4:Y:S04]  /*16880*/  LDL.LU R9, [R1+0xb04] ;  /* 0x000b040001097983 */ /* 0x000f280000300800 */
[----:B------:R-:W4:Y:S04]  /*16890*/  LDL.LU R8, [R1+0xb18] ;  /* 0x000b180001087983 */ /* 0x000f280000300800 */
[----:B------:R-:W4:Y:S04]  /*168a0*/  LDL.LU R3, [R1+0xb08] ;  /* 0x000b080001037983 */ /* 0x000f280000300800 */
[----:B------:R-:W4:Y:S04]  /*168b0*/  LDL.LU R2, [R1+0xb1c] ;  /* 0x000b1c0001027983 */ /* 0x000f280000300800 */
[----:B------:R0:W-:Y:S04]  /*168c0*/  STL.64 [R1+0x210], R4 ;  /* 0x0002100401007387 */ /* 0x0001e80000100a00 */
[----:B0-----:R-:W4:Y:S04]  /*168d0*/  LDL.LU R5, [R1+0xb0c] ;  /* 0x000b0c0001057983 */ /* 0x001f280000300800 */
[----:B------:R-:W4:Y:S04]  /*168e0*/  LDL.LU R4, [R1+0xb10] ;  /* 0x000b100001047983 */ /* 0x000f280000300800 */
[----:B---3--:R-:W-:Y:S04]  /*168f0*/  @P3 STL [R1+0x7c8], R70 ;  /* 0x0007c84601003387 */ /* 0x008fe80000100800 */
[----:B--2---:R0:W-:Y:S04]  /*16900*/  STL [R1+0xf70], R87 ;  /* 0x000f705701007387 */ /* 0x0041e80000100800 */
[----:B------:R-:W2:Y:S04]  /*16910*/  LDL R64, [R1+0x868] ;  /* 0x0008680001407983 */ /* 0x000ea80000100800 */
[----:B------:R-:W-:Y:S04]  /*16920*/  STL [R1+0xf74], R89 ;  /* 0x000f745901007387 */ /* 0x000fe80000100800 */
[----:B----4-:R-:W-:Y:S04]  /*16930*/  @P3 STL [R1+0x7c4], R75 ;  /* 0x0007c44b01003387 */ /* 0x010fe80000100800 */
[----:B------:R-:W3:Y:S04]  /*16940*/  LDL R68, [R1+0x864] ;  /* 0x0008640001447983 */ /* 0x000ee80000100800 */
[----:B------:R-:W4:Y:S04]  /*16950*/  LDL R73, [R1+0x860] ;  /* 0x0008600001497983 */ /* 0x000f280000100800 */
[----:B------:R1:W-:Y:S04]  /*16960*/  @P3 STL [R1+0x7c0], R71 ;  /* 0x0007c04701003387 */ /* 0x0003e80000100800 */
[----:B------:R-:W4:Y:S04]  /*16970*/  LDL R74, [R1+0x85c] ;  /* 0x00085c00014a7983 */ /* 0x000f280000100800 */
[----:B------:R-:W4:Y:S04]  /*16980*/  LDL.LU R15, [R1+0xb80] ;  /* 0x000b8000010f7983 */ /* 0x000f280000300800 */
[----:B------:R-:W4:Y:S04]  /*16990*/  LDL.LU R14, [R1+0xba8] ;  /* 0x000ba800010e7983 */ /* 0x000f280000300800 */
[----:B------:R-:W4:Y:S04]  /*169a0*/  LDL.LU R17, [R1+0xb84] ;  /* 0x000b840001117983 */ /* 0x000f280000300800 */
[----:B------:R-:W4:Y:S04]  /*169b0*/  LDL.LU R16, [R1+0xbac] ;  /* 0x000bac0001107983 */ /* 0x000f280000300800 */
[----:B------:R-:W4:Y:S04]  /*169c0*/  LDL.LU R19, [R1+0xb88] ;  /* 0x000b880001137983 */ /* 0x000f280000300800 */
[----:B------:R-:W4:Y:S04]  /*169d0*/  LDL.LU R18, [R1+0xbb0] ;  /* 0x000bb00001127983 */ /* 0x000f280000300800 */
[----:B0-----:R-:W4:Y:S04]  /*169e0*/  LDL.LU R87, [R1+0x7b8] ;  /* 0x0007b80001577983 */ /* 0x001f280000300800 */
[----:B------:R-:W-:Y:S04]  /*169f0*/  STL [R1+0xf78], R90 ;  /* 0x000f785a01007387 */ /* 0x000fe80000100800 */
[----:B------:R-:W4:Y:S04]  /*16a00*/  LDL.LU R21, [R1+0xb8c] ;  /* 0x000b8c0001157983 */ /* 0x000f280000300800 */
[----:B------:R-:W4:Y:S04]  /*16a10*/  LDL.LU R20, [R1+0xba0] ;  /* 0x000ba00001147983 */ /* 0x000f280000300800 */
[----:B-1----:R-:W4:Y:S04]  /*16a20*/  LDL R71, [R1+0x800] ;  /* 0x0008000001477983 */ /* 0x002f280000100800 */
[----:B------:R-:W4:Y:S04]  /*16a30*/  LDL R75, [R1+0x804] ;  /* 0x00080400014b7983 */ /* 0x000f280000100800 */
[----:B------:R-:W4:Y:S01]  /*16a40*/  LDL R70, [R1+0x808] ;  /* 0x0008080001467983 */ /* 0x000f220000100800 */
[----:B------:R-:W-:-:S02]  /*16a50*/  ISETP.GT.AND P3, PT, R92, 0x31, PT ;  /* 0x000000315c00780c */ /* 0x000fc40003f64270 */
[----:B------:R-:W-:Y:S01]  /*16a60*/  ISETP.GT.AND P4, PT, R92, 0x29, PT ;  /* 0x000000295c00780c */ /* 0x000fe20003f84270 */
[----:B------:R-:W-:Y:S02]  /*16a70*/  IMAD.MOV.U32 R22, RZ, RZ, R10 ;  /* 0x000000ffff167224 */ /* 0x000fe400078e000a */
[----:B------:R-:W-:Y:S02]  /*16a80*/  IMAD.MOV.U32 R23, RZ, RZ, R11 ;  /* 0x000000ffff177224 */ /* 0x000fe400078e000b */
[----:B------:R-:W-:Y:S02]  /*16a90*/  IMAD.MOV.U32 R24, RZ, RZ, R8 ;  /* 0x000000ffff187224 */ /* 0x000fe400078e0008 */
[----:B------:R-:W-:Y:S01]  /*16aa0*/  IMAD.MOV.U32 R25, RZ, RZ, R9 ;  /* 0x000000ffff197224 */ /* 0x000fe200078e0009 */
[----:B------:R-:W-:Y:S04]  /*16ab0*/  STL [R1+0xf7c], R91 ;  /* 0x000f7c5b01007387 */ /* 0x000fe80000100800 */
[----:B------:R-:W4:Y:S04]  /*16ac0*/  LDL.LU R12, [R1+0xc88] ;  /* 0x000c8800010c7983 */ /* 0x000f280000300800 */
[----:B------:R-:W-:Y:S04]  /*16ad0*/  STL.64 [R1+0x178], R22 ;  /* 0x0001781601007387 */ /* 0x000fe80000100a00 */
[----:B------:R-:W-:Y:S04]  /*16ae0*/  STL.64 [R1+0x180], R24 ;  /* 0x0001801801007387 */ /* 0x000fe80000100a00 */
[----:B------:R-:W-:Y:S04]  /*16af0*/  STL.64 [R1+0x188], R2 ;  /* 0x0001880201007387 */ /* 0x000fe80000100a00 */
[----:B------:R-:W4:Y:S04]  /*16b00*/  LDL.LU R13, [R1+0xc60] ;  /* 0x000c6000010d7983 */ /* 0x000f280000300800 */
[----:B------:R-:W4:Y:S04]  /*16b10*/  LDL.LU R10, [R1+0xc8c] ;  /* 0x000c8c00010a7983 */ /* 0x000f280000300800 */
[----:B------:R0:W-:Y:S04]  /*16b20*/  STL.64 [R1+0x190], R4 ;  /* 0x0001900401007387 */ /* 0x0001e80000100a00 */
[----:B------:R-:W4:Y:S04]  /*16b30*/  LDL.LU R11, [R1+0xc64] ;  /* 0x000c6400010b7983 */ /* 0x000f280000300800 */
[----:B------:R-:W4:Y:S04]  /*16b40*/  LDL.LU R9, [R1+0xc68] ;  /* 0x000c680001097983 */ /* 0x000f280000300800 */
[----:B------:R-:W4:Y:S04]  /*16b50*/  LDL.LU R8, [R1+0xc90] ;  /* 0x000c900001087983 */ /* 0x000f280000300800 */
[----:B--2---:R-:W2:Y:S04]  /*16b60*/  @P4 LDG.E.U16 R64, desc[UR16][R4.64] ;  /* 0x0000001004404981 */ /* 0x004ea8000c1e1500 */
[----:B0-----:R-:W2:Y:S04]  /*16b70*/  LDL.LU R5, [R1+0xc6c] ;  /* 0x000c6c0001057983 */ /* 0x001ea80000300800 */
[----:B---3--:R-:W3:Y:S04]  /*16b80*/  @P4 LDG.E.U16 R68, desc[UR16][R2.64] ;  /* 0x0000001002444981 */ /* 0x008ee8000c1e1500 */
[----:B----4-:R-:W4:Y:S04]  /*16b90*/  @P4 LDG.E.U16 R73, desc[UR16][R24.64] ;  /* 0x0000001018494981 */ /* 0x010f28000c1e1500 */
[----:B------:R-:W2:Y:S04]  /*16ba0*/  @P4 LDG.E.U16 R74, desc[UR16][R22.64] ;  /* 0x00000010164a4981 */ /* 0x000ea8000c1e1500 */
[----:B------:R-:W2:Y:S04]  /*16bb0*/  LDL.LU R3, [R1+0xc80] ;  /* 0x000c800001037983 */ /* 0x000ea80000300800 */
[----:B------:R-:W2:Y:S04]  /*16bc0*/  @P3 LDG.E.U16 R72, desc[UR16][R14.64] ;  /* 0x000000100e483981 */ /* 0x000ea8000c1e1500 */
[----:B------:R-:W2:Y:S04]  /*16bd0*/  LDL.LU R4, [R1+0xb20] ;  /* 0x000b200001047983 */ /* 0x000ea80000300800 */
[----:B------:R-:W2:Y:S04]  /*16be0*/  LDL.LU R2, [R1+0xb34] ;  /* 0x000b340001027983 */ /* 0x000ea80000300800 */
[----:B------:R-:W2:Y:S04]  /*16bf0*/  LDL R63, [R1+0x7b4] ;  /* 0x0007b400013f7983 */ /* 0x000ea80000100800 */
[----:B------:R-:W2:Y:S04]  /*16c00*/  @P3 LDG.E.U16 R71, desc[UR16][R16.64] ;  /* 0x0000001010473981 */ /* 0x000ea8000c1e1500 */
[----:B------:R-:W3:Y:S04]  /*16c10*/  @P3 LDG.E.U16 R75, desc[UR16][R18.64] ;  /* 0x00000010124b3981 */ /* 0x000ee8000c1e1500 */
[----:B------:R-:W4:Y:S04]  /*16c20*/  @P3 LDG.E.U16 R70, desc[UR16][R20.64] ;  /* 0x0000001014463981 */ /* 0x000f28000c1e1500 */
[----:B------:R-:W-:Y:S04]  /*16c30*/  STL.64 [R1+0x78], R14 ;  /* 0x0000780e01007387 */ /* 0x000fe80000100a00 */
[----:B------:R-:W-:Y:S04]  /*16c40*/  STL.64 [R1+0x80], R16 ;  /* 0x0000801001007387 */ /* 0x000fe80000100a00 */
[----:B------:R-:W-:Y:S04]  /*16c50*/  STL.64 [R1+0x88], R18 ;  /* 0x0000881201007387 */ /* 0x000fe80000100a00 */
[----:B------:R-:W-:Y:S04]  /*16c60*/  STL.64 [R1+0x90], R20 ;  /* 0x0000901401007387 */ /* 0x000fe80000100a00 */
[----:B------:R-:W4:Y:S04]  /*16c70*/  LDL R65, [R1+0x7b0] ;  /* 0x0007b00001417983 */ /* 0x000f280000100800 */
[----:B--2---:R-:W-:Y:S04]  /*16c80*/  @P3 STL [R1+0x800], R71 ;  /* 0x0008004701003387 */ /* 0x004fe80000100800 */
[----:B---3--:R-:W-:Y:S04]  /*16c90*/  @P3 STL [R1+0x804], R75 ;  /* 0x0008044b01003387 */ /* 0x008fe80000100800 */
[----:B----4-:R-:W-:Y:S04]  /*16ca0*/  @P3 STL [R1+0x808], R70 ;  /* 0x0008084601003387 */ /* 0x010fe80000100800 */
[----:B------:R-:W-:Y:S04]  /*16cb0*/  @P4 STL [R1+0x85c], R74 ;  /* 0x00085c4a01004387 */ /* 0x000fe80000100800 */
[----:B------:R-:W-:Y:S04]  /*16cc0*/  @P4 STL [R1+0x860], R73 ;  /* 0x0008604901004387 */ /* 0x000fe80000100800 */
[----:B------:R-:W-:Y:S04]  /*16cd0*/  @P4 STL [R1+0x868], R64 ;  /* 0x0008684001004387 */ /* 0x000fe80000100800 */
[----:B------:R0:W-:Y:S04]  /*16ce0*/  @P4 STL [R1+0x864], R68 ;  /* 0x0008644401004387 */ /* 0x0001e80000100800 */
[----:B------:R1:W-:Y:S04]  /*16cf0*/  STL [R1+0x7fc], R72 ;  /* 0x0007fc4801007387 */ /* 0x0003e80000100800 */
[----:B------:R-:W2:Y:S01]  /*16d00*/  LDL R67, [R1+0x7ac] ;  /* 0x0007ac0001437983 */ /* 0x000ea20000100800 */
[----:B0-----:R-:W-:-:S03]  /*16d10*/  IMAD.MOV.U32 R68, RZ, RZ, R3 ;  /* 0x000000ffff447224 */ /* 0x001fc600078e0003 */
[----:B------:R-:W3:Y:S01]  /*16d20*/  LDL.LU R15, [R1+0xb24] ;  /* 0x000b2400010f7983 */ /* 0x000ee20000300800 */
[----:B-1----:R-:W-:-:S03]  /*16d30*/  IMAD.MOV.U32 R72, RZ, RZ, R10 ;  /* 0x000000ffff487224 */ /* 0x002fc600078e000a */
[----:B------:R-:W3:Y:S04]  /*16d40*/  LDL.LU R14, [R1+0xb38] ;  /* 0x000b3800010e7983 */ /* 0x000ee80000300800 */
[----:B------:R-:W4:Y:S04]  /*16d50*/  LDL.LU R10, [R1+0xb28] ;  /* 0x000b2800010a7983 */ /* 0x000f280000300800 */
[----:B------:R-:W3:Y:S04]  /*16d60*/  LDL.LU R3, [R1+0xb3c] ;  /* 0x000b3c0001037983 */ /* 0x000ee80000300800 */
[----:B------:R-:W3:Y:S04]  /*16d70*/  LDL.LU R91, [R1+0x7f0] ;  /* 0x0007f000015b7983 */ /* 0x000ee80000300800 */
[----:B------:R-:W3:Y:S04]  /*16d80*/  LDL.LU R90, [R1+0x7ec] ;  /* 0x0007ec00015a7983 */ /* 0x000ee80000300800 */
[----:B------:R-:W3:Y:S04]  /*16d90*/  LDL.LU R19, [R1+0xb2c] ;  /* 0x000b2c0001137983 */ /* 0x000ee80000300800 */
[----:B------:R-:W3:Y:S04]  /*16da0*/  LDL.LU R18, [R1+0xb30] ;  /* 0x000b300001127983 */ /* 0x000ee80000300800 */
[----:B------:R-:W3:Y:S01]  /*16db0*/  LDL R64, [R1+0x858] ;  /* 0x0008580001407983 */ /* 0x000ee20000100800 */
[----:B------:R-:W-:Y:S01]  /*16dc0*/  ISETP.GT.AND P5, PT, R92, 0x39, PT ;  /* 0x000000395c00780c */ /* 0x000fe20003fa4270 */
[----:B------:R-:W-:-:S02]  /*16dd0*/  IMAD.MOV.U32 R70, RZ, RZ, R8 ;  /* 0x000000ffff467224 */ /* 0x000fc400078e0008 */
[----:B------:R-:W-:Y:S01]  /*16de0*/  IMAD.MOV.U32 R71, RZ, RZ, R9 ;  /* 0x000000ffff477224 */ /* 0x000fe200078e0009 */
[----:B------:R-:W-:Y:S01]  /*16df0*/  ISETP.GT.AND P6, PT, R92, 0x2a, PT ;  /* 0x0000002a5c00780c */ /* 0x000fe20003fc4270 */
[----:B------:R-:W-:Y:S01]  /*16e00*/  IMAD.MOV.U32 R74, RZ, RZ, R12 ;  /* 0x000000ffff4a7224 */ /* 0x000fe200078e000c */
[----:B------:R-:W4:Y:S01]  /*16e10*/  LDL R62, [R1+0x854] ;  /* 0x00085400013e7983 */ /* 0x000f220000100800 */
[----:B------:R-:W-:Y:S02]  /*16e20*/  IMAD.MOV.U32 R75, RZ, RZ, R13 ;  /* 0x000000ffff4b7224 */ /* 0x000fe400078e000d */
[----:B------:R-:W-:Y:S01]  /*16e30*/  IMAD.MOV.U32 R69, RZ, RZ, R5 ;  /* 0x000000ffff457224 */ /* 0x000fe200078e0005 */
[----:B------:R-:W4:Y:S04]  /*16e40*/  LDL R66, [R1+0x850] ;  /* 0x0008500001427983 */ /* 0x000f280000100800 */
[----:B------:R-:W4:Y:S01]  /*16e50*/  @P5 LDG.E.U16 R63, desc[UR16][R70.64] ;  /* 0x00000010463f5981 */ /* 0x000f22000c1e1500 */
[----:B------:R-:W-:-:S02]  /*16e60*/  IMAD.MOV.U32 R12, RZ, RZ, R2 ;  /* 0x000000ffff0c7224 */ /* 0x000fc400078e0002 */
[----:B------:R-:W-:Y:S01]  /*16e70*/  IMAD.MOV.U32 R13, RZ, RZ, R4 ;  /* 0x000000ffff0d7224 */ /* 0x000fe200078e0004 */
[----:B------:R-:W4:Y:S04]  /*16e80*/  LDL.LU R89, [R1+0x7a8] ;  /* 0x0007a80001597983 */ /* 0x000f280000300800 */
[----:B--2---:R-:W2:Y:S04]  /*16e90*/  @P5 LDG.E.U16 R67, desc[UR16][R74.64] ;  /* 0x000000104a435981 */ /* 0x004ea8000c1e1500 */
[----:B---3--:R-:W3:Y:S04]  /*16ea0*/  @P6 LDG.E.U16 R64, desc[UR16][R18.64] ;  /* 0x0000001012406981 */ /* 0x008ee8000c1e1500 */
[----:B------:R-:W-:Y:S04]  /*16eb0*/  STL [R1+0xe90], R68 ;  /* 0x000e904401007387 */ /* 0x000fe80000100800 */
[----:B------:R-:W-:Y:S04]  /*16ec0*/  STL.64 [R1+0x158], R12 ;  /* 0x0001580c01007387 */ /* 0x000fe80000100a00 */
[----:B------:R-:W-:Y:S01]  /*16ed0*/  STL [R1+0xe8c], R69 ;  /* 0x000e8c4501007387 */ /* 0x000fe20000100800 */
[----:B------:R-:W-:-:S03]  /*16ee0*/  IMAD.MOV.U32 R73, RZ, RZ, R11 ;  /* 0x000000ffff497224 */ /* 0x000fc600078e000b */
[----:B----4-:R0:W-:Y:S01]  /*16ef0*/  @P5 STL [R1+0x7b4], R63 ;  /* 0x0007b43f01005387 */ /* 0x0101e20000100800 */
[----:B------:R-:W-:Y:S02]  /*16f00*/  IMAD.MOV.U32 R16, RZ, RZ, R3 ;  /* 0x000000ffff107224 */ /* 0x000fe400078e0003 */
[----:B------:R-:W-:Y:S01]  /*16f10*/  IMAD.MOV.U32 R17, RZ, RZ, R10 ;  /* 0x000000ffff117224 */ /* 0x000fe200078e000a */
[----:B------:R-:W4:Y:S01]  /*16f20*/  @P5 LDG.E.U16 R65, desc[UR16][R72.64] ;  /* 0x0000001048415981 */ /* 0x000f22000c1e1500 */
[----:B------:R-:W-:-:S03]  /*16f30*/  ISETP.GT.AND P4, PT, R92, 0x32, PT ;  /* 0x000000325c00780c */ /* 0x000fc60003f84270 */
[----:B------:R-:W4:Y:S04]  /*16f40*/  @P6 LDG.E.U16 R62, desc[UR16][R16.64] ;  /* 0x00000010103e6981 */ /* 0x000f28000c1e1500 */
[----:B0-----:R-:W4:Y:S04]  /*16f50*/  LDL R63, [R1+0x84c] ;  /* 0x00084c00013f7983 */ /* 0x001f280000100800 */
[----:B------:R-:W-:Y:S04]  /*16f60*/  STL [R1+0xe98], R70 ;  /* 0x000e984601007387 */ /* 0x000fe80000100800 */
[----:B------:R-:W-:Y:S04]  /*16f70*/  STL [R1+0xe94], R71 ;  /* 0x000e944701007387 */ /* 0x000fe80000100800 */
[----:B------:R-:W4:Y:S04]  /*16f80*/  LDL.LU R11, [R1+0xbc0] ;  /* 0x000bc000010b7983 */ /* 0x000f280000300800 */
[----:B------:R-:W4:Y:S04]  /*16f90*/  LDL.LU R8, [R1+0xbd4] ;  /* 0x000bd40001087983 */ /* 0x000f280000300800 */
[----:B------:R-:W4:Y:S04]  /*16fa0*/  LDL.LU R9, [R1+0xbc4] ;  /* 0x000bc40001097983 */ /* 0x000f280000300800 */
[----:B------:R-:W4:Y:S04]  /*16fb0*/  LDL.LU R4, [R1+0xbd8] ;  /* 0x000bd80001047983 */ /* 0x000f280000300800 */
[----:B------:R-:W-:Y:S04]  /*16fc0*/  STL [R1+0xea0], R72 ;  /* 0x000ea04801007387 */ /* 0x000fe80000100800 */
[----:B------:R-:W-:Y:S04]  /*16fd0*/  STL [R1+0xe9c], R73 ;  /* 0x000e9c4901007387 */ /* 0x000fe80000100800 */
[----:B------:R-:W4:Y:S04]  /*16fe0*/  LDL.LU R5, [R1+0xbc8] ;  /* 0x000bc80001057983 */ /* 0x000f280000300800 */
[----:B------:R-:W4:Y:S04]  /*16ff0*/  LDL.LU R2, [R1+0xbdc] ;  /* 0x000bdc0001027983 */ /* 0x000f280000300800 */
[----:B------:R-:W-:Y:S04]  /*17000*/  STL [R1+0xea8], R74 ;  /* 0x000ea84a01007387 */ /* 0x000fe80000100800 */
[----:B------:R-:W-:Y:S04]  /*17010*/  STL [R1+0xea4], R75 ;  /* 0x000ea44b01007387 */ /* 0x000fe80000100800 */
[----:B------:R-:W4:Y:S04]  /*17020*/  LDL.LU R10, [R1+0xbcc] ;  /* 0x000bcc00010a7983 */ /* 0x000f280000300800 */
[----:B------:R-:W4:Y:S04]  /*17030*/  LDL.LU R3, [R1+0xbd0] ;  /* 0x000bd00001037983 */ /* 0x000f280000300800 */
[----:B------:R-:W-:Y:S04]  /*17040*/  STL.64 [R1+0x160], R14 ;  /* 0x0001600e01007387 */ /* 0x000fe80000100a00 */
[----:B------:R-:W-:Y:S04]  /*17050*/  STL.64 [R1+0x168], R16 ;  /* 0x0001681001007387 */ /* 0x000fe80000100a00 */
[----:B------:R-:W4:Y:S01]  /*17060*/  @P6 LDG.E.U16 R66, desc[UR16][R14.64] ;  /* 0x000000100e426981 */ /* 0x000f22000c1e1500 */
[----:B------:R-:W-:-:S03]  /*17070*/  ISETP.GT.AND P3, PT, R92, 0x2b, PT ;  /* 0x0000002b5c00780c */ /* 0x000fc60003f64270 */
[----:B------:R-:W4:Y:S04]  /*17080*/  @P5 LDG.E.U16 R87, desc[UR16][R68.64] ;  /* 0x0000001044575981 */ /* 0x000f28000c1e1500 */
[----:B--2---:R0:W-:Y:S04]  /*17090*/  @P5 STL [R1+0x7ac], R67 ;  /* 0x0007ac4301005387 */ /* 0x0041e80000100800 */
[----:B0-----:R-:W2:Y:S04]  /*170a0*/  LDL R67, [R1+0x7f8] ;  /* 0x0007f80001437983 */ /* 0x001ea80000100800 */
[----:B------:R-:W-:Y:S04]  /*170b0*/  STL.64 [R1+0x170], R18 ;  /* 0x0001701201007387 */ /* 0x000fe80000100a00 */
[----:B---3--:R0:W-:Y:S04]  /*170c0*/  @P6 STL [R1+0x858], R64 ;  /* 0x0008584001006387 */ /* 0x0081e80000100800 */
[----:B0-----:R-:W3:Y:S04]  /*170d0*/  LDL R64, [R1+0x7f4] ;  /* 0x0007f40001407983 */ /* 0x001ee80000100800 */
[----:B------:R-:W3:Y:S04]  /*170e0*/  LDL.LU R19, [R1+0xca0] ;  /* 0x000ca00001137983 */ /* 0x000ee80000300800 */
[----:B------:R-:W3:Y:S04]  /*170f0*/  LDL.LU R18, [R1+0xcbc] ;  /* 0x000cbc0001127983 */ /* 0x000ee80000300800 */
[----:B------:R-:W3:Y:S04]  /*17100*/  LDL.LU R17, [R1+0xca4] ;  /* 0x000ca40001117983 */ /* 0x000ee80000300800 */
[----:B------:R-:W3:Y:S04]  /*17110*/  LDL.LU R16, [R1+0xcc0] ;  /* 0x000cc00001107983 */ /* 0x000ee80000300800 */
[----:B------:R-:W3:Y:S04]  /*17120*/  LDL R57, [R1+0x848] ;  /* 0x0008480001397983 */ /* 0x000ee80000100800 */
[----:B----4-:R-:W-:Y:S04]  /*17130*/  @P5 STL [R1+0x7b0], R65 ;  /* 0x0007b04101005387 */ /* 0x010fe80000100800 */
[----:B------:R-:W4:Y:S01]  /*17140*/  LDL R54, [R1+0x844] ;  /* 0x0008440001367983 */ /* 0x000f220000100800 */
[----:B------:R-:W-:-:S03]  /*17150*/  IMAD.MOV.U32 R21, RZ, RZ, R11 ;  /* 0x000000ffff157224 */ /* 0x000fc600078e000b */
[----:B------:R-:W4:Y:S01]  /*17160*/  LDL.LU R15, [R1+0xca8] ;  /* 0x000ca800010f7983 */ /* 0x000f220000300800 */
[----:B------:R-:W-:-:S03]  /*17170*/  IMAD.MOV.U32 R20, RZ, RZ, R8 ;  /* 0x000000ffff147224 */ /* 0x000fc600078e0008 */
[----:B------:R-:W4:Y:S01]  /*17180*/  @P6 LDG.E.U16 R63, desc[UR16][R12.64] ;  /* 0x000000100c3f6981 */ /* 0x000f22000c1e1500 */
[----:B------:R-:W-:-:S03]  /*17190*/  IMAD.MOV.U32 R23, RZ, RZ, R9 ;  /* 0x000000ffff177224 */ /* 0x000fc600078e0009 */
[----:B------:R-:W4:Y:S01]  /*171a0*/  LDL.LU R14, [R1+0xcc4] ;  /* 0x000cc400010e7983 */ /* 0x000f220000300800 */
[----:B------:R-:W-:-:S03]  /*171b0*/  IMAD.MOV.U32 R22, RZ, RZ, R4 ;  /* 0x000000ffff167224 */ /* 0x000fc600078e0004 */
[----:B------:R-:W4:Y:S04]  /*171c0*/  @P4 LDG.E.U16 R90, desc[UR16][R20.64] ;  /* 0x00000010145a4981 */ /* 0x000f28000c1e1500 */
[----:B------:R-:W4:Y:S04]  /*171d0*/  @P4 LDG.E.U16 R91, desc[UR16][R22.64] ;  /* 0x00000010165b4981 */ /* 0x000f28000c1e1500 */
[----:B------:R-:W4:Y:S01]  /*171e0*/  LDL.LU R12, [R1+0xcb8] ;  /* 0x000cb800010c7983 */ /* 0x000f220000300800 */
[----:B------:R-:W-:-:S03]  /*171f0*/  IMAD.MOV.U32 R25, RZ, RZ, R5 ;  /* 0x000000ffff197224 */ /* 0x000fc600078e0005 */
[----:B------:R-:W4:Y:S01]  /*17200*/  LDL.LU R84, [R1+0x79c] ;  /* 0x00079c0001547983 */ /* 0x000f220000300800 */
[----:B------:R-:W-:-:S03]  /*17210*/  IMAD.MOV.U32 R24, RZ, RZ, R2 ;  /* 0x000000ffff187224 */ /* 0x000fc600078e0002 */
[----:B------:R-:W4:Y:S04]  /*17220*/  LDL.LU R13, [R1+0xcac] ;  /* 0x000cac00010d7983 */ /* 0x000f280000300800 */
[----:B------:R-:W4:Y:S01]  /*17230*/  LDL.LU R8, [R1+0xb74] ;  /* 0x000b740001087983 */ /* 0x000f220000300800 */
[----:B------:R-:W-:Y:S02]  /*17240*/  IMAD.MOV.U32 R11, RZ, RZ, R10 ;  /* 0x000000ffff0b7224 */ /* 0x000fe400078e000a */
[----:B------:R-:W-:Y:S01]  /*17250*/  IMAD.MOV.U32 R10, RZ, RZ, R3 ;  /* 0x000000ffff0a7224 */ /* 0x000fe200078e0003 */
[----:B------:R-:W-:Y:S04]  /*17260*/  STL.64 [R1+0x58], R20 ;  /* 0x0000581401007387 */ /* 0x000fe80000100a00 */
[----:B------:R-:W4:Y:S04]  /*17270*/  LDL.LU R9, [R1+0xb60] ;  /* 0x000b600001097983 */ /* 0x000f280000300800 */
[----:B------:R-:W4:Y:S04]  /*17280*/  LDL.LU R4, [R1+0xb78] ;  /* 0x000b780001047983 */ /* 0x000f280000300800 */
[----:B------:R-:W-:Y:S04]  /*17290*/  STL.64 [R1+0x60], R22 ;  /* 0x0000601601007387 */ /* 0x000fe80000100a00 */
[----:B------:R-:W4:Y:S04]  /*172a0*/  LDL.LU R5, [R1+0xb64] ;  /* 0x000b640001057983 */ /* 0x000f280000300800 */
[----:B------:R-:W4:Y:S04]  /*172b0*/  LDL.LU R2, [R1+0xb7c] ;  /* 0x000b7c0001027983 */ /* 0x000f280000300800 */
[----:B------:R-:W-:Y:S04]  /*172c0*/  STL.64 [R1+0x68], R24 ;  /* 0x0000681801007387 */ /* 0x000fe80000100a00 */
[----:B------:R-:W4:Y:S04]  /*172d0*/  LDL.LU R3, [R1+0xb68] ;  /* 0x000b680001037983 */ /* 0x000f280000300800 */
[----:B------:R0:W-:Y:S04]  /*172e0*/  STL.64 [R1+0x70], R10 ;  /* 0x0000700a01007387 */ /* 0x0001e80000100a00 */
[----:B--2---:R-:W2:Y:S04]  /*172f0*/  @P4 LDG.E.U16 R67, desc[UR16][R10.64] ;  /* 0x000000100a434981 */ /* 0x004ea8000c1e1500 */
[----:B0-----:R-:W2:Y:S04]  /*17300*/  LDL.LU R11, [R1+0xb6c] ;  /* 0x000b6c00010b7983 */ /* 0x001ea80000300800 */
[----:B------:R-:W2:Y:S04]  /*17310*/  LDL.LU R10, [R1+0xb70] ;  /* 0x000b7000010a7983 */ /* 0x000ea80000300800 */
[----:B---3--:R-:W3:Y:S04]  /*17320*/  @P4 LDG.E.U16 R64, desc[UR16][R24.64] ;  /* 0x0000001018404981 */ /* 0x008ee8000c1e1500 */
[----:B------:R0:W-:Y:S04]  /*17330*/  @P6 STL [R1+0x854], R62 ;  /* 0x0008543e01006387 */ /* 0x0001e80000100800 */
[----:B------:R-:W-:Y:S04]  /*17340*/  @P6 STL [R1+0x850], R66 ;  /* 0x0008504201006387 */ /* 0x000fe80000100800 */
[----:B----4-:R-:W-:Y:S04]  /*17350*/  STL [R1+0xfd0], R91 ;  /* 0x000fd05b01007387 */ /* 0x010fe80000100800 */
[----:B------:R-:W4:Y:S04]  /*17360*/  LDL R58, [R1+0x7a4] ;  /* 0x0007a400013a7983 */ /* 0x000f280000100800 */
[----:B------:R-:W-:Y:S01]  /*17370*/  STL [R1+0xfd4], R90 ;  /* 0x000fd45a01007387 */ /* 0x000fe20000100800 */
[----:B------:R-:W-:Y:S01]  /*17380*/  ISETP.GT.AND P5, PT, R92, 0x3a, PT ;  /* 0x0000003a5c00780c */ /* 0x000fe20003fa4270 */
[----:B------:R-:W-:-:S02]  /*17390*/  IMAD.MOV.U32 R65, RZ, RZ, R17 ;  /* 0x000000ffff417224 */ /* 0x000fc400078e0011 */
[----:B------:R-:W-:Y:S01]  /*173a0*/  IMAD.MOV.U32 R60, RZ, RZ, R12 ;  /* 0x000000ffff3c7224 */ /* 0x000fe200078e000c */
[----:B------:R-:W4:Y:S04]  /*173b0*/  @P3 LDG.E.U16 R54, desc[UR16][R2.64] ;  /* 0x0000001002363981 */ /* 0x000f28000c1e1500 */
[----:B--2---:R-:W2:Y:S04]  /*173c0*/  @P3 LDG.E.U16 R57, desc[UR16][R10.64] ;  /* 0x000000100a393981 */ /* 0x004ea8000c1e1500 */
[----:B---3--:R-:W-:Y:S04]  /*173d0*/  @P4 STL [R1+0x7f4], R64 ;  /* 0x0007f44001004387 */ /* 0x008fe80000100800 */
[----:B------:R-:W-:Y:S04]  /*173e0*/  @P4 STL [R1+0x7f8], R67 ;  /* 0x0007f84301004387 */ /* 0x000fe80000100800 */
[----:B------:R1:W-:Y:S04]  /*173f0*/  @P6 STL [R1+0x84c], R63 ;  /* 0x00084c3f01006387 */ /* 0x0003e80000100800 */
[----:B------:R-:W3:Y:S04]  /*17400*/  LDL R55, [R1+0x7a0] ;  /* 0x0007a00001377983 */ /* 0x000ee80000100800 */
[----:B------:R-:W2:Y:S04]  /*17410*/  LDL R59, [R1+0x840] ;  /* 0x00084000013b7983 */ /* 0x000ea80000100800 */
[----:B------:R-:W-:Y:S04]  /*17420*/  STL.64 [R1+0x140], R4 ;  /* 0x0001400401007387 */ /* 0x000fe80000100a00 */
[----:B------:R-:W-:Y:S04]  /*17430*/  STL.64 [R1+0x148], R2 ;  /* 0x0001480201007387 */ /* 0x000fe80000100a00 */
[----:B------:R-:W-:Y:S04]  /*17440*/  STL.64 [R1+0x138], R8 ;  /* 0x0001380801007387 */ /* 0x000fe80000100a00 */
[----:B------:R1:W-:Y:S04]  /*17450*/  STL.64 [R1+0x150], R10 ;  /* 0x0001500a01007387 */ /* 0x0003e80000100a00 */
[----:B------:R-:W2:Y:S01]  /*17460*/  LDL R56, [R1+0x83c] ;  /* 0x00083c0001387983 */ /* 0x000ea20000100800 */
[----:B0-----:R-:W-:-:S02]  /*17470*/  IMAD.MOV.U32 R62, RZ, RZ, R14 ;  /* 0x000000ffff3e7224 */ /* 0x001fc400078e000e */
[----:B-1----:R-:W-:Y:S02]  /*17480*/  IMAD.MOV.U32 R63, RZ, RZ, R15 ;  /* 0x000000ffff3f7224 */ /* 0x002fe400078e000f */
[----:B------:R-:W-:Y:S01]  /*17490*/  IMAD.MOV.U32 R64, RZ, RZ, R16 ;  /* 0x000000ffff407224 */ /* 0x000fe200078e0010 */
[----:B------:R-:W2:Y:S04]  /*174a0*/  LDL.LU R10, [R1+0xb90] ;  /* 0x000b9000010a7983 */ /* 0x000ea80000300800 */
[----:B------:R-:W2:Y:S04]  /*174b0*/  LDL.LU R2, [R1+0xbb4] ;  /* 0x000bb40001027983 */ /* 0x000ea80000300800 */
[----:B----4-:R-:W4:Y:S04]  /*174c0*/  @P5 LDG.E.U16 R58, desc[UR16][R62.64] ;  /* 0x000000103e3a5981 */ /* 0x010f28000c1e1500 */
[----:B------:R-:W4:Y:S04]  /*174d0*/  LDL.LU R12, [R1+0xb94] ;  /* 0x000b9400010c7983 */ /* 0x000f280000300800 */
[----:B------:R-:W4:Y:S04]  /*174e0*/  LDL.LU R3, [R1+0xbb8] ;  /* 0x000bb80001037983 */ /* 0x000f280000300800 */
[----:B------:R-:W4:Y:S04]  /*174f0*/  LDL.LU R15, [R1+0xb98] ;  /* 0x000b9800010f7983 */ /* 0x000f280000300800 */
[----:B------:R-:W4:Y:S04]  /*17500*/  LDL.LU R14, [R1+0xbbc] ;  /* 0x000bbc00010e7983 */ /* 0x000f280000300800 */
[----:B------:R-:W4:Y:S04]  /*17510*/  LDL.LU R17, [R1+0xb9c] ;  /* 0x000b9c0001117983 */ /* 0x000f280000300800 */
[----:B------:R-:W4:Y:S01]  /*17520*/  LDL.LU R16, [R1+0xba4] ;  /* 0x000ba40001107983 */ /* 0x000f220000300800 */
[----:B------:R-:W-:-:S03]  /*17530*/  IMAD.MOV.U32 R61, RZ, RZ, R13 ;  /* 0x000000ffff3d7224 */ /* 0x000fc600078e000d */
[----:B------:R-:W4:Y:S04]  /*17540*/  LDL.LU R77, [R1+0x7dc] ;  /* 0x0007dc00014d7983 */ /* 0x000f280000300800 */
[----:B---3--:R-:W3:Y:S04]  /*17550*/  @P5 LDG.E.U16 R55, desc[UR16][R64.64] ;  /* 0x0000001040375981 */ /* 0x008ee8000c1e1500 */
[----:B--2---:R-:W2:Y:S04]  /*17560*/  @P3 LDG.E.U16 R59, desc[UR16][R4.64] ;  /* 0x00000010043b3981 */ /* 0x004ea8000c1e1500 */
[----:B------:R-:W2:Y:S04]  /*17570*/  @P3 LDG.E.U16 R56, desc[UR16][R8.64] ;  /* 0x0000001008383981 */ /* 0x000ea8000c1e1500 */
[----:B------:R-:W-:Y:S04]  /*17580*/  STL [R1+0xeb0], R60 ;  /* 0x000eb03c01007387 */ /* 0x000fe80000100800 */
[----:B------:R-:W-:Y:S04]  /*17590*/  STL [R1+0xeac], R61 ;  /* 0x000eac3d01007387 */ /* 0x000fe80000100800 */
[----:B------:R-:W2:Y:S04]  /*175a0*/  LDL R52, [R1+0x838] ;  /* 0x0008380001347983 */ /* 0x000ea80000100800 */
[----:B------:R0:W-:Y:S01]  /*175b0*/  @P3 STL [R1+0x848], R57 ;  /* 0x0008483901003387 */ /* 0x0001e20000100800 */
[----:B------:R-:W-:-:S02]  /*175c0*/  IMAD.MOV.U32 R66, RZ, RZ, R18 ;  /* 0x000000ffff427224 */ /* 0x000fc400078e0012 */
[----:B------:R-:W-:Y:S01]  /*175d0*/  IMAD.MOV.U32 R67, RZ, RZ, R19 ;  /* 0x000000ffff437224 */ /* 0x000fe200078e0013 */
[----:B------:R-:W-:Y:S01]  /*175e0*/  ISETP.GT.AND P6, PT, R92, 0x2c, PT ;  /* 0x0000002c5c00780c */ /* 0x000fe20003fc4270 */
[----:B------:R-:W-:Y:S01]  /*175f0*/  IMAD.MOV.U32 R11, RZ, RZ, R10 ;  /* 0x000000ffff0b7224 */ /* 0x000fe200078e000a */
[----:B------:R-:W2:Y:S04]  /*17600*/  @P5 LDG.E.U16 R89, desc[UR16][R60.64] ;  /* 0x000000103c595981 */ /* 0x000ea8000c1e1500 */
[----:B0-----:R-:W2:Y:S04]  /*17610*/  LDL R57, [R1+0x834] ;  /* 0x0008340001397983 */ /* 0x001ea80000100800 */
[----:B------:R0:W-:Y:S01]  /*17620*/  @P3 STL [R1+0x844], R54 ;  /* 0x0008443601003387 */ /* 0x0001e20000100800 */
[----:B----4-:R-:W-:-:S03]  /*17630*/  IMAD.MOV.U32 R13, RZ, RZ, R12 ;  /* 0x000000ffff0d7224 */ /* 0x010fc600078e000c */
[----:B------:R-:W4:Y:S04]  /*17640*/  @P5 LDG.E.U16 R84, desc[UR16][R66.64] ;  /* 0x0000001042545981 */ /* 0x000f28000c1e1500 */
[----:B0-----:R-:W4:Y:S04]  /*17650*/  LDL R54, [R1+0x830] ;  /* 0x0008300001367983 */ /* 0x001f280000100800 */
[----:B------:R0:W-:Y:S04]  /*17660*/  @P5 STL [R1+0x7a4], R58 ;  /* 0x0007a43a01005387 */ /* 0x0001e80000100800 */
[----:B0-----:R-:W4:Y:S04]  /*17670*/  LDL R58, [R1+0x82c] ;  /* 0x00082c00013a7983 */ /* 0x001f280000100800 */
[----:B------:R-:W-:Y:S04]  /*17680*/  STL [R1+0xeb8], R62 ;  /* 0x000eb83e01007387 */ /* 0x000fe80000100800 */
[----:B------:R-:W-:Y:S04]  /*17690*/  STL [R1+0xeb4], R63 ;  /* 0x000eb43f01007387 */ /* 0x000fe80000100800 */
[----:B------:R-:W-:Y:S04]  /*176a0*/  STL [R1+0xec0], R64 ;  /* 0x000ec04001007387 */ /* 0x000fe80000100800 */
[----:B------:R-:W-:Y:S04]  /*176b0*/  STL [R1+0xebc], R65 ;  /* 0x000ebc4101007387 */ /* 0x000fe80000100800 */
[----:B------:R-:W-:Y:S04]  /*176c0*/  STL [R1+0xec8], R66 ;  /* 0x000ec84201007387 */ /* 0x000fe80000100800 */
[----:B------:R-:W-:Y:S01]  /*176d0*/  STL [R1+0xec4], R67 ;  /* 0x000ec44301007387 */ /* 0x000fe20000100800 */
[----:B------:R-:W-:-:S03]  /*176e0*/  IMAD.MOV.U32 R10, RZ, RZ, R2 ;  /* 0x000000ffff0a7224 */ /* 0x000fc600078e0002 */
[----:B------:R-:W4:Y:S01]  /*176f0*/  LDL.LU R5, [R1+0xc00] ;  /* 0x000c000001057983 */ /* 0x000f220000300800 */
[----:B------:R-:W-:-:S03]  /*17700*/  IMAD.MOV.U32 R12, RZ, RZ, R3 ;  /* 0x000000ffff0c7224 */ /* 0x000fc600078e0003 */
[----:B------:R-:W4:Y:S04]  /*17710*/  LDL.LU R4, [R1+0xc14] ;  /* 0x000c140001047983 */ /* 0x000f280000300800 */
[----:B------:R-:W4:Y:S04]  /*17720*/  LDL.LU R9, [R1+0xc04] ;  /* 0x000c040001097983 */ /* 0x000f280000300800 */
[----:B------:R-:W4:Y:S04]  /*17730*/  LDL.LU R8, [R1+0xc18] ;  /* 0x000c180001087983 */ /* 0x000f280000300800 */
[----:B------:R-:W4:Y:S04]  /*17740*/  LDL.LU R86, [R1+0x798] ;  /* 0x0007980001567983 */ /* 0x000f280000300800 */
[----:B---3--:R0:W-:Y:S04]  /*17750*/  @P5 STL [R1+0x7a0], R55 ;  /* 0x0007a03701005387 */ /* 0x0081e80000100800 */
[----:B------:R-:W3:Y:S04]  /*17760*/  LDL.LU R2, [R1+0xc1c] ;  /* 0x000c1c0001027983 */ /* 0x000ee80000300800 */
[----:B------:R-:W3:Y:S04]  /*17770*/  LDL.LU R3, [R1+0xc08] ;  /* 0x000c080001037983 */ /* 0x000ee80000300800 */
[----:B------:R-:W-:Y:S04]  /*17780*/  STL.64 [R1+0x118], R10 ;  /* 0x0001180a01007387 */ /* 0x000fe80000100a00 */
[----:B------:R-:W-:Y:S04]  /*17790*/  STL.64 [R1+0x120], R12 ;  /* 0x0001200c01007387 */ /* 0x000fe80000100a00 */
[----:B------:R-:W3:Y:S04]  /*177a0*/  LDL.LU R22, [R1+0xc10] ;  /* 0x000c100001167983 */ /* 0x000ee80000300800 */
[----:B------:R-:W-:Y:S04]  /*177b0*/  STL.64 [R1+0x128], R14 ;  /* 0x0001280e01007387 */ /* 0x000fe80000100a00 */
[----:B0-----:R-:W3:Y:S04]  /*177c0*/  LDL R55, [R1+0x7e8] ;  /* 0x0007e80001377983 */ /* 0x001ee80000100800 */
[----:B------:R-:W-:Y:S04]  /*177d0*/  STL.64 [R1+0x130], R16 ;  /* 0x0001301001007387 */ /* 0x000fe80000100a00 */
[----:B--2---:R0:W-:Y:S04]  /*177e0*/  @P3 STL [R1+0x840], R59 ;  /* 0x0008403b01003387 */ /* 0x0041e80000100800 */
[----:B------:R-:W2:Y:S04]  /*177f0*/  @P6 LDG.E.U16 R52, desc[UR16][R16.64] ;  /* 0x0000001010346981 */ /* 0x000ea8000c1e1500 */
[----:B0-----:R-:W2:Y:S04]  /*17800*/  LDL R59, [R1+0x7e4] ;  /* 0x0007e400013b7983 */ /* 0x001ea80000100800 */
[----:B------:R0:W-:Y:S04]  /*17810*/  @P3 STL [R1+0x83c], R56 ;  /* 0x00083c3801003387 */ /* 0x0001e80000100800 */
[----:B------:R-:W2:Y:S04]  /*17820*/  @P6 LDG.E.U16 R57, desc[UR16][R14.64] ;  /* 0x000000100e396981 */ /* 0x000ea8000c1e1500 */
[----:B0-----:R-:W2:Y:S04]  /*17830*/  LDL R56, [R1+0x7e0] ;  /* 0x0007e00001387983 */ /* 0x001ea80000100800 */
[----:B------:R-:W2:Y:S01]  /*17840*/  LDL.LU R23, [R1+0xc0c] ;  /* 0x000c0c0001177983 */ /* 0x000ea20000300800 */
[----:B------:R-:W-:-:S03]  /*17850*/  ISETP.GT.AND P5, PT, R92, 0x33, PT ;  /* 0x000000335c00780c */ /* 0x000fc60003fa4270 */
[----:B----4-:R-:W4:Y:S04]  /*17860*/  @P6 LDG.E.U16 R54, desc[UR16][R12.64] ;  /* 0x000000100c366981 */ /* 0x010f28000c1e1500 */
[----:B------:R-:W4:Y:S04]  /*17870*/  LDL.LU R85, [R1+0x790] ;  /* 0x0007900001557983 */ /* 0x000f280000300800 */
[----:B------:R-:W4:Y:S04]  /*17880*/  LDL.LU R19, [R1+0xcdc] ;  /* 0x000cdc0001137983 */ /* 0x000f280000300800 */
[----:B------:R-:W4:Y:S04]  /*17890*/  @P6 LDG.E.U16 R58, desc[UR16][R10.64] ;  /* 0x000000100a3a6981 */ /* 0x000f28000c1e1500 */
[----:B------:R-:W4:Y:S04]  /*178a0*/  LDL.LU R18, [R1+0xd14] ;  /* 0x000d140001127983 */ /* 0x000f280000300800 */
[----:B------:R-:W4:Y:S04]  /*178b0*/  LDL.LU R17, [R1+0xce0] ;  /* 0x000ce00001117983 */ /* 0x000f280000300800 */
[----:B------:R-:W4:Y:S04]  /*178c0*/  LDL.LU R16, [R1+0xd18] ;  /* 0x000d180001107983 */ /* 0x000f280000300800 */
[----:B------:R-:W4:Y:S04]  /*178d0*/  LDL R48, [R1+0x794] ;  /* 0x0007940001307983 */ /* 0x000f280000100800 */
[----:B------:R-:W4:Y:S04]  /*178e0*/  LDL.LU R15, [R1+0xce4] ;  /* 0x000ce400010f7983 */ /* 0x000f280000300800 */
[----:B------:R-:W4:Y:S01]  /*178f0*/  LDL.LU R14, [R1+0xd1c] ;  /* 0x000d1c00010e7983 */ /* 0x000f220000300800 */
[----:B---3--:R-:W-:-:S02]  /*17900*/  IMAD.MOV.U32 R20, RZ, RZ, R2 ;  /* 0x000000ffff147224 */ /* 0x008fc400078e0002 */
[----:B------:R-:W-:Y:S01]  /*17910*/  IMAD.MOV.U32 R21, RZ, RZ, R3 ;  /* 0x000000ffff157224 */ /* 0x000fe200078e0003 */
[----:B------:R-:W-:Y:S01]  /*17920*/  ISETP.GT.AND P3, PT, R92, 0x3b, PT ;  /* 0x0000003b5c00780c */ /* 0x000fe20003f64270 */
[----:B------:R-:W3:Y:S04]  /*17930*/  @P5 LDG.E.U16 R77, desc[UR16][R4.64] ;  /* 0x00000010044d5981 */ /* 0x000ee8000c1e1500 */
[----:B--2---:R-:W2:Y:S04]  /*17940*/  @P5 LDG.E.U16 R59, desc[UR16][R20.64] ;  /* 0x00000010143b5981 */ /* 0x004ea8000c1e1500 */
[----:B------:R-:W2:Y:S04]  /*17950*/  @P5 LDG.E.U16 R56, desc[UR16][R8.64] ;  /* 0x0000001008385981 */ /* 0x000ea8000c1e1500 */
[----:B------:R-:W3:Y:S04]  /*17960*/  @P5 LDG.E.U16 R55, desc[UR16][R22.64] ;  /* 0x0000001016375981 */ /* 0x000ee8000c1e1500 */
[----:B------:R-:W-:Y:S04]  /*17970*/  STL.64 [R1+0x38], R4 ;  /* 0x0000380401007387 */ /* 0x000fe80000100a00 */
[----:B------:R-:W3:Y:S04]  /*17980*/  LDL.LU R13, [R1+0xce8] ;  /* 0x000ce800010d7983 */ /* 0x000ee80000300800 */
[----:B------:R-:W3:Y:S04]  /*17990*/  LDL.LU R12, [R1+0xd00] ;  /* 0x000d0000010c7983 */ /* 0x000ee80000300800 */
[----:B------:R0:W-:Y:S04]  /*179a0*/  STL.64 [R1+0x40], R8 ;  /* 0x0000400801007387 */ /* 0x0001e80000100a00 */
[----:B------:R-:W3:Y:S04]  /*179b0*/  LDL.LU R11, [R1+0xbe0] ;  /* 0x000be000010b7983 */ /* 0x000ee80000300800 */
        /* <DEDUP_REMOVED lines=8> */
[----:B------:R-:W-:Y:S04]  /*17a40*/  STL.64 [R1+0x50], R22 ;  /* 0x0000501601007387 */ /* 0x000fe80000100a00 */
[----:B------:R-:W-:Y:S04]  /*17a50*/  @P6 STL [R1+0x838], R52 ;  /* 0x0008383401006387 */ /* 0x000fe80000100800 */
[----:B------:R-:W-:Y:S04]  /*17a60*/  @P6 STL [R1+0x834], R57 ;  /* 0x0008343901006387 */ /* 0x000fe80000100800 */
[----:B----4-:R-:W-:Y:S04]  /*17a70*/  @P6 STL [R1+0x830], R54 ;  /* 0x0008303601006387 */ /* 0x010fe80000100800 */
[----:B0-----:R-:W4:Y:S04]  /*17a80*/  LDL.LU R9, [R1+0xbe8] ;  /* 0x000be80001097983 */ /* 0x001f280000300800 */
[----:B------:R0:W-:Y:S04]  /*17a90*/  @P6 STL [R1+0x82c], R58 ;  /* 0x00082c3a01006387 */ /* 0x0001e80000100800 */
[----:B------:R-:W4:Y:S01]  /*17aa0*/  LDL.LU R8, [R1+0xbfc] ;  /* 0x000bfc0001087983 */ /* 0x000f220000300800 */
[----:B------:R-:W-:-:S03]  /*17ab0*/  PRMT R0, RZ, 0x7610, R0 ;  /* 0x00007610ff007816 */ /* 0x000fc60000000000 */
[----:B------:R-:W4:Y:S04]  /*17ac0*/  LDL.LU R5, [R1+0xbec] ;  /* 0x000bec0001057983 */ /* 0x000f280000300800 */
[----:B------:R-:W4:Y:S01]  /*17ad0*/  LDL.LU R4, [R1+0xbf0] ;  /* 0x000bf00001047983 */ /* 0x000f220000300800 */
[----:B0-----:R-:W-:Y:S02]  /*17ae0*/  IMAD.MOV.U32 R58, RZ, RZ, R18 ;  /* 0x000000ffff3a7224 */ /* 0x001fe400078e0012 */
[----:B------:R-:W-:Y:S01]  /*17af0*/  IMAD.MOV.U32 R54, RZ, RZ, R14 ;  /* 0x000000ffff367224 */ /* 0x000fe200078e000e */
[----:B--2---:R-:W-:Y:S04]  /*17b00*/  @P5 STL [R1+0x7e0], R56 ;  /* 0x0007e03801005387 */ /* 0x004fe80000100800 */
[----:B------:R0:W-:Y:S04]  /*17b10*/  @P5 STL [R1+0x7e4], R59 ;  /* 0x0007e43b01005387 */ /* 0x0001e80000100800 */
[----:B---3--:R1:W-:Y:S01]  /*17b20*/  @P5 STL [R1+0x7e8], R55 ;  /* 0x0007e83701005387 */ /* 0x0083e20000100800 */
[----:B0-----:R-:W-:-:S05]  /*17b30*/  IMAD.MOV.U32 R59, RZ, RZ, R19 ;  /* 0x000000ffff3b7224 */ /* 0x001fca00078e0013 */
[----:B------:R-:W2:Y:S01]  /*17b40*/  @P3 LDG.E.U16 R0, desc[UR16][R58.64] ;  /* 0x000000103a003981 */ /* 0x000ea2000c1e1500 */
[----:B-1----:R-:W-:-:S05]  /*17b50*/  IMAD.MOV.U32 R55, RZ, RZ, R15 ;  /* 0x000000ffff377224 */ /* 0x002fca00078e000f */
[----:B------:R-:W3:Y:S01]  /*17b60*/  @P3 LDG.E.U16 R48, desc[UR16][R54.64] ;  /* 0x0000001036303981 */ /* 0x000ee2000c1e1500 */
[----:B------:R-:W-:Y:S02]  /*17b70*/  IMAD.MOV.U32 R56, RZ, RZ, R16 ;  /* 0x000000ffff387224 */ /* 0x000fe400078e0010 */
[----:B------:R-:W-:Y:S02]  /*17b80*/  IMAD.MOV.U32 R57, RZ, RZ, R17 ;  /* 0x000000ffff397224 */ /* 0x000fe400078e0011 */
[----:B------:R-:W-:Y:S02]  /*17b90*/  IMAD.MOV.U32 R52, RZ, RZ, R12 ;  /* 0x000000ffff347224 */ /* 0x000fe400078e000c */
[----:B------:R-:W-:Y:S02]  /*17ba0*/  IMAD.MOV.U32 R16, RZ, RZ, R10 ;  /* 0x000000ffff107224 */ /* 0x000fe400078e000a */
[----:B------:R-:W-:Y:S02]  /*17bb0*/  IMAD.MOV.U32 R25, RZ, RZ, R3 ;  /* 0x000000ffff197224 */ /* 0x000fe400078e0003 */
[----:B------:R-:W-:-:S02]  /*17bc0*/  IMAD.MOV.U32 R17, RZ, RZ, R11 ;  /* 0x000000ffff117224 */ /* 0x000fc400078e000b */
[----:B------:R-:W-:Y:S02]  /*17bd0*/  IMAD.MOV.U32 R53, RZ, RZ, R13 ;  /* 0x000000ffff357224 */ /* 0x000fe400078e000d */
[----:B------:R-:W-:Y:S01]  /*17be0*/  IMAD.MOV.U32 R24, RZ, RZ, R2 ;  /* 0x000000ffff187224 */ /* 0x000fe200078e0002 */
[----:B------:R-:W-:Y:S04]  /*17bf0*/  STL [R1+0xed0], R52 ;  /* 0x000ed03401007387 */ /* 0x000fe80000100800 */
[----:B------:R-:W-:Y:S04]  /*17c00*/  STL.64 [R1+0xf8], R16 ;  /* 0x0000f81001007387 */ /* 0x000fe80000100a00 */
[----:B------:R-:W-:Y:S04]  /*17c10*/  STL.64 [R1+0x100], R24 ;  /* 0x0001001801007387 */ /* 0x000fe80000100a00 */
[----:B------:R-:W-:Y:S04]  /*17c20*/  STL [R1+0xecc], R53 ;  /* 0x000ecc3501007387 */ /* 0x000fe80000100800 */
[----:B------:R-:W-:Y:S04]  /*17c30*/  STL [R1+0xed8], R54 ;  /* 0x000ed83601007387 */ /* 0x000fe80000100800 */
[----:B------:R-:W-:Y:S04]  /*17c40*/  STL [R1+0xed4], R55 ;  /* 0x000ed43701007387 */ /* 0x000fe80000100800 */
[----:B------:R-:W-:Y:S04]  /*17c50*/  STL [R1+0xee0], R56 ;  /* 0x000ee03801007387 */ /* 0x000fe80000100800 */
[----:B------:R-:W-:Y:S01]  /*17c60*/  STL [R1+0xedc], R57 ;  /* 0x000edc3901007387 */ /* 0x000fe20000100800 */
[----:B------:R-:W-:Y:S01]  /*17c70*/  ISETP.GT.AND P6, PT, R92, 0x2d, PT ;  /* 0x0000002d5c00780c */ /* 0x000fe20003fc4270 */
[----:B----4-:R-:W-:-:S02]  /*17c80*/  IMAD.MOV.U32 R27, RZ, RZ, R9 ;  /* 0x000000ffff1b7224 */ /* 0x010fc400078e0009 */
[----:B------:R-:W-:-:S10]  /*17c90*/  IMAD.MOV.U32 R26, RZ, RZ, R8 ;  /* 0x000000ffff1a7224 */ /* 0x000fd400078e0008 */
[----:B------:R-:W4:Y:S01]  /*17ca0*/  @P6 LDG.E.U16 R65, desc[UR16][R24.64] ;  /* 0x0000001018416981 */ /* 0x000f22000c1e1500 */
[----:B------:R-:W-:-:S03]  /*17cb0*/  IMAD.MOV.U32 R29, RZ, RZ, R5 ;  /* 0x000000ffff1d7224 */ /* 0x000fc600078e0005 */
[----:B------:R-:W4:Y:S01]  /*17cc0*/  @P6 LDG.E.U16 R66, desc[UR16][R26.64] ;  /* 0x000000101a426981 */ /* 0x000f22000c1e1500 */
[----:B------:R-:W-:-:S03]  /*17cd0*/  IMAD.MOV.U32 R28, RZ, RZ, R4 ;  /* 0x000000ffff1c7224 */ /* 0x000fc600078e0004 */
[----:B------:R-:W4:Y:S04]  /*17ce0*/  @P6 LDG.E.U16 R64, desc[UR16][R16.64] ;  /* 0x0000001010406981 */ /* 0x000f28000c1e1500 */
[----:B------:R-:W4:Y:S01]  /*17cf0*/  @P6 LDG.E.U16 R67, desc[UR16][R28.64] ;  /* 0x000000101c436981 */ /* 0x000f22000c1e1500 */
[----:B------:R-:W-:-:S03]  /*17d00*/  ISETP.GT.AND P5, PT, R92, 0x34, PT ;  /* 0x000000345c00780c */ /* 0x000fc60003fa4270 */
[----:B------:R0:W4:Y:S01]  /*17d10*/  @P3 LDG.E.U16 R85, desc[UR16][R56.64] ;  /* 0x0000001038553981 */ /* 0x000122000c1e1500 */
[----:B------:R-:W-:Y:S02]  /*17d20*/  PRMT R7, RZ, 0x7610, R7 ;  /* 0x00007610ff077816 */ /* 0x000fe40000000007 */
[----:B------:R-:W-:Y:S01]  /*17d30*/  PRMT R6, RZ, 0x7610, R6 ;  /* 0x00007610ff067816 */ /* 0x000fe20000000006 */
[----:B------:R-:W4:Y:S04]  /*17d40*/  @P3 LDG.E.U16 R86, desc[UR16][R52.64] ;  /* 0x0000001034563981 */ /* 0x000f28000c1e1500 */
[----:B--2---:R1:W-:Y:S04]  /*17d50*/  STL [R1+0x78c], R0 ;  /* 0x00078c0001007387 */ /* 0x0043e80000100800 */
[----:B-1----:R-:W2:Y:S04]  /*17d60*/  LDL.LU R0, [R1+0xfdc] ;  /* 0x000fdc0001007983 */ /* 0x002ea80000300800 */
[----:B------:R-:W2:Y:S04]  /*17d70*/  LDL.LU R3, [R1+0xc30] ;  /* 0x000c300001037983 */ /* 0x000ea80000300800 */
[----:B------:R-:W2:Y:S04]  /*17d80*/  LDL.LU R2, [R1+0xc54] ;  /* 0x000c540001027983 */ /* 0x000ea80000300800 */
[----:B------:R-:W2:Y:S04]  /*17d90*/  LDL.LU R19, [R1+0xc34] ;  /* 0x000c340001137983 */ /* 0x000ea80000300800 */
[----:B------:R-:W2:Y:S04]  /*17da0*/  LDL.LU R18, [R1+0xc58] ;  /* 0x000c580001127983 */ /* 0x000ea80000300800 */
[----:B------:R-:W2:Y:S04]  /*17db0*/  LDL R47, [R1+0x7d8] ;  /* 0x0007d800012f7983 */ /* 0x000ea80000100800 */
[----:B------:R-:W2:Y:S04]  /*17dc0*/  LDL R51, [R1+0x7d4] ;  /* 0x0007d40001337983 */ /* 0x000ea80000100800 */
[----:B---3--:R1:W-:Y:S04]  /*17dd0*/  @P3 STL [R1+0x794], R48 ;  /* 0x0007943001003387 */ /* 0x0083e80000100800 */
[----:B-1----:R-:W3:Y:S04]  /*17de0*/  LDL R48, [R1+0x7d0] ;  /* 0x0007d00001307983 */ /* 0x002ee80000100800 */
[----:B------:R-:W-:Y:S04]  /*17df0*/  STL [R1+0xee8], R58 ;  /* 0x000ee83a01007387 */ /* 0x000fe80000100800 */
[----:B------:R-:W-:Y:S04]  /*17e00*/  STL [R1+0xee4], R59 ;  /* 0x000ee43b01007387 */ /* 0x000fe80000100800 */
        /* <DEDUP_REMOVED lines=16> */
[----:B----4-:R-:W-:Y:S04]  /*17f10*/  STL [R1+0xf80], R67 ;  /* 0x000f804301007387 */ /* 0x010fe80000100800 */
[----:B------:R-:W-:Y:S04]  /*17f20*/  STL [R1+0xf84], R66 ;  /* 0x000f844201007387 */ /* 0x000fe80000100800 */
[----:B------:R-:W-:Y:S04]  /*17f30*/  STL [R1+0xf88], R65 ;  /* 0x000f884101007387 */ /* 0x000fe80000100800 */
[----:B------:R1:W-:Y:S01]  /*17f40*/  STL [R1+0xf8c], R64 ;  /* 0x000f8c4001007387 */ /* 0x0003e20000100800 */
[----:B--2---:R-:W-:-:S03]  /*17f50*/  IMAD.MOV.U32 R17, RZ, RZ, R3 ;  /* 0x000000ffff117224 */ /* 0x004fc600078e0003 */
[----:B------:R-:W2:Y:S01]  /*17f60*/  LDL.LU R3, [R1+0xcb4] ;  /* 0x000cb40001037983 */ /* 0x000ea20000300800 */
[----:B------:R-:W-:-:S03]  /*17f70*/  IMAD.MOV.U32 R16, RZ, RZ, R2 ;  /* 0x000000ffff107224 */ /* 0x000fc600078e0002 */
[----:B------:R-:W4:Y:S04]  /*17f80*/  LDL.LU R2, [R1+0xccc] ;  /* 0x000ccc0001027983 */ /* 0x000f280000300800 */
[----:B------:R-:W2:Y:S04]  /*17f90*/  @P5 LDG.E.U16 R0, desc[UR16][R16.64] ;  /* 0x0000001010005981 */ /* 0x000ea8000c1e1500 */
[----:B---3--:R3:W4:Y:S04]  /*17fa0*/  @P5 LDG.E.U16 R48, desc[UR16][R18.64] ;  /* 0x0000001012305981 */ /* 0x008728000c1e1500 */
[----:B------:R-:W4:Y:S04]  /*17fb0*/  @P5 LDG.E.U16 R51, desc[UR16][R20.64] ;  /* 0x0000001014335981 */ /* 0x000f28000c1e1500 */
[----:B------:R-:W4:Y:S01]  /*17fc0*/  @P5 LDG.E.U16 R47, desc[UR16][R22.64] ;  /* 0x00000010162f5981 */ /* 0x000f22000c1e1500 */
[----:B------:R-:W-:-:S02]  /*17fd0*/  ISETP.GT.AND P6, PT, R92, 0x3c, PT ;  /* 0x0000003c5c00780c */ /* 0x000fc40003fc4270 */
[----:B0-----:R-:W-:Y:S01]  /*17fe0*/  PRMT R56, RZ, 0x7610, R56 ;  /* 0x00007610ff387816 */ /* 0x001fe20000000038 */
[----:B------:R-:W-:Y:S04]  /*17ff0*/  STL.64 [R1+0x18], R16 ;  /* 0x0000181001007387 */ /* 0x000fe80000100a00 */
[----:B------:R-:W-:Y:S04]  /*18000*/  STL.64 [R1+0x20], R18 ;  /* 0x0000201201007387 */ /* 0x000fe80000100a00 */
[----:B------:R-:W-:Y:S04]  /*18010*/  STL.64 [R1+0x30], R22 ;  /* 0x0000301601007387 */ /* 0x000fe80000100a00 */
[----:B------:R-:W-:Y:S01]  /*18020*/  STL.64 [R1+0x28], R20 ;  /* 0x0000281401007387 */ /* 0x000fe20000100a00 */
[----:B-1----:R-:W-:Y:S01]  /*18030*/  PRMT R64, RZ, 0x7610, R64 ;  /* 0x00007610ff407816 */ /* 0x002fe20000000040 */
[----:B------:R-:W-:-:S02]  /*18040*/  IMAD.MOV.U32 R45, RZ, RZ, R9 ;  /* 0x000000ffff2d7224 */ /* 0x000fc400078e0009 */
[----:B------:R-:W-:-:S05]  /*18050*/  IMAD.MOV.U32 R44, RZ, RZ, R8 ;  /* 0x000000ffff2c7224 */ /* 0x000fca00078e0008 */
[----:B------:R-:W4:Y:S01]  /*18060*/  @P6 LDG.E.U16 R56, desc[UR16][R44.64] ;  /* 0x000000102c386981 */ /* 0x000f22000c1e1500 */
[----:B------:R-:W-:Y:S02]  /*18070*/  IMAD.MOV.U32 R50, RZ, RZ, R14 ;  /* 0x000000ffff327224 */ /* 0x000fe400078e000e */
[----:B------:R-:W-:Y:S02]  /*18080*/  IMAD.MOV.U32 R43, RZ, RZ, R5 ;  /* 0x000000ffff2b7224 */ /* 0x000fe400078e0005 */
[----:B------:R-:W-:Y:S02]  /*18090*/  IMAD.MOV.U32 R42, RZ, RZ, R4 ;  /* 0x000000ffff2a7224 */ /* 0x000fe400078e0004 */
[----:B------:R-:W-:Y:S02]  /*180a0*/  IMAD.MOV.U32 R46, RZ, RZ, R10 ;  /* 0x000000ffff2e7224 */ /* 0x000fe400078e000a */
[----:B------:R-:W-:Y:S01]  /*180b0*/  IMAD.MOV.U32 R49, RZ, RZ, R13 ;  /* 0x000000ffff317224 */ /* 0x000fe200078e000d */
[----:B--2---:R0:W-:Y:S04]  /*180c0*/  STL [R1+0x7cc], R0 ;  /* 0x0007cc0001007387 */ /* 0x0041e80000100800 */
[----:B0-----:R-:W2:Y:S01]  /*180d0*/  LDL.LU R0, [R1+0xfd8] ;  /* 0x000fd80001007983 */ /* 0x001ea20000300800 */
[----:B---3--:R-:W-:-:S02]  /*180e0*/  IMAD.MOV.U32 R19, RZ, RZ, R3 ;  /* 0x000000ffff137224 */ /* 0x008fc400078e0003 */
[----:B----4-:R-:W-:Y:S01]  /*180f0*/  IMAD.MOV.U32 R18, RZ, RZ, R2 ;  /* 0x000000ffff127224 */ /* 0x010fe200078e0002 */
[----:B------:R0:W-:Y:S04]  /*18100*/  @P5 STL [R1+0x7d0], R48 ;  /* 0x0007d03001005387 */ /* 0x0001e80000100800 */
[----:B------:R1:W-:Y:S01]  /*18110*/  @P5 STL [R1+0x7d4], R51 ;  /* 0x0007d43301005387 */ /* 0x0003e20000100800 */
[----:B0-----:R-:W-:-:S05]  /*18120*/  IMAD.MOV.U32 R48, RZ, RZ, R12 ;  /* 0x000000ffff307224 */ /* 0x001fca00078e000c */
[----:B------:R-:W3:Y:S01]  /*18130*/  @P6 LDG.E.U16 R6, desc[UR16][R48.64] ;  /* 0x0000001030066981 */ /* 0x000ee2000c1e1500 */
[----:B-1----:R-:W-:-:S03]  /*18140*/  IMAD.MOV.U32 R51, RZ, RZ, R15 ;  /* 0x000000ffff337224 */ /* 0x002fc600078e000f */
[----:B------:R0:W-:Y:S04]  /*18150*/  @P5 STL [R1+0x7d8], R47 ;  /* 0x0007d82f01005387 */ /* 0x0001e80000100800 */
[----:B------:R-:W4:Y:S04]  /*18160*/  LDL.LU R5, [R1+0xcd0] ;  /* 0x000cd00001057983 */ /* 0x000f280000300800 */
[----:B------:R-:W2:Y:S01]  /*18170*/  LDL.LU R4, [R1+0xcec] ;  /* 0x000cec0001047983 */ /* 0x000ea20000300800 */
[----:B0-----:R-:W-:-:S03]  /*18180*/  IMAD.MOV.U32 R47, RZ, RZ, R11 ;  /* 0x000000ffff2f7224 */ /* 0x001fc600078e000b */
[----:B------:R-:W3:Y:S04]  /*18190*/  @P6 LDG.E.U16 R64, desc[UR16][R50.64] ;  /* 0x0000001032406981 */ /* 0x000ee8000c1e1500 */
[----:B------:R-:W3:Y:S04]  /*181a0*/  LDL.LU R3, [R1+0xcd4] ;  /* 0x000cd40001037983 */ /* 0x000ee80000300800 */
[----:B------:R-:W3:Y:S04]  /*181b0*/  LDL.LU R2, [R1+0xcd8] ;  /* 0x000cd80001027983 */ /* 0x000ee80000300800 */
[----:B------:R-:W3:Y:S04]  /*181c0*/  @P6 LDG.E.U16 R7, desc[UR16][R46.64] ;  /* 0x000000102e076981 */ /* 0x000ee8000c1e1500 */
[----:B------:R-:W-:Y:S01]  /*181d0*/  STL.64 [R1], R18 ;  /* 0x0000001201007387 */ /* 0x000fe20000100a00 */
[----:B------:R-:W-:-:S03]  /*181e0*/  ISETP.GT.AND P5, PT, R92, 0x35, PT ;  /* 0x000000355c00780c */ /* 0x000fc60003fa4270 */
[----:B------:R-:W-:Y:S04]  /*181f0*/  STL [R1+0xf9c], R56 ;  /* 0x000f9c3801007387 */ /* 0x000fe80000100800 */
[----:B------:R-:W-:Y:S04]  /*18200*/  STL [R1+0xef0], R44 ;  /* 0x000ef02c01007387 */ /* 0x000fe80000100800 */
[----:B------:R-:W-:Y:S04]  /*18210*/  STL [R1+0xeec], R45 ;  /* 0x000eec2d01007387 */ /* 0x000fe80000100800 */
[----:B------:R-:W-:Y:S04]  /*18220*/  STL [R1+0xef8], R46 ;  /* 0x000ef82e01007387 */ /* 0x000fe80000100800 */
[----:B------:R-:W-:Y:S04]  /*18230*/  STL [R1+0xef4], R47 ;  /* 0x000ef42f01007387 */ /* 0x000fe80000100800 */
        /* <DEDUP_REMOVED lines=8> */
[----:B------:R-:W-:Y:S04]  /*182c0*/  STL [R1+0xf00], R48 ;  /* 0x000f003001007387 */ /* 0x000fe80000100800 */
[----:B------:R-:W-:Y:S01]  /*182d0*/  STL [R1+0xefc], R49 ;  /* 0x000efc3101007387 */ /* 0x000fe20000100800 */
[----:B------:R-:W-:-:S02]  /*182e0*/  PRMT R63, RZ, 0x7610, R63 ;  /* 0x00007610ff3f7816 */ /* 0x000fc4000000003f */
[----:B------:R-:W-:Y:S02]  /*182f0*/  PRMT R62, RZ, 0x7610, R62 ;  /* 0x00007610ff3e7816 */ /* 0x000fe4000000003e */
[----:B------:R-:W-:Y:S02]  /*18300*/  PRMT R59, RZ, 0x7610, R59 ;  /* 0x00007610ff3b7816 */ /* 0x000fe4000000003b */
[----:B------:R-:W-:-:S04]  /*18310*/  PRMT R58, RZ, 0x7610, R58 ;  /* 0x00007610ff3a7816 */ /* 0x000fc8000000003a */
[----:B------:R-:W3:Y:S04]  /*18320*/  @P5 LDG.E.U16 R59, desc[UR16][R18.64] ;  /* 0x00000010123b5981 */ /* 0x000ee8000c1e1500 */
[----:B------:R-:W3:Y:S01]  /*18330*/  @P5 LDG.E.U16 R58, desc[UR16][R42.64] ;  /* 0x000000102a3a5981 */ /* 0x000ee2000c1e1500 */
[----:B----4-:R-:W-:Y:S02]  /*18340*/  IMAD.MOV.U32 R21, RZ, RZ, R5 ;  /* 0x000000ffff157224 */ /* 0x010fe400078e0005 */
[----:B--2---:R-:W-:Y:S01]  /*18350*/  IMAD.MOV.U32 R20, RZ, RZ, R4 ;  /* 0x000000ffff147224 */ /* 0x004fe200078e0004 */
[----:B---3--:R-:W-:Y:S04]  /*18360*/  STL [R1+0xf94], R64 ;  /* 0x000f944001007387 */ /* 0x008fe80000100800 */
[----:B------:R-:W-:Y:S01]  /*18370*/  STL [R1+0xf08], R50 ;  /* 0x000f083201007387 */ /* 0x000fe20000100800 */
[----:B------:R-:W-:-:S03]  /*18380*/  IMAD.MOV.U32 R23, RZ, RZ, R3 ;  /* 0x000000ffff177224 */ /* 0x000fc600078e0003 */
[----:B------:R-:W-:Y:S01]  /*18390*/  STL [R1+0xf04], R51 ;  /* 0x000f043301007387 */ /* 0x000fe20000100800 */
[----:B------:R-:W-:-:S03]  /*183a0*/  IMAD.MOV.U32 R22, RZ, RZ, R2 ;  /* 0x000000ffff167224 */ /* 0x000fc600078e0002 */
[----:B------:R-:W2:Y:S04]  /*183b0*/  LDL.LU R9, [R1+0xc70] ;  /* 0x000c700001097983 */ /* 0x000ea80000300800 */
[----:B------:R-:W3:Y:S04]  /*183c0*/  LDL.LU R8, [R1+0xc94] ;  /* 0x000c940001087983 */ /* 0x000ee80000300800 */
[----:B------:R-:W-:Y:S04]  /*183d0*/  STL.64 [R1+0x8], R20 ;  /* 0x0000081401007387 */ /* 0x000fe80000100a00 */
[----:B------:R0:W-:Y:S04]  /*183e0*/  STL [R1+0x6ac], R7 ;  /* 0x0006ac0701007387 */ /* 0x0001e80000100800 */
[----:B------:R-:W4:Y:S04]  /*183f0*/  @P5 LDG.E.U16 R63, desc[UR16][R22.64] ;  /* 0x00000010163f5981 */ /* 0x000f28000c1e1500 */
[----:B------:R-:W4:Y:S04]  /*18400*/  @P5 LDG.E.U16 R62, desc[UR16][R20.64] ;  /* 0x00000010143e5981 */ /* 0x000f28000c1e1500 */
[----:B0-----:R-:W4:Y:S04]  /*18410*/  LDL.LU R7, [R1+0xc74] ;  /* 0x000c740001077983 */ /* 0x001f280000300800 */
[----:B------:R0:W-:Y:S04]  /*18420*/  STL [R1+0x6a8], R6 ;  /* 0x0006a80601007387 */ /* 0x0001e80000100800 */
[----:B0-----:R-:W4:Y:S04]  /*18430*/  LDL.LU R6, [R1+0xc98] ;  /* 0x000c980001067983 */ /* 0x001f280000300800 */
[----:B------:R-:W-:Y:S04]  /*18440*/  STL.64 [R1+0x10], R22 ;  /* 0x0000101601007387 */ /* 0x000fe80000100a00 */
[----:B------:R-:W4:Y:S04]  /*18450*/  LDL.LU R5, [R1+0xc78] ;  /* 0x000c780001057983 */ /* 0x000f280000300800 */
[----:B------:R-:W4:Y:S04]  /*18460*/  LDL.LU R4, [R1+0xc9c] ;  /* 0x000c9c0001047983 */ /* 0x000f280000300800 */
[----:B------:R-:W4:Y:S04]  /*18470*/  LDL.LU R3, [R1+0xc7c] ;  /* 0x000c7c0001037983 */ /* 0x000f280000300800 */
[----:B------:R-:W4:Y:S01]  /*18480*/  LDL.LU R2, [R1+0xc84] ;  /* 0x000c840001027983 */ /* 0x000f220000300800 */
[----:B------:R-:W-:-:S02]  /*18490*/  ISETP.GT.AND P6, PT, R92, 0x3d, PT ;  /* 0x0000003d5c00780c */ /* 0x000fc40003fc4270 */
[----:B------:R-:W-:Y:S01]  /*184a0*/  PRMT R44, RZ, 0x7610, R44 ;  /* 0x00007610ff2c7816 */ /* 0x000fe2000000002c */
[----:B------:R-:W-:Y:S01]  /*184b0*/  IMAD.MOV.U32 R35, RZ, RZ, R11 ;  /* 0x000000ffff237224 */ /* 0x000fe200078e000b */
[----:B------:R-:W-:Y:S01]  /*184c0*/  PRMT R61, RZ, 0x7610, R61 ;  /* 0x00007610ff3d7816 */ /* 0x000fe2000000003d */
[----:B------:R-:W-:Y:S02]  /*184d0*/  IMAD.MOV.U32 R34, RZ, RZ, R10 ;  /* 0x000000ffff227224 */ /* 0x000fe400078e000a */
[----:B------:R-:W-:Y:S02]  /*184e0*/  IMAD.MOV.U32 R36, RZ, RZ, R12 ;  /* 0x000000ffff247224 */ /* 0x000fe400078e000c */
[----:B------:R-:W-:Y:S01]  /*184f0*/  IMAD.MOV.U32 R37, RZ, RZ, R13 ;  /* 0x000000ffff257224 */ /* 0x000fe200078e000d */
[----:B------:R-:W-:Y:S01]  /*18500*/  PRMT R57, RZ, 0x7610, R57 ;  /* 0x00007610ff397816 */ /* 0x000fe20000000039 */
[----:B------:R-:W-:Y:S02]  /*18510*/  IMAD.MOV.U32 R38, RZ, RZ, R14 ;  /* 0x000000ffff267224 */ /* 0x000fe400078e000e */
[----:B------:R-:W4:Y:S01]  /*18520*/  @P6 LDG.E.U16 R44, desc[UR16][R34.64] ;  /* 0x00000010222c6981 */ /* 0x000f22000c1e1500 */
[----:B------:R-:W-:Y:S01]  /*18530*/  IMAD.MOV.U32 R39, RZ, RZ, R15 ;  /* 0x000000ffff277224 */ /* 0x000fe200078e000f */
[----:B------:R-:W-:Y:S01]  /*18540*/  PRMT R93, RZ, 0x7610, R93 ;  /* 0x00007610ff5d7816 */ /* 0x000fe2000000005d */
[----:B------:R-:W-:Y:S01]  /*18550*/  IMAD.MOV.U32 R40, RZ, RZ, R16 ;  /* 0x000000ffff287224 */ /* 0x000fe200078e0010 */
[----:B------:R-:W4:Y:S01]  /*18560*/  @P6 LDG.E.U16 R61, desc[UR16][R36.64] ;  /* 0x00000010243d6981 */ /* 0x000f22000c1e1500 */
[----:B------:R-:W-:Y:S01]  /*18570*/  ISETP.GT.AND P1, PT, R92, 0x26, PT ;  /* 0x000000265c00780c */ /* 0x000fe20003f24270 */
[----:B------:R-:W-:-:S02]  /*18580*/  IMAD.MOV.U32 R41, RZ, RZ, R17 ;  /* 0x000000ffff297224 */ /* 0x000fc400078e0011 */
[----:B------:R-:W4:Y:S01]  /*18590*/  @P6 LDG.E.U16 R57, desc[UR16][R38.64] ;  /* 0x0000001026396981 */ /* 0x000f22000c1e1500 */
[----:B------:R-:W-:-:S03]  /*185a0*/  PRMT R53, RZ, 0x7610, R53 ;  /* 0x00007610ff357816 */ /* 0x000fc60000000035 */
[----:B------:R-:W4:Y:S01]  /*185b0*/  @P6 LDG.E.U16 R93, desc[UR16][R40.64] ;  /* 0x00000010285d6981 */ /* 0x000f22000c1e1500 */
[----:B------:R-:W-:Y:S01]  /*185c0*/  PRMT R52, RZ, 0x7610, R52 ;  /* 0x00007610ff347816 */ /* 0x000fe20000000034 */
[----:B--2---:R-:W-:Y:S02]  /*185d0*/  IMAD.MOV.U32 R17, RZ, RZ, R9 ;  /* 0x000000ffff117224 */ /* 0x004fe400078e0009 */
[----:B---3--:R-:W-:Y:S01]  /*185e0*/  IMAD.MOV.U32 R16, RZ, RZ, R8 ;  /* 0x000000ffff107224 */ /* 0x008fe200078e0008 */
[----:B----4-:R-:W-:Y:S04]  /*185f0*/  STL [R1+0xf90], R63 ;  /* 0x000f903f01007387 */ /* 0x010fe80000100800 */
[----:B------:R-:W-:Y:S04]  /*18600*/  STL [R1+0xf98], R62 ;  /* 0x000f983e01007387 */ /* 0x000fe80000100800 */
[----:B------:R-:W-:Y:S01]  /*18610*/  STL [R1+0xfa0], R59 ;  /* 0x000fa03b01007387 */ /* 0x000fe20000100800 */
[----:B------:R-:W-:-:S03]  /*18620*/  IMAD.MOV.U32 R19, RZ, RZ, R7 ;  /* 0x000000ffff137224 */ /* 0x000fc600078e0007 */
[----:B------:R-:W-:Y:S04]  /*18630*/  STL [R1+0xfa4], R58 ;  /* 0x000fa43a01007387 */ /* 0x000fe80000100800 */
[----:B------:R-:W-:Y:S01]  /*18640*/  STL [R1+0xf10], R42 ;  /* 0x000f102a01007387 */ /* 0x000fe20000100800 */
[----:B------:R-:W-:-:S03]  /*18650*/  IMAD.MOV.U32 R18, RZ, RZ, R6 ;  /* 0x000000ffff127224 */ /* 0x000fc600078e0006 */
[----:B------:R-:W-:Y:S04]  /*18660*/  STL [R1+0xf0c], R43 ;  /* 0x000f0c2b01007387 */ /* 0x000fe80000100800 */
[----:B------:R-:W-:Y:S01]  /*18670*/  STL.64 [R1+0x1d8], R16 ;  /* 0x0001d81001007387 */ /* 0x000fe20000100a00 */
[----:B------:R-:W-:Y:S02]  /*18680*/  IMAD.MOV.U32 R21, RZ, RZ, R5 ;  /* 0x000000ffff157224 */ /* 0x000fe400078e0005 */
[----:B------:R-:W-:Y:S01]  /*18690*/  IMAD.MOV.U32 R20, RZ, RZ, R4 ;  /* 0x000000ffff147224 */ /* 0x000fe200078e0004 */
[----:B------:R-:W-:Y:S01]  /*186a0*/  STL.64 [R1+0x1e0], R18 ;  /* 0x0001e01201007387 */ /* 0x000fe20000100a00 */
[----:B------:R-:W-:Y:S02]  /*186b0*/  IMAD.MOV.U32 R11, RZ, RZ, R3 ;  /* 0x000000ffff0b7224 */ /* 0x000fe400078e0003 */
[----:B------:R-:W-:Y:S01]  /*186c0*/  IMAD.MOV.U32 R10, RZ, RZ, R2 ;  /* 0x000000ffff0a7224 */ /* 0x000fe200078e0002 */
[----:B------:R-:W-:Y:S04]  /*186d0*/  STL.64 [R1+0x1e8], R20 ;  /* 0x0001e81401007387 */ /* 0x000fe80000100a00 */
[----:B------:R-:W-:Y:S04]  /*186e0*/  STL.64 [R1+0x1f0], R10 ;  /* 0x0001f00a01007387 */ /* 0x000fe80000100a00 */
[----:B------:R-:W2:Y:S04]  /*186f0*/  LDL.LU R9, [R1+0xcf0] ;  /* 0x000cf00001097983 */ /* 0x000ea80000300800 */
[----:B------:R-:W3:Y:S04]  /*18700*/  LDL.LU R8, [R1+0xd04] ;  /* 0x000d040001087983 */ /* 0x000ee80000300800 */
[----:B------:R-:W4:Y:S04]  /*18710*/  LDL.LU R7, [R1+0xcf4] ;  /* 0x000cf40001077983 */ /* 0x000f280000300800 */
[----:B------:R-:W4:Y:S04]  /*18720*/  @P1 LDG.E.U16 R53, desc[UR16][R10.64] ;  /* 0x000000100a351981 */ /* 0x000f28000c1e1500 */
[----:B------:R-:W4:Y:S04]  /*18730*/  LDL.LU R6, [R1+0xd08] ;  /* 0x000d080001067983 */ /* 0x000f280000300800 */
[----:B------:R-:W4:Y:S04]  /*18740*/  @P1 LDG.E.U16 R52, desc[UR16][R20.64] ;  /* 0x0000001014341981 */ /* 0x000f28000c1e1500 */
[----:B------:R-:W4:Y:S04]  /*18750*/  LDL.LU R5, [R1+0xcf8] ;  /* 0x000cf80001057983 */ /* 0x000f280000300800 */
[----:B------:R-:W4:Y:S04]  /*18760*/  LDL.LU R4, [R1+0xd0c] ;  /* 0x000d0c0001047983 */ /* 0x000f280000300800 */
[----:B------:R-:W4:Y:S04]  /*18770*/  LDL.LU R3, [R1+0xcfc] ;  /* 0x000cfc0001037983 */ /* 0x000f280000300800 */
[----:B------:R-:W4:Y:S04]  /*18780*/  LDL.LU R2, [R1+0xd10] ;  /* 0x000d100001027983 */ /* 0x000f280000300800 */
        /* <DEDUP_REMOVED lines=8> */
[----:B------:R1:W-:Y:S04]  /*18810*/  STL [R1+0xf24], R39 ;  /* 0x000f242701007387 */ /* 0x0003e80000100800 */
[----:B------:R-:W-:Y:S01]  /*18820*/  STL [R1+0xfc0], R93 ;  /* 0x000fc05d01007387 */ /* 0x000fe20000100800 */
[----:B0-----:R-:W-:-:S03]  /*18830*/  PRMT R36, RZ, 0x7610, R36 ;  /* 0x00007610ff247816 */ /* 0x001fc60000000024 */
[----:B------:R-:W-:Y:S01]  /*18840*/  STL [R1+0xfbc], R40 ;  /* 0x000fbc2801007387 */ /* 0x000fe20000100800 */
[----:B-1----:R-:W-:-:S03]  /*18850*/  PRMT R39, RZ, 0x7610, R39 ;  /* 0x00007610ff277816 */ /* 0x002fc60000000027 */
[----:B------:R-:W-:Y:S04]  /*18860*/  STL [R1+0xfb8], R41 ;  /* 0x000fb82901007387 */ /* 0x000fe80000100800 */
[----:B------:R-:W4:Y:S04]  /*18870*/  LDL.LU R11, [R1+0xd40] ;  /* 0x000d4000010b7983 */ /* 0x000f280000300800 */
[----:B------:R-:W4:Y:S04]  /*18880*/  LDL.LU R10, [R1+0xd54] ;  /* 0x000d5400010a7983 */ /* 0x000f280000300800 */
[----:B------:R-:W4:Y:S04]  /*18890*/  LDL.LU R13, [R1+0xd44] ;  /* 0x000d4400010d7983 */ /* 0x000f280000300800 */
[----:B------:R-:W4:Y:S04]  /*188a0*/  LDL.LU R12, [R1+0xd58] ;  /* 0x000d5800010c7983 */ /* 0x000f280000300800 */
[----:B------:R2:W4:Y:S04]  /*188b0*/  @P1 LDG.E.U16 R39, desc[UR16][R18.64] ;  /* 0x0000001012271981 */ /* 0x000528000c1e1500 */
[----:B------:R-:W4:Y:S04]  /*188c0*/  LDL.LU R14, [R1+0xd5c] ;  /* 0x000d5c00010e7983 */ /* 0x000f280000300800 */
[----:B------:R-:W4:Y:S01]  /*188d0*/  @P1 LDG.E.U16 R36, desc[UR16][R16.64] ;  /* 0x0000001010241981 */ /* 0x000f22000c1e1500 */
[----:B--2---:R-:W-:-:S02]  /*188e0*/  IMAD.MOV.U32 R19, RZ, RZ, R9 ;  /* 0x000000ffff137224 */ /* 0x004fc400078e0009 */
[----:B---3--:R-:W-:Y:S02]  /*188f0*/  IMAD.MOV.U32 R18, RZ, RZ, R8 ;  /* 0x000000ffff127224 */ /* 0x008fe400078e0008 */
[----:B----4-:R-:W-:Y:S01]  /*18900*/  IMAD.MOV.U32 R21, RZ, RZ, R7 ;  /* 0x000000ffff157224 */ /* 0x010fe200078e0007 */
[----:B------:R-:W-:Y:S01]  /*18910*/  STL [R1+0xfc4], R53 ;  /* 0x000fc43501007387 */ /* 0x000fe20000100800 */
[----:B------:R-:W-:-:S03]  /*18920*/  IMAD.MOV.U32 R20, RZ, RZ, R6 ;  /* 0x000000ffff147224 */ /* 0x000fc600078e0006 */
[----:B------:R-:W-:Y:S04]  /*18930*/  STL [R1+0xfc8], R52 ;  /* 0x000fc83401007387 */ /* 0x000fe80000100800 */
[----:B------:R-:W2:Y:S01]  /*18940*/  LDL.LU R15, [R1+0xd48] ;  /* 0x000d4800010f7983 */ /* 0x000ea20000300800 */
[----:B------:R-:W-:-:S03]  /*18950*/  IMAD.MOV.U32 R23, RZ, RZ, R5 ;  /* 0x000000ffff177224 */ /* 0x000fc600078e0005 */
[----:B------:R-:W3:Y:S01]  /*18960*/  LDL.LU R16, [R1+0xd50] ;  /* 0x000d500001107983 */ /* 0x000ee20000300800 */
[----:B------:R-:W-:-:S03]  /*18970*/  IMAD.MOV.U32 R22, RZ, RZ, R4 ;  /* 0x000000ffff167224 */ /* 0x000fc600078e0004 */
[----:B------:R-:W-:Y:S01]  /*18980*/  STL.64 [R1+0x1b8], R18 ;  /* 0x0001b81201007387 */ /* 0x000fe20000100a00 */
[----:B------:R-:W-:-:S03]  /*18990*/  IMAD.MOV.U32 R25, RZ, RZ, R3 ;  /* 0x000000ffff197224 */ /* 0x000fc600078e0003 */
[----:B------:R-:W3:Y:S01]  /*189a0*/  LDL.LU R17, [R1+0xd4c] ;  /* 0x000d4c0001117983 */ /* 0x000ee20000300800 */
[----:B------:R-:W-:-:S03]  /*189b0*/  IMAD.MOV.U32 R24, RZ, RZ, R2 ;  /* 0x000000ffff187224 */ /* 0x000fc600078e0002 */
[----:B------:R-:W-:Y:S04]  /*189c0*/  STL.64 [R1+0x1c0], R20 ;  /* 0x0001c01401007387 */ /* 0x000fe80000100a00 */
[----:B------:R-:W4:Y:S04]  /*189d0*/  LDL.LU R3, [R1+0xd70] ;  /* 0x000d700001037983 */ /* 0x000f280000300800 */
[----:B------:R-:W-:Y:S04]  /*189e0*/  STL.64 [R1+0x1c8], R22 ;  /* 0x0001c81601007387 */ /* 0x000fe80000100a00 */
[----:B------:R-:W4:Y:S04]  /*189f0*/  LDL.LU R2, [R1+0xd84] ;  /* 0x000d840001027983 */ /* 0x000f280000300800 */
[----:B------:R0:W-:Y:S04]  /*18a00*/  STL.64 [R1+0x1d0], R24 ;  /* 0x0001d01801007387 */ /* 0x0001e80000100a00 */
[----:B------:R-:W4:Y:S04]  /*18a10*/  LDL.LU R5, [R1+0xd74] ;  /* 0x000d740001057983 */ /* 0x000f280000300800 */
[----:B------:R-:W4:Y:S04]  /*18a20*/  LDL.LU R4, [R1+0xd88] ;  /* 0x000d880001047983 */ /* 0x000f280000300800 */
[----:B------:R-:W4:Y:S04]  /*18a30*/  LDL.LU R7, [R1+0xd78] ;  /* 0x000d780001077983 */ /* 0x000f280000300800 */
[----:B------:R-:W4:Y:S04]  /*18a40*/  LDL.LU R6, [R1+0xd8c] ;  /* 0x000d8c0001067983 */ /* 0x000f280000300800 */
[----:B------:R-:W4:Y:S04]  /*18a50*/  LDL.LU R9, [R1+0xd7c] ;  /* 0x000d7c0001097983 */ /* 0x000f280000300800 */
[----:B------:R-:W4:Y:S01]  /*18a60*/  LDL.LU R8, [R1+0xd90] ;  /* 0x000d900001087983 */ /* 0x000f220000300800 */
[----:B------:R-:W-:-:S02]  /*18a70*/  ISETP.GT.AND P4, PT, R92, 0x27, PT ;  /* 0x000000275c00780c */ /* 0x000fc40003f84270 */
[----:B------:R-:W-:Y:S01]  /*18a80*/  PRMT R74, RZ, 0x7610, R74 ;  /* 0x00007610ff4a7816 */ /* 0x000fe2000000004a */
[----:B------:R-:W-:Y:S01]  /*18a90*/  STL.64 [R1+0xd8], R10 ;  /* 0x0000d80a01007387 */ /* 0x000fe20000100a00 */
[----:B------:R-:W-:Y:S02]  /*18aa0*/  ISETP.GT.AND P3, PT, R92, 0x2e, PT ;  /* 0x0000002e5c00780c */ /* 0x000fe40003f64270 */
[----:B------:R-:W-:-:S07]  /*18ab0*/  PRMT R75, RZ, 0x7610, R75 ;  /* 0x00007610ff4b7816 */ /* 0x000fce000000004b */
[----:B------:R-:W4:Y:S04]  /*18ac0*/  @P4 LDG.E.U16 R74, desc[UR16][R24.64] ;  /* 0x00000010184a4981 */ /* 0x000f28000c1e1500 */
[----:B------:R-:W-:Y:S01]  /*18ad0*/  STL.64 [R1+0xe0], R12 ;  /* 0x0000e00c01007387 */ /* 0x000fe20000100a00 */
[----:B------:R-:W-:Y:S02]  /*18ae0*/  PRMT R72, RZ, 0x7610, R72 ;  /* 0x00007610ff487816 */ /* 0x000fe40000000048 */
[----:B------:R-:W-:Y:S01]  /*18af0*/  PRMT R73, RZ, 0x7610, R73 ;  /* 0x00007610ff497816 */ /* 0x000fe20000000049 */
[----:B------:R-:W4:Y:S01]  /*18b00*/  @P4 LDG.E.U16 R75, desc[UR16][R22.64] ;  /* 0x00000010164b4981 */ /* 0x000f22000c1e1500 */
[----:B------:R-:W-:Y:S02]  /*18b10*/  PRMT R37, RZ, 0x7610, R37 ;  /* 0x00007610ff257816 */ /* 0x000fe40000000025 */
[----:B------:R-:W-:Y:S01]  /*18b20*/  ISETP.GT.AND P5, PT, R92, 0x2f, PT ;  /* 0x0000002f5c00780c */ /* 0x000fe20003fa4270 */
[----:B------:R-:W4:Y:S01]  /*18b30*/  @P4 LDG.E.U16 R72, desc[UR16][R20.64] ;  /* 0x0000001014484981 */ /* 0x000f22000c1e1500 */
[----:B------:R-:W-:-:S02]  /*18b40*/  PRMT R34, RZ, 0x7610, R34 ;  /* 0x00007610ff227816 */ /* 0x000fc40000000022 */
[----:B------:R-:W-:Y:S01]  /*18b50*/  PRMT R35, RZ, 0x7610, R35 ;  /* 0x00007610ff237816 */ /* 0x000fe20000000023 */
[----:B------:R-:W4:Y:S01]  /*18b60*/  @P4 LDG.E.U16 R73, desc[UR16][R18.64] ;  /* 0x0000001012494981 */ /* 0x000f22000c1e1500 */
[----:B------:R-:W-:Y:S02]  /*18b70*/  PRMT R42, RZ, 0x7610, R42 ;  /* 0x00007610ff2a7816 */ /* 0x000fe4000000002a */
[----:B------:R-:W-:Y:S02]  /*18b80*/  PRMT R70, RZ, 0x7610, R70 ;  /* 0x00007610ff467816 */ /* 0x000fe40000000046 */
[----:B------:R-:W4:Y:S01]  /*18b90*/  @P3 LDG.E.U16 R35, desc[UR16][R12.64] ;  /* 0x000000100c233981 */ /* 0x000f22000c1e1500 */
[----:B------:R-:W-:Y:S02]  /*18ba0*/  PRMT R71, RZ, 0x7610, R71 ;  /* 0x00007610ff477816 */ /* 0x000fe40000000047 */
[----:B------:R-:W-:Y:S01]  /*18bb0*/  PRMT R68, RZ, 0x7610, R68 ;  /* 0x00007610ff447816 */ /* 0x000fe20000000044 */
[----:B------:R-:W4:Y:S01]  /*18bc0*/  @P3 LDG.E.U16 R42, desc[UR16][R10.64] ;  /* 0x000000100a2a3981 */ /* 0x000f22000c1e1500 */
[----:B------:R-:W-:-:S03]  /*18bd0*/  PRMT R69, RZ, 0x7610, R69 ;  /* 0x00007610ff457816 */ /* 0x000fc60000000045 */
[----:B--2---:R-:W-:Y:S04]  /*18be0*/  STL.64 [R1+0xe8], R14 ;  /* 0x0000e80e01007387 */ /* 0x004fe80000100a00 */
[----:B------:R-:W2:Y:S04]  /*18bf0*/  @P3 LDG.E.U16 R34, desc[UR16][R14.64] ;  /* 0x000000100e223981 */ /* 0x000ea8000c1e1500 */
[----:B---3--:R1:W-:Y:S04]  /*18c00*/  STL.64 [R1+0xf0], R16 ;  /* 0x0000f01001007387 */ /* 0x0083e80000100a00 */
[----:B------:R-:W3:Y:S04]  /*18c10*/  @P3 LDG.E.U16 R37, desc[UR16][R16.64] ;  /* 0x0000001010253981 */ /* 0x000ee8000c1e1500 */
[----:B----4-:R-:W-:Y:S04]  /*18c20*/  STL.64 [R1+0xb8], R2 ;  /* 0x0000b80201007387 */ /* 0x010fe80000100a00 */
[----:B------:R-:W4:Y:S04]  /*18c30*/  @P5 LDG.E.U16 R69, desc[UR16][R2.64] ;  /* 0x0000001002455981 */ /* 0x000f28000c1e1500 */
[----:B------:R-:W-:Y:S04]  /*18c40*/  STL.64 [R1+0xc0], R4 ;  /* 0x0000c00401007387 */ /* 0x000fe80000100a00 */
[----:B------:R-:W2:Y:S04]  /*18c50*/  @P5 LDG.E.U16 R68, desc[UR16][R4.64] ;  /* 0x0000001004445981 */ /* 0x000ea8000c1e1500 */
[----:B------:R-:W-:Y:S04]  /*18c60*/  STL.64 [R1+0xc8], R6 ;  /* 0x0000c80601007387 */ /* 0x000fe80000100a00 */
[----:B------:R-:W2:Y:S04]  /*18c70*/  @P5 LDG.E.U16 R71, desc[UR16][R6.64] ;  /* 0x0000001006475981 */ /* 0x000ea8000c1e1500 */
[----:B------:R0:W-:Y:S04]  /*18c80*/  STL.64 [R1+0xd0], R8 ;  /* 0x0000d00801007387 */ /* 0x0001e80000100a00 */
[----:B------:R-:W2:Y:S04]  /*18c90*/  LDL.LU R33, [R1+0xda0] ;  /* 0x000da00001217983 */ /* 0x000ea80000300800 */
[----:B------:R-:W2:Y:S04]  /*18ca0*/  LDL.LU R32, [R1+0xde0] ;  /* 0x000de00001207983 */ /* 0x000ea80000300800 */
[----:B------:R-:W3:Y:S04]  /*18cb0*/  LDL.LU R31, [R1+0xda4] ;  /* 0x000da400011f7983 */ /* 0x000ee80000300800 */
[----:B------:R-:W3:Y:S04]  /*18cc0*/  LDL.LU R30, [R1+0xde4] ;  /* 0x000de400011e7983 */ /* 0x000ee80000300800 */
[----:B------:R-:W4:Y:S04]  /*18cd0*/  LDL.LU R29, [R1+0xda8] ;  /* 0x000da800011d7983 */ /* 0x000f280000300800 */
[----:B------:R-:W4:Y:S04]  /*18ce0*/  LDL.LU R28, [R1+0xde8] ;  /* 0x000de800011c7983 */ /* 0x000f280000300800 */
[----:B------:R-:W4:Y:S04]  /*18cf0*/  LDL.LU R27, [R1+0xdac] ;  /* 0x000dac00011b7983 */ /* 0x000f280000300800 */
[----:B------:R-:W4:Y:S04]  /*18d00*/  LDL.LU R26, [R1+0xdec] ;  /* 0x000dec00011a7983 */ /* 0x000f280000300800 */
        /* <DEDUP_REMOVED lines=8> */
[----:B-1----:R-:W4:Y:S04]  /*18d90*/  LDL.LU R16, [R1+0xe00] ;  /* 0x000e000001107983 */ /* 0x002f280000300800 */
[----:B------:R-:W4:Y:S04]  /*18da0*/  LDL.LU R17, [R1+0xdc0] ;  /* 0x000dc00001117983 */ /* 0x000f280000300800 */
[----:B------:R-:W4:Y:S04]  /*18db0*/  LDL.LU R14, [R1+0xe04] ;  /* 0x000e0400010e7983 */ /* 0x000f280000300800 */
        /* <DEDUP_REMOVED lines=17> */
[----:B------:R-:W-:-:S02]  /*18ed0*/  ISETP.GT.AND P1, PT, R92, 0x36, PT ;  /* 0x000000365c00780c */ /* 0x000fc40003f24270 */
[C---:B------:R-:W-:Y:S01]  /*18ee0*/  ISETP.GT.AND P4, PT, R92.reuse, 0x37, PT ;  /* 0x000000375c00780c */ /* 0x040fe20003f84270 */
[----:B------:R-:W4:Y:S01]  /*18ef0*/  LDL.LU R40, [R1+0xa64] ;  /* 0x000a640001287983 */ /* 0x000f220000300800 */
[C---:B------:R-:W-:Y:S02]  /*18f00*/  ISETP.GT.AND P3, PT, R92.reuse, 0x3e, PT ;  /* 0x0000003e5c00780c */ /* 0x040fe40003f64270 */
[----:B------:R-:W-:Y:S01]  /*18f10*/  ISETP.GT.AND P5, PT, R92, 0x3f, PT ;  /* 0x0000003f5c00780c */ /* 0x000fe20003fa4270 */
[----:B------:R-:W4:Y:S01]  /*18f20*/  LDL.LU R38, [R1+0xa00] ;  /* 0x000a000001267983 */ /* 0x000f220000300800 */
[----:B------:R-:W-:Y:S02]  /*18f30*/  PRMT R43, RZ, 0x7610, R43 ;  /* 0x00007610ff2b7816 */ /* 0x000fe4000000002b */
[----:B------:R-:W-:Y:S01]  /*18f40*/  PRMT R50, RZ, 0x7610, R50 ;  /* 0x00007610ff327816 */ /* 0x000fe20000000032 */
[----:B------:R-:W4:Y:S01]  /*18f50*/  LDL.LU R57, [R1+0x9fc] ;  /* 0x0009fc0001397983 */ /* 0x000f220000300800 */
[----:B------:R-:W-:-:S02]  /*18f60*/  PRMT R51, RZ, 0x7610, R51 ;  /* 0x00007610ff337816 */ /* 0x000fc40000000033 */
[----:B------:R-:W-:Y:S01]  /*18f70*/  PRMT R48, RZ, 0x7610, R48 ;  /* 0x00007610ff307816 */ /* 0x000fe20000000030 */
[----:B------:R-:W4:Y:S01]  /*18f80*/  LDL.LU R61, [R1+0x9f8] ;  /* 0x0009f800013d7983 */ /* 0x000f220000300800 */
[----:B------:R-:W-:Y:S02]  /*18f90*/  PRMT R82, RZ, 0x7610, R82 ;  /* 0x00007610ff527816 */ /* 0x000fe40000000052 */
[----:B------:R-:W-:Y:S01]  /*18fa0*/  PRMT R83, RZ, 0x7610, R83 ;  /* 0x00007610ff537816 */ /* 0x000fe20000000053 */
        /* <DEDUP_REMOVED lines=24> */
[----:B--2---:R-:W2:Y:S04]  /*19130*/  @P5 LDG.E.U16 R88, desc[UR16][R32.64] ;  /* 0x0000001020585981 */ /* 0x004ea8000c1e1500 */
[----:B---3--:R-:W3:Y:S04]  /*19140*/  @P5 LDG.E.U16 R76, desc[UR16][R30.64] ;  /* 0x000000101e4c5981 */ /* 0x008ee8000c1e1500 */
[----:B----4-:R-:W4:Y:S04]  /*19150*/  @P5 LDG.E.U16 R79, desc[UR16][R28.64] ;  /* 0x000000101c4f5981 */ /* 0x010f28000c1e1500 */
[----:B------:R-:W2:Y:S04]  /*19160*/  @P5 LDG.E.U16 R78, desc[UR16][R26.64] ;  /* 0x000000101a4e5981 */ /* 0x000ea8000c1e1500 */
        /* <DEDUP_REMOVED lines=11> */
[----:B------:R-:W2:Y:S01]  /*19220*/  @P1 LDG.E.U16 R43, desc[UR16][R2.64] ;  /* 0x00000010022b1981 */ /* 0x000ea2000c1e1500 */
[----:B------:R-:W-:Y:S06]  /*19230*/  BAR.SYNC.DEFER_BLOCKING 0x0 ;  /* 0x0000000000007b1d */ /* 0x000fec0000010000 */
[----:B------:R0:W-:Y:S04]  /*19240*/  STS.U16 [R0+UR4+0x10000], R60 ;  /* 0x0100003c00007988 */ /* 0x0001e80008000404 */
[----:B0-----:R-:W2:Y:S04]  /*19250*/  LDL.LU R60, [R1+0x874] ;  /* 0x00087400013c7983 */ /* 0x001ea80000300800 */
[----:B------:R0:W-:Y:S04]  /*19260*/  STS.U16 [R0+UR4+0x18000], R55 ;  /* 0x0180003700007988 */ /* 0x0001e80008000404 */
[----:B0-----:R-:W3:Y:S04]  /*19270*/  LDL.LU R55, [R1+0x870] ;  /* 0x0008700001377983 */ /* 0x001ee80000300800 */
[----:B------:R0:W-:Y:S04]  /*19280*/  STS.U16 [R0+UR4+0x10400], R38 ;  /* 0x0104002600007988 */ /* 0x0001e80008000404 */
[----:B------:R1:W-:Y:S04]  /*19290*/  STS.U16 [R0+UR4+0x14400], R57 ;  /* 0x0144003900007988 */ /* 0x0003e80008000404 */
[----:B------:R1:W-:Y:S04]  /*192a0*/  STS.U16 [R0+UR4+0x18400], R61 ;  /* 0x0184003d00007988 */ /* 0x0003e80008000404 */
[----:B0-----:R-:W3:Y:S04]  /*192b0*/  LDL.LU R38, [R1+0x86c] ;  /* 0x00086c0001267983 */ /* 0x001ee80000300800 */
[----:B-1----:R-:W3:Y:S04]  /*192c0*/  LDL.LU R57, [R1+0x818] ;  /* 0x0008180001397983 */ /* 0x002ee80000300800 */
[----:B------:R0:W-:Y:S04]  /*192d0*/  STS.U16 [R0+UR4+0x1c400], R65 ;  /* 0x01c4004100007988 */ /* 0x0001e80008000404 */
[----:B------:R-:W3:Y:S04]  /*192e0*/  LDL.LU R61, [R1+0x814] ;  /* 0x00081400013d7983 */ /* 0x000ee80000300800 */
[----:B------:R1:W-:Y:S04]  /*192f0*/  STS.U16 [R0+UR4+0x10800], R66 ;  /* 0x0108004200007988 */ /* 0x0003e80008000404 */
[----:B0-----:R-:W3:Y:S04]  /*19300*/  LDL.LU R65, [R1+0x810] ;  /* 0x0008100001417983 */ /* 0x001ee80000300800 */
[----:B------:R0:W-:Y:S04]  /*19310*/  STS.U16 [R0+UR4+0x14800], R91 ;  /* 0x0148005b00007988 */ /* 0x0001e80008000404 */
[----:B-1----:R-:W3:Y:S04]  /*19320*/  LDL.LU R66, [R1+0x80c] ;  /* 0x00080c0001427983 */ /* 0x002ee80000300800 */
[----:B------:R1:W-:Y:S04]  /*19330*/  STS.U16 [R0+UR4+0x18800], R54 ;  /* 0x0188003600007988 */ /* 0x0003e80008000404 */
[----:B0-----:R-:W4:Y:S04]  /*19340*/  LDL.LU R91, [R1+0x7c8] ;  /* 0x0007c800015b7983 */ /* 0x001f280000300800 */
[----:B-1----:R-:W4:Y:S04]  /*19350*/  LDL.LU R54, [R1+0x7c4] ;  /* 0x0007c40001367983 */ /* 0x002f280000300800 */
[----:B------:R0:W-:Y:S04]  /*19360*/  STS.U16 [R0+UR4+0x10c00], R67 ;  /* 0x010c004300007988 */ /* 0x0001e80008000404 */
[----:B------:R1:W-:Y:S04]  /*19370*/  STS.U16 [R0+UR4+0x14c00], R90 ;  /* 0x014c005a00007988 */ /* 0x0003e80008000404 */
[----:B0-----:R-:W4:Y:S04]  /*19380*/  LDL.LU R67, [R1+0x7c0] ;  /* 0x0007c00001437983 */ /* 0x001f280000300800 */
[----:B-1----:R-:W4:Y:S04]  /*19390*/  LDL.LU R90, [R1+0x7bc] ;  /* 0x0007bc00015a7983 */ /* 0x002f280000300800 */
[----:B------:R0:W-:Y:S04]  /*193a0*/  STS.U16 [R0+UR4+0x18c00], R44 ;  /* 0x018c002c00007988 */ /* 0x0001e80008000404 */
[----:B0-----:R-:W4:Y:S04]  /*193b0*/  LDL.LU R44, [R1+0xa60] ;  /* 0x000a6000012c7983 */ /* 0x001f280000300800 */
[----:B--2---:R0:W-:Y:S04]  /*193c0*/  STS.U16 [R0+UR4+0x15400], R60 ;  /* 0x0154003c00007988 */ /* 0x0041e80008000404 */
[----:B0-----:R-:W2:Y:S04]  /*193d0*/  LDL.LU R60, [R1+0xa5c] ;  /* 0x000a5c00013c7983 */ /* 0x001ea80000300800 */
[----:B------:R0:W-:Y:S04]  /*193e0*/  STS.U16 [R0+UR4+0x1cc00], R58 ;  /* 0x01cc003a00007988 */ /* 0x0001e80008000404 */
[----:B------:R1:W-:Y:S04]  /*193f0*/  STS.U16 [R0+UR4+0x11000], R59 ;  /* 0x0110003b00007988 */ /* 0x0003e80008000404 */
[----:B------:R1:W-:Y:S04]  /*19400*/  STS.U16 [R0+UR4+0x15000], R62 ;  /* 0x0150003e00007988 */ /* 0x0003e80008000404 */
[----:B0-----:R-:W2:Y:S04]  /*19410*/  LDL.LU R58, [R1+0xa58] ;  /* 0x000a5800013a7983 */ /* 0x001ea80000300800 */
[----:B-1----:R-:W2:Y:S04]  /*19420*/  LDL.LU R59, [R1+0xa54] ;  /* 0x000a5400013b7983 */ /* 0x002ea80000300800 */
[----:B------:R0:W-:Y:S04]  /*19430*/  STS.U16 [R0+UR4+0x19000], R63 ;  /* 0x0190003f00007988 */ /* 0x0001e80008000404 */
[----:B------:R-:W2:Y:S04]  /*19440*/  LDL.LU R62, [R1+0x9f0] ;  /* 0x0009f000013e7983 */ /* 0x000ea80000300800 */
[----:B------:R1:W-:Y:S04]  /*19450*/  STS.U16 [R0+UR4+0x1d000], R64 ;  /* 0x01d0004000007988 */ /* 0x0003e80008000404 */
[----:B0-----:R-:W2:Y:S04]  /*19460*/  LDL.LU R63, [R1+0x9ec] ;  /* 0x0009ec00013f7983 */ /* 0x001ea80000300800 */
[----:B------:R0:W-:Y:S04]  /*19470*/  STS.U16 [R0+UR4+0x11400], R56 ;  /* 0x0114003800007988 */ /* 0x0001e80008000404 */
[----:B-1----:R-:W2:Y:S04]  /*19480*/  LDL.LU R64, [R1+0x9e8] ;  /* 0x0009e80001407983 */ /* 0x002ea80000300800 */
[----:B---3--:R1:W-:Y:S04]  /*19490*/  STS.U16 [R0+UR4+0x19400], R55 ;  /* 0x0194003700007988 */ /* 0x0083e80008000404 */
[----:B0-----:R-:W3:Y:S04]  /*194a0*/  LDL.LU R56, [R1+0x9e4] ;  /* 0x0009e40001387983 */ /* 0x001ee80000300800 */
[----:B-1----:R-:W3:Y:S04]  /*194b0*/  LDL.LU R55, [R1+0x988] ;  /* 0x0009880001377983 */ /* 0x002ee80000300800 */
[----:B------:R0:W-:Y:S04]  /*194c0*/  STS.U16 [R0+UR4+0x14000], R41 ;  /* 0x0140002900007988 */ /* 0x0001e80008000404 */
[----:B------:R1:W-:Y:S04]  /*194d0*/  STS.U16 [R0+UR4+0x1c000], R40 ;  /* 0x01c0002800007988 */ /* 0x0003e80008000404 */
[----:B----4-:R4:W-:Y:S04]  /*194e0*/  STS.U16 [R0+UR4+0x15c00], R54 ;  /* 0x015c003600007988 */ /* 0x0109e80008000404 */
        /* <DEDUP_REMOVED lines=19> */
[----:B-1----:R-:W4:Y:S01]  /*19620*/  LDL.LU R90, [R1+0x8bc] ;  /* 0x0008bc00015a7983 */ /* 0x002f220000300800 */
[----:B0-----:R-:W-:-:S05]  /*19630*/  LOP3.LUT R91, R0, 0x10, RZ, 0x3c, !PT ;  /* 0x00000010005b7812 */ /* 0x001fca00078e3cff */
[----:B------:R-:W-:Y:S04]  /*19640*/  STS.U16 [R91+UR4+0x10080], R44 ;  /* 0x0100802c5b007988 */ /* 0x000fe80008000404 */
[----:B--2---:R0:W-:Y:S04]  /*19650*/  STS.U16 [R91+UR4+0x14080], R60 ;  /* 0x0140803c5b007988 */ /* 0x0041e80008000404 */
[----:B0-----:R-:W2:Y:S04]  /*19660*/  LDL.LU R60, [R1+0x868] ;  /* 0x00086800013c7983 */ /* 0x001ea80000300800 */
[----:B------:R-:W2:Y:S04]  /*19670*/  LDL.LU R44, [R1+0x864] ;  /* 0x00086400012c7983 */ /* 0x000ea80000300800 */
[----:B------:R0:W-:Y:S04]  /*19680*/  STS.U16 [R91+UR4+0x18080], R58 ;  /* 0x0180803a5b007988 */ /* 0x0001e80008000404 */
[----:B------:R1:W-:Y:S04]  /*19690*/  STS.U16 [R91+UR4+0x1c080], R59 ;  /* 0x01c0803b5b007988 */ /* 0x0003e80008000404 */
[----:B------:R1:W-:Y:S04]  /*196a0*/  STS.U16 [R91+UR4+0x10480], R62 ;  /* 0x0104803e5b007988 */ /* 0x0003e80008000404 */
[----:B0-----:R-:W2:Y:S04]  /*196b0*/  LDL.LU R58, [R1+0x860] ;  /* 0x00086000013a7983 */ /* 0x001ea80000300800 */
[----:B------:R0:W-:Y:S04]  /*196c0*/  STS.U16 [R91+UR4+0x14480], R63 ;  /* 0x0144803f5b007988 */ /* 0x0001e80008000404 */
[----:B-1----:R-:W2:Y:S04]  /*196d0*/  LDL.LU R59, [R1+0x85c] ;  /* 0x00085c00013b7983 */ /* 0x002ea80000300800 */
[----:B------:R1:W-:Y:S04]  /*196e0*/  STS.U16 [R91+UR4+0x18480], R64 ;  /* 0x018480405b007988 */ /* 0x0003e80008000404 */
[----:B------:R-:W2:Y:S04]  /*196f0*/  LDL.LU R62, [R1+0x808] ;  /* 0x00080800013e7983 */ /* 0x000ea80000300800 */
[----:B---3--:R3:W-:Y:S04]  /*19700*/  STS.U16 [R91+UR4+0x1c480], R56 ;  /* 0x01c480385b007988 */ /* 0x0087e80008000404 */
[----:B0-----:R-:W2:Y:S04]  /*19710*/  LDL.LU R63, [R1+0x804] ;  /* 0x00080400013f7983 */ /* 0x001ea80000300800 */
[----:B------:R0:W-:Y:S04]  /*19720*/  STS.U16 [R91+UR4+0x10880], R55 ;  /* 0x010880375b007988 */ /* 0x0001e80008000404 */
[----:B-1----:R-:W2:Y:S04]  /*19730*/  LDL.LU R64, [R1+0x800] ;  /* 0x0008000001407983 */ /* 0x002ea80000300800 */
[----:B---3--:R-:W3:Y:S01]  /*19740*/  LDL.LU R56, [R1+0x7fc] ;  /* 0x0007fc0001387983 */ /* 0x008ee20000300800 */
[----:B0-----:R-:W0:Y:S03]  /*19750*/  S2R R55, SR_TID.X ;  /* 0x0000000000377919 */ /* 0x001e260000002100 */
[----:B------:R-:W-:Y:S04]  /*19760*/  STS.U16 [R91+UR4+0x14880], R41 ;  /* 0x014880295b007988 */ /* 0x000fe80008000404 */
[----:B------:R-:W-:Y:S04]  /*19770*/  STS.U16 [R91+UR4+0x18880], R40 ;  /* 0x018880285b007988 */ /* 0x000fe80008000404 */
[----:B----4-:R0:W-:Y:S04]  /*19780*/  STS.U16 [R91+UR4+0x1c880], R54 ;  /* 0x01c880365b007988 */ /* 0x0101e80008000404 */
[----:B------:R-:W-:Y:S04]  /*19790*/  STS.U16 [R91+UR4+0x10c80], R93 ;  /* 0x010c805d5b007988 */ /* 0x000fe80008000404 */
[----:B------:R-:W-:Y:S01]  /*197a0*/  STS.U16 [R91+UR4+0x14c80], R38 ;  /* 0x014c80265b007988 */ /* 0x000fe20008000404 */
[----:B0-----:R-:W-:-:S03]  /*197b0*/  LOP3.LUT R54, R55, 0x3f, RZ, 0xc0, !PT ;  /* 0x0000003f37367812 */ /* 0x001fc600078ec0ff */
[----:B------:R-:W-:Y:S01]  /*197c0*/  STS.U16 [R91+UR4+0x18c80], R57 ;  /* 0x018c80395b007988 */ /* 0x000fe20008000404 */
[----:B------:R-:W-:-:S03]  /*197d0*/  ISETP.GE.AND P1, PT, R54, R92, PT ;  /* 0x0000005c3600720c */ /* 0x000fc60003f26270 */
[----:B------:R-:W-:Y:S04]  /*197e0*/  STS.U16 [R91+UR4+0x1cc80], R61 ;  /* 0x01cc803d5b007988 */ /* 0x000fe80008000404 */
[----:B------:R-:W-:Y:S04]  /*197f0*/  STS.U16 [R91+UR4+0x11080], R65 ;  /* 0x011080415b007988 */ /* 0x000fe80008000404 */
        /* <DEDUP_REMOVED lines=14> */
[----:B------:R-:W2:Y:S04]  /*198e0*/  LDL.LU R93, [R1+0x9d4] ;  /* 0x0009d400015d7983 */ /* 0x000ea80000300800 */
[----:B------:R-:W2:Y:S04]  /*198f0*/  LDL.LU R57, [R1+0x978] ;  /* 0x0009780001397983 */ /* 0x000ea80000300800 */
[----:B------:R0:W-:Y:S04]  /*19900*/  STS.U16 [R91+UR4+0x15480], R44 ;  /* 0x0154802c5b007988 */ /* 0x0001e80008000404 */
[----:B------:R-:W2:Y:S04]  /*19910*/  LDL.LU R61, [R1+0x974] ;  /* 0x00097400013d7983 */ /* 0x000ea80000300800 */
[----:B------:R1:W-:Y:S04]  /*19920*/  STS.U16 [R91+UR4+0x19480], R58 ;  /* 0x0194803a5b007988 */ /* 0x0003e80008000404 */
[----:B0-----:R-:W2:Y:S04]  /*19930*/  LDL.LU R44, [R1+0x970] ;  /* 0x00097000012c7983 */ /* 0x001ea80000300800 */
[----:B------:R0:W-:Y:S04]  /*19940*/  STS.U16 [R91+UR4+0x1d480], R59 ;  /* 0x01d4803b5b007988 */ /* 0x0001e80008000404 */
[----:B-1----:R-:W2:Y:S04]  /*19950*/  LDL.LU R58, [R1+0x96c] ;  /* 0x00096c00013a7983 */ /* 0x002ea80000300800 */
[----:B------:R1:W-:Y:S04]  /*19960*/  STS.U16 [R91+UR4+0x11880], R62 ;  /* 0x0118803e5b007988 */ /* 0x0003e80008000404 */
[----:B0-----:R-:W2:Y:S04]  /*19970*/  LDL.LU R59, [R1+0x918] ;  /* 0x00091800013b7983 */ /* 0x001ea80000300800 */
[----:B------:R0:W-:Y:S04]  /*19980*/  STS.U16 [R91+UR4+0x15880], R63 ;  /* 0x0158803f5b007988 */ /* 0x0001e80008000404 */
[----:B-1----:R-:W2:Y:S01]  /*19990*/  LDL.LU R62, [R1+0x914] ;  /* 0x00091400013e7983 */ /* 0x002ea20000300800 */
[----:B------:R-:W-:-:S03]  /*199a0*/  LOP3.LUT R40, R0, 0x20, RZ, 0x3c, !PT ;  /* 0x0000002000287812 */ /* 0x000fc600078e3cff */
[----:B------:R1:W-:Y:S04]  /*199b0*/  STS.U16 [R91+UR4+0x19880], R64 ;  /* 0x019880405b007988 */ /* 0x0003e80008000404 */
[----:B0-----:R-:W2:Y:S04]  /*199c0*/  LDL.LU R63, [R1+0x910] ;  /* 0x00091000013f7983 */ /* 0x001ea80000300800 */
[----:B---3--:R0:W-:Y:S04]  /*199d0*/  STS.U16 [R91+UR4+0x1d880], R56 ;  /* 0x01d880385b007988 */ /* 0x0081e80008000404 */
[----:B-1----:R-:W3:Y:S04]  /*199e0*/  LDL.LU R64, [R1+0x90c] ;  /* 0x00090c0001407983 */ /* 0x002ee80000300800 */
[----:B------:R1:W-:Y:S04]  /*199f0*/  STS.U16 [R91+UR4+0x11c80], R87 ;  /* 0x011c80575b007988 */ /* 0x0003e80008000404 */
[----:B0-----:R-:W3:Y:S04]  /*19a00*/  LDL.LU R56, [R1+0x8b8] ;  /* 0x0008b80001387983 */ /* 0x001ee80000300800 */
[----:B-1----:R-:W3:Y:S04]  /*19a10*/  LDL.LU R87, [R1+0x8b4] ;  /* 0x0008b40001577983 */ /* 0x002ee80000300800 */
[----:B----4-:R0:W-:Y:S04]  /*19a20*/  STS.U16 [R91+UR4+0x15c80], R90 ;  /* 0x015c805a5b007988 */ /* 0x0101e80008000404 */
[----:B------:R1:W-:Y:S04]  /*19a30*/  STS.U16 [R91+UR4+0x19c80], R65 ;  /* 0x019c80415b007988 */ /* 0x0003e80008000404 */
[----:B------:R4:W-:Y:S04]  /*19a40*/  STS.U16 [R91+UR4+0x1dc80], R92 ;  /* 0x01dc805c5b007988 */ /* 0x0009e80008000404 */
[----:B0-----:R-:W3:Y:S04]  /*19a50*/  LDL.LU R90, [R1+0xfd4] ;  /* 0x000fd400015a7983 */ /* 0x001ee80000300800 */
[----:B-1----:R-:W3:Y:S04]  /*19a60*/  LDL.LU R65, [R1+0x8b0] ;  /* 0x0008b00001417983 */ /* 0x002ee80000300800 */
[----:B----4-:R-:W4:Y:S04]  /*19a70*/  LDL.LU R91, [R1+0xfd0] ;  /* 0x000fd000015b7983 */ /* 0x010f280000300800 */
[----:B------:R0:W-:Y:S04]  /*19a80*/  STS.U16 [R40+UR4+0x10100], R52 ;  /* 0x0101003428007988 */ /* 0x0001e80008000404 */
[----:B------:R1:W-:Y:S04]  /*19a90*/  STS.U16 [R40+UR4+0x14100], R53 ;  /* 0x0141003528007988 */ /* 0x0003e80008000404 */
[----:B------:R1:W-:Y:S04]  /*19aa0*/  STS.U16 [R40+UR4+0x18100], R41 ;  /* 0x0181002928007988 */ /* 0x0003e80008000404 */
[----:B0-----:R-:W4:Y:S04]  /*19ab0*/  LDL.LU R52, [R1+0x8ac] ;  /* 0x0008ac0001347983 */ /* 0x001f280000300800 */
[----:B-1----:R-:W4:Y:S04]  /*19ac0*/  LDL.LU R53, [R1+0x858] ;  /* 0x0008580001357983 */ /* 0x002f280000300800 */
[----:B------:R0:W-:Y:S04]  /*19ad0*/  STS.U16 [R40+UR4+0x1c100], R38 ;  /* 0x01c1002628007988 */ /* 0x0001e80008000404 */
[----:B------:R-:W4:Y:S04]  /*19ae0*/  LDL.LU R41, [R1+0x854] ;  /* 0x0008540001297983 */ /* 0x000f280000300800 */
[----:B------:R1:W-:Y:S04]  /*19af0*/  STS.U16 [R40+UR4+0x10500], R66 ;  /* 0x0105004228007988 */ /* 0x0003e80008000404 */
[----:B0-----:R-:W4:Y:S04]  /*19b00*/  LDL.LU R38, [R1+0x850] ;  /* 0x0008500001267983 */ /* 0x001f280000300800 */
[----:B------:R0:W-:Y:S04]  /*19b10*/  STS.U16 [R40+UR4+0x14500], R67 ;  /* 0x0145004328007988 */ /* 0x0001e80008000404 */
[----:B-1----:R-:W4:Y:S04]  /*19b20*/  LDL.LU R66, [R1+0x84c] ;  /* 0x00084c0001427983 */ /* 0x002f280000300800 */
[----:B0-----:R-:W4:Y:S04]  /*19b30*/  LDL.LU R67, [R1+0x7f8] ;  /* 0x0007f80001437983 */ /* 0x001f280000300800 */
[----:B--2---:R0:W-:Y:S04]  /*19b40*/  STS.U16 [R40+UR4+0x18500], R60 ;  /* 0x0185003c28007988 */ /* 0x0041e80008000404 */
[----:B------:R1:W-:Y:S04]  /*19b50*/  STS.U16 [R40+UR4+0x1c500], R93 ;  /* 0x01c5005d28007988 */ /* 0x0003e80008000404 */
[----:B0-----:R-:W2:Y:S04]  /*19b60*/  LDL.LU R60, [R1+0x7f4] ;  /* 0x0007f400013c7983 */ /* 0x001ea80000300800 */
[----:B------:R0:W-:Y:S04]  /*19b70*/  STS.U16 [R40+UR4+0x10900], R57 ;  /* 0x0109003928007988 */ /* 0x0001e80008000404 */
[----:B-1----:R-:W2:Y:S04]  /*19b80*/  LDL.LU R93, [R1+0x7a4] ;  /* 0x0007a400015d7983 */ /* 0x002ea80000300800 */
[----:B0-----:R-:W2:Y:S04]  /*19b90*/  LDL.LU R57, [R1+0x7a0] ;  /* 0x0007a00001397983 */ /* 0x001ea80000300800 */
[----:B------:R0:W-:Y:S04]  /*19ba0*/  STS.U16 [R40+UR4+0x14900], R61 ;  /* 0x0149003d28007988 */ /* 0x0001e80008000404 */
[----:B------:R-:W-:Y:S04]  /*19bb0*/  STS.U16 [R40+UR4+0x18900], R44 ;  /* 0x0189002c28007988 */ /* 0x000fe80008000404 */
[----:B------:R-:W-:Y:S04]  /*19bc0*/  STS.U16 [R40+UR4+0x1c900], R58 ;  /* 0x01c9003a28007988 */ /* 0x000fe80008000404 */
[----:B------:R-:W-:Y:S04]  /*19bd0*/  STS.U16 [R40+UR4+0x10d00], R59 ;  /* 0x010d003b28007988 */ /* 0x000fe80008000404 */
[----:B0-----:R-:W2:Y:S04]  /*19be0*/  LDL.LU R61, [R1+0xa40] ;  /* 0x000a4000013d7983 */ /* 0x001ea80000300800 */
[----:B------:R-:W-:Y:S04]  /*19bf0*/  STS.U16 [R40+UR4+0x14d00], R62 ;  /* 0x014d003e28007988 */ /* 0x000fe80008000404 */
[----:B------:R-:W-:Y:S04]  /*19c00*/  STS.U16 [R40+UR4+0x18d00], R63 ;  /* 0x018d003f28007988 */ /* 0x000fe80008000404 */
[----:B---3--:R-:W-:Y:S04]  /*19c10*/  STS.U16 [R40+UR4+0x1cd00], R64 ;  /* 0x01cd004028007988 */ /* 0x008fe80008000404 */
[----:B------:R-:W-:Y:S04]  /*19c20*/  STS.U16 [R40+UR4+0x11100], R56 ;  /* 0x0111003828007988 */ /* 0x000fe80008000404 */
[----:B------:R0:W-:Y:S04]  /*19c30*/  STS.U16 [R40+UR4+0x15100], R87 ;  /* 0x0151005728007988 */ /* 0x0001e80008000404 */
[----:B0-----:R-:W3:Y:S04]  /*19c40*/  LDL.LU R87, [R1+0xa3c] ;  /* 0x000a3c0001577983 */ /* 0x001ee80000300800 */
        /* <DEDUP_REMOVED lines=8> */
[----:B0-----:R-:W3:Y:S04]  /*19cd0*/  LDL.LU R65, [R1+0x964] ;  /* 0x0009640001417983 */ /* 0x001ee80000300800 */
[----:B----4-:R-:W-:Y:S04]  /*19ce0*/  STS.U16 [R40+UR4+0x1d100], R52 ;  /* 0x01d1003428007988 */ /* 0x010fe80008000404 */
[----:B------:R-:W-:Y:S04]  /*19cf0*/  STS.U16 [R40+UR4+0x11500], R53 ;  /* 0x0115003528007988 */ /* 0x000fe80008000404 */
[----:B------:R-:W-:Y:S04]  /*19d00*/  STS.U16 [R40+UR4+0x15500], R41 ;  /* 0x0155002928007988 */ /* 0x000fe80008000404 */
[----:B------:R-:W-:Y:S04]  /*19d10*/  STS.U16 [R40+UR4+0x19500], R38 ;  /* 0x0195002628007988 */ /* 0x000fe80008000404 */
[----:B------:R0:W-:Y:S04]  /*19d20*/  STS.U16 [R40+UR4+0x1d500], R66 ;  /* 0x01d5004228007988 */ /* 0x0001e80008000404 */
[----:B------:R1:W-:Y:S04]  /*19d30*/  STS.U16 [R40+UR4+0x11900], R67 ;  /* 0x0119004328007988 */ /* 0x0003e80008000404 */
[----:B0-----:R-:W4:Y:S04]  /*19d40*/  LDL.LU R66, [R1+0x960] ;  /* 0x0009600001427983 */ /* 0x001f280000300800 */
[----:B-1----:R-:W4:Y:S04]  /*19d50*/  LDL.LU R67, [R1+0x95c] ;  /* 0x00095c0001437983 */ /* 0x002f280000300800 */
[----:B--2---:R0:W-:Y:S04]  /*19d60*/  STS.U16 [R40+UR4+0x15900], R60 ;  /* 0x0159003c28007988 */ /* 0x0041e80008000404 */
[----:B------:R1:W-:Y:S04]  /*19d70*/  STS.U16 [R40+UR4+0x19900], R91 ;  /* 0x0199005b28007988 */ /* 0x0003e80008000404 */
[----:B------:R2:W-:Y:S04]  /*19d80*/  STS.U16 [R40+UR4+0x1d900], R90 ;  /* 0x01d9005a28007988 */ /* 0x0005e80008000404 */
[----:B0-----:R-:W4:Y:S04]  /*19d90*/  LDL.LU R60, [R1+0x908] ;  /* 0x00090800013c7983 */ /* 0x001f280000300800 */
[----:B------:R0:W-:Y:S04]  /*19da0*/  STS.U16 [R40+UR4+0x11d00], R89 ;  /* 0x011d005928007988 */ /* 0x0001e80008000404 */
[----:B-1----:R-:W4:Y:S04]  /*19db0*/  LDL.LU R91, [R1+0x904] ;  /* 0x00090400015b7983 */ /* 0x002f280000300800 */
[----:B------:R-:W-:Y:S04]  /*19dc0*/  STS.U16 [R40+UR4+0x15d00], R93 ;  /* 0x015d005d28007988 */ /* 0x000fe80008000404 */
[----:B--2---:R-:W2:Y:S04]  /*19dd0*/  LDL.LU R90, [R1+0x900] ;  /* 0x00090000015a7983 */ /* 0x004ea80000300800 */
[----:B------:R-:W-:Y:S04]  /*19de0*/  STS.U16 [R40+UR4+0x19d00], R57 ;  /* 0x019d003928007988 */ /* 0x000fe80008000404 */
[----:B0-----:R-:W2:Y:S04]  /*19df0*/  LDL.LU R89, [R1+0x8fc] ;  /* 0x0008fc0001597983 */ /* 0x001ea80000300800 */
[----:B------:R0:W-:Y:S04]  /*19e00*/  STS.U16 [R40+UR4+0x1dd00], R84 ;  /* 0x01dd005428007988 */ /* 0x0001e80008000404 */
[----:B0-----:R-:W2:Y:S01]  /*19e10*/  LDL.LU R84, [R1+0xfcc] ;  /* 0x000fcc0001547983 */ /* 0x001ea20000300800 */
[----:B------:R-:W-:-:S05]  /*19e20*/  LOP3.LUT R38, R0, 0x30, RZ, 0x3c, !PT ;  /* 0x0000003000267812 */ /* 0x000fca00078e3cff */
[----:B------:R-:W-:Y:S04]  /*19e30*/  STS.U16 [R38+UR4+0x10180], R61 ;  /* 0x0101803d26007988 */ /* 0x000fe80008000404 */
[----:B---3--:R0:W-:Y:S04]  /*19e40*/  STS.U16 [R38+UR4+0x14180], R87 ;  /* 0x0141805726007988 */ /* 0x0081e80008000404 */
[----:B------:R1:W-:Y:S04]  /*19e50*/  STS.U16 [R38+UR4+0x18180], R44 ;  /* 0x0181802c26007988 */ /* 0x0003e80008000404 */
[----:B0-----:R-:W3:Y:S04]  /*19e60*/  LDL.LU R87, [R1+0x8a4] ;  /* 0x0008a40001577983 */ /* 0x001ee80000300800 */
[----:B------:R-:W3:Y:S04]  /*19e70*/  LDL.LU R52, [R1+0x8a0] ;  /* 0x0008a00001347983 */ /* 0x000ee80000300800 */
[----:B------:R-:W3:Y:S04]  /*19e80*/  LDL.LU R53, [R1+0x89c] ;  /* 0x00089c0001357983 */ /* 0x000ee80000300800 */
[----:B------:R-:W3:Y:S04]  /*19e90*/  LDL.LU R41, [R1+0x848] ;  /* 0x0008480001297983 */ /* 0x000ee80000300800 */
[----:B------:R-:W-:Y:S04]  /*19ea0*/  STS.U16 [R38+UR4+0x1c180], R58 ;  /* 0x01c1803a26007988 */ /* 0x000fe80008000404 */
[----:B------:R-:W3:Y:S04]  /*19eb0*/  LDL.LU R40, [R1+0x844] ;  /* 0x0008440001287983 */ /* 0x000ee80000300800 */
[----:B------:R-:W-:Y:S04]  /*19ec0*/  STS.U16 [R38+UR4+0x10580], R59 ;  /* 0x0105803b26007988 */ /* 0x000fe80008000404 */
[----:B------:R-:W3:Y:S04]  /*19ed0*/  LDL.LU R93, [R1+0x840] ;  /* 0x00084000015d7983 */ /* 0x000ee80000300800 */
[----:B------:R-:W-:Y:S04]  /*19ee0*/  STS.U16 [R38+UR4+0x14580], R62 ;  /* 0x0145803e26007988 */ /* 0x000fe80008000404 */
[----:B------:R-:W3:Y:S04]  /*19ef0*/  LDL.LU R57, [R1+0x83c] ;  /* 0x00083c0001397983 */ /* 0x000ee80000300800 */
[----:B------:R0:W-:Y:S04]  /*19f00*/  STS.U16 [R38+UR4+0x18580], R63 ;  /* 0x0185803f26007988 */ /* 0x0001e80008000404 */
[----:B------:R-:W3:Y:S04]  /*19f10*/  LDL.LU R61, [R1+0x7e8] ;  /* 0x0007e800013d7983 */ /* 0x000ee80000300800 */
[----:B------:R0:W-:Y:S04]  /*19f20*/  STS.U16 [R38+UR4+0x1c580], R64 ;  /* 0x01c5804026007988 */ /* 0x0001e80008000404 */
[----:B-1----:R-:W3:Y:S04]  /*19f30*/  LDL.LU R44, [R1+0x7e4] ;  /* 0x0007e400012c7983 */ /* 0x002ee80000300800 */
[----:B------:R1:W-:Y:S04]  /*19f40*/  STS.U16 [R38+UR4+0x10980], R56 ;  /* 0x0109803826007988 */ /* 0x0003e80008000404 */
[----:B0-----:R-:W3:Y:S04]  /*19f50*/  LDL.LU R63, [R1+0x7e0] ;  /* 0x0007e000013f7983 */ /* 0x001ee80000300800 */
[----:B------:R-:W3:Y:S04]  /*19f60*/  LDL.LU R58, [R1+0x794] ;  /* 0x00079400013a7983 */ /* 0x000ee80000300800 */
[----:B------:R-:W-:Y:S04]  /*19f70*/  STS.U16 [R38+UR4+0x14980], R65 ;  /* 0x0149804126007988 */ /* 0x000fe80008000404 */
[----:B------:R-:W3:Y:S04]  /*19f80*/  LDL.LU R59, [R1+0x78c] ;  /* 0x00078c00013b7983 */ /* 0x000ee80000300800 */
[----:B------:R-:W3:Y:S04]  /*19f90*/  LDL.LU R62, [R1+0xa30] ;  /* 0x000a3000013e7983 */ /* 0x000ee80000300800 */
[----:B------:R-:W3:Y:S04]  /*19fa0*/  LDL.LU R64, [R1+0xa2c] ;  /* 0x000a2c0001407983 */ /* 0x000ee80000300800 */
[----:B-1----:R-:W3:Y:S04]  /*19fb0*/  LDL.LU R56, [R1+0xa28] ;  /* 0x000a280001387983 */ /* 0x002ee80000300800 */
[----:B----4-:R-:W-:Y:S04]  /*19fc0*/  STS.U16 [R38+UR4+0x18980], R66 ;  /* 0x0189804226007988 */ /* 0x010fe80008000404 */
[----:B------:R-:W-:Y:S04]  /*19fd0*/  STS.U16 [R38+UR4+0x1c980], R67 ;  /* 0x01c9804326007988 */ /* 0x000fe80008000404 */
[----:B------:R-:W-:Y:S04]  /*19fe0*/  STS.U16 [R38+UR4+0x10d80], R60 ;  /* 0x010d803c26007988 */ /* 0x000fe80008000404 */
[----:B------:R-:W-:Y:S04]  /*19ff0*/  STS.U16 [R38+UR4+0x14d80], R91 ;  /* 0x014d805b26007988 */ /* 0x000fe80008000404 */
[----:B--2---:R-:W-:Y:S04]  /*1a000*/  STS.U16 [R38+UR4+0x18d80], R90 ;  /* 0x018d805a26007988 */ /* 0x004fe80008000404 */
[----:B------:R-:W-:Y:S04]  /*1a010*/  STS.U16 [R38+UR4+0x1cd80], R89 ;  /* 0x01cd805926007988 */ /* 0x000fe80008000404 */
[----:B------:R0:W-:Y:S04]  /*1a020*/  STS.U16 [R38+UR4+0x11180], R84 ;  /* 0x0111805426007988 */ /* 0x0001e80008000404 */
[----:B0-----:R-:W2:Y:S04]  /*1a030*/  LDL.LU R84, [R1+0xa24] ;  /* 0x000a240001547983 */ /* 0x001ea80000300800 */
[----:B------:R-:W4:Y:S04]  /*1a040*/  LDL.LU R65, [R1+0x9c0] ;  /* 0x0009c00001417983 */ /* 0x000f280000300800 */
[----:B------:R-:W4:Y:S04]  /*1a050*/  LDL.LU R66, [R1+0x9bc] ;  /* 0x0009bc0001427983 */ /* 0x000f280000300800 */
[----:B------:R-:W4:Y:S04]  /*1a060*/  LDL.LU R67, [R1+0x9b8] ;  /* 0x0009b80001437983 */ /* 0x000f280000300800 */
[----:B------:R-:W4:Y:S04]  /*1a070*/  LDL.LU R60, [R1+0x9b4] ;  /* 0x0009b400013c7983 */ /* 0x000f280000300800 */
[----:B------:R-:W4:Y:S04]  /*1a080*/  LDL.LU R91, [R1+0x958] ;  /* 0x00095800015b7983 */ /* 0x000f280000300800 */
[----:B------:R-:W4:Y:S04]  /*1a090*/  LDL.LU R90, [R1+0x954] ;  /* 0x00095400015a7983 */ /* 0x000f280000300800 */
[----:B---3--:R0:W-:Y:S04]  /*1a0a0*/  STS.U16 [R38+UR4+0x15180], R87 ;  /* 0x0151805726007988 */ /* 0x0081e80008000404 */
[----:B------:R-:W-:Y:S04]  /*1a0b0*/  STS.U16 [R38+UR4+0x19180], R52 ;  /* 0x0191803426007988 */ /* 0x000fe80008000404 */
[----:B------:R-:W-:Y:S04]  /*1a0c0*/  STS.U16 [R38+UR4+0x1d180], R53 ;  /* 0x01d1803526007988 */ /* 0x000fe80008000404 */
[----:B------:R-:W-:Y:S04]  /*1a0d0*/  STS.U16 [R38+UR4+0x11580], R41 ;  /* 0x0115802926007988 */ /* 0x000fe80008000404 */
[----:B------:R-:W3:Y:S04]  /*1a0e0*/  LDL.LU R89, [R1+0x950] ;  /* 0x0009500001597983 */ /* 0x000ee80000300800 */
[----:B------:R-:W-:Y:S04]  /*1a0f0*/  STS.U16 [R38+UR4+0x15580], R40 ;  /* 0x0155802826007988 */ /* 0x000fe80008000404 */
[----:B0-----:R-:W3:Y:S04]  /*1a100*/  LDL.LU R87, [R1+0x94c] ;  /* 0x00094c0001577983 */ /* 0x001ee80000300800 */
[----:B------:R-:W-:Y:S04]  /*1a110*/  STS.U16 [R38+UR4+0x19580], R93 ;  /* 0x0195805d26007988 */ /* 0x000fe80008000404 */
[----:B------:R-:W-:Y:S04]  /*1a120*/  STS.U16 [R38+UR4+0x1d580], R57 ;  /* 0x01d5803926007988 */ /* 0x000fe80008000404 */
[----:B------:R-:W-:Y:S04]  /*1a130*/  STS.U16 [R38+UR4+0x11980], R61 ;  /* 0x0119803d26007988 */ /* 0x000fe80008000404 */
[----:B------:R-:W-:Y:S04]  /*1a140*/  STS.U16 [R38+UR4+0x15980], R44 ;  /* 0x0159802c26007988 */ /* 0x000fe80008000404 */
[----:B------:R0:W-:Y:S04]  /*1a150*/  STS.U16 [R38+UR4+0x19980], R63 ;  /* 0x0199803f26007988 */ /* 0x0001e80008000404 */
[----:B------:R1:W-:Y:S04]  /*1a160*/  STS.U16 [R38+UR4+0x1d980], R77 ;  /* 0x01d9804d26007988 */ /* 0x0003e80008000404 */
[----:B------:R1:W-:Y:S01]  /*1a170*/  STS.U16 [R38+UR4+0x11d80], R86 ;  /* 0x011d805626007988 */ /* 0x0003e20008000404 */
[----:B0-----:R-:W-:-:S03]  /*1a180*/  LOP3.LUT R63, R0, 0x40, RZ, 0x3c, !PT ;  /* 0x00000040003f7812 */ /* 0x001fc600078e3cff */
[----:B------:R-:W-:Y:S04]  /*1a190*/  STS.U16 [R38+UR4+0x15d80], R58 ;  /* 0x015d803a26007988 */ /* 0x000fe80008000404 */
[----:B------:R0:W-:Y:S04]  /*1a1a0*/  STS.U16 [R38+UR4+0x19d80], R85 ;  /* 0x019d805526007988 */ /* 0x0001e80008000404 */
[----:B------:R-:W-:Y:S04]  /*1a1b0*/  STS.U16 [R38+UR4+0x1dd80], R59 ;  /* 0x01dd803b26007988 */ /* 0x000fe80008000404 */
[----:B------:R-:W-:Y:S04]  /*1a1c0*/  STS.U16 [R63+UR4+0x10200], R62 ;  /* 0x0102003e3f007988 */ /* 0x000fe80008000404 */
[----:B-1----:R-:W3:Y:S04]  /*1a1d0*/  LDL.LU R77, [R1+0x8f8] ;  /* 0x0008f800014d7983 */ /* 0x002ee80000300800 */
[----:B------:R-:W-:Y:S04]  /*1a1e0*/  STS.U16 [R63+UR4+0x14200], R64 ;  /* 0x014200403f007988 */ /* 0x000fe80008000404 */
[----:B------:R-:W3:Y:S04]  /*1a1f0*/  LDL.LU R86, [R1+0x8f4] ;  /* 0x0008f40001567983 */ /* 0x000ee80000300800 */
[----:B------:R-:W-:Y:S04]  /*1a200*/  STS.U16 [R63+UR4+0x18200], R56 ;  /* 0x018200383f007988 */ /* 0x000fe80008000404 */
[----:B0-----:R-:W3:Y:S04]  /*1a210*/  LDL.LU R85, [R1+0x8f0] ;  /* 0x0008f00001557983 */ /* 0x001ee80000300800 */
        /* <DEDUP_REMOVED lines=14> */
[----:B----4-:R0:W-:Y:S04]  /*1a300*/  STS.U16 [R63+UR4+0x10600], R65 ;  /* 0x010600413f007988 */ /* 0x0101e80008000404 */
[----:B------:R-:W4:Y:S04]  /*1a310*/  LDL.LU R62, [R1+0x6ac] ;  /* 0x0006ac00013e7983 */ /* 0x000f280000300800 */
[----:B------:R1:W-:Y:S04]  /*1a320*/  STS.U16 [R63+UR4+0x14600], R66 ;  /* 0x014600423f007988 */ /* 0x0003e80008000404 */
[----:B------:R-:W4:Y:S04]  /*1a330*/  LDL.LU R64, [R1+0x6a8] ;  /* 0x0006a80001407983 */ /* 0x000f280000300800 */
[----:B------:R1:W-:Y:S04]  /*1a340*/  STS.U16 [R63+UR4+0x18600], R67 ;  /* 0x018600433f007988 */ /* 0x0003e80008000404 */
[----:B0-----:R-:W4:Y:S04]  /*1a350*/  LDL.LU R65, [R1+0xa20] ;  /* 0x000a200001417983 */ /* 0x001f280000300800 */
[----:B------:R-:W-:Y:S04]  /*1a360*/  STS.U16 [R63+UR4+0x1c600], R60 ;  /* 0x01c6003c3f007988 */ /* 0x000fe80008000404 */
[----:B-1----:R-:W4:Y:S04]  /*1a370*/  LDL.LU R66, [R1+0xa1c] ;  /* 0x000a1c0001427983 */ /* 0x002f280000300800 */
[----:B------:R0:W-:Y:S04]  /*1a380*/  STS.U16 [R63+UR4+0x10a00], R91 ;  /* 0x010a005b3f007988 */ /* 0x0001e80008000404 */
[----:B------:R-:W4:Y:S04]  /*1a390*/  LDL.LU R67, [R1+0xa18] ;  /* 0x000a180001437983 */ /* 0x000f280000300800 */
[----:B------:R1:W-:Y:S04]  /*1a3a0*/  STS.U16 [R63+UR4+0x14a00], R90 ;  /* 0x014a005a3f007988 */ /* 0x0003e80008000404 */
[----:B0-----:R-:W4:Y:S04]  /*1a3b0*/  LDL.LU R91, [R1+0xa14] ;  /* 0x000a1400015b7983 */ /* 0x001f280000300800 */
[----:B------:R-:W4:Y:S04]  /*1a3c0*/  LDL.LU R60, [R1+0x9b0] ;  /* 0x0009b000013c7983 */ /* 0x000f280000300800 */
[----:B---3--:R0:W-:Y:S04]  /*1a3d0*/  STS.U16 [R63+UR4+0x18a00], R89 ;  /* 0x018a00593f007988 */ /* 0x0081e80008000404 */
[----:B-1----:R-:W3:Y:S04]  /*1a3e0*/  LDL.LU R90, [R1+0x9ac] ;  /* 0x0009ac00015a7983 */ /* 0x002ee80000300800 */
[----:B------:R1:W-:Y:S04]  /*1a3f0*/  STS.U16 [R63+UR4+0x1ca00], R87 ;  /* 0x01ca00573f007988 */ /* 0x0003e80008000404 */
[----:B0-----:R-:W3:Y:S04]  /*1a400*/  LDL.LU R89, [R1+0x9a8] ;  /* 0x0009a80001597983 */ /* 0x001ee80000300800 */
[----:B------:R0:W-:Y:S04]  /*1a410*/  STS.U16 [R63+UR4+0x10e00], R77 ;  /* 0x010e004d3f007988 */ /* 0x0001e80008000404 */
[----:B-1----:R-:W3:Y:S04]  /*1a420*/  LDL.LU R87, [R1+0x9a4] ;  /* 0x0009a40001577983 */ /* 0x002ee80000300800 */
[----:B------:R1:W-:Y:S04]  /*1a430*/  STS.U16 [R63+UR4+0x14e00], R86 ;  /* 0x014e00563f007988 */ /* 0x0003e80008000404 */
[----:B0-----:R-:W3:Y:S04]  /*1a440*/  LDL.LU R77, [R1+0x948] ;  /* 0x00094800014d7983 */ /* 0x001ee80000300800 */
[----:B------:R0:W-:Y:S04]  /*1a450*/  STS.U16 [R63+UR4+0x18e00], R85 ;  /* 0x018e00553f007988 */ /* 0x0001e80008000404 */
[----:B-1----:R-:W3:Y:S04]  /*1a460*/  LDL.LU R86, [R1+0x944] ;  /* 0x0009440001567983 */ /* 0x002ee80000300800 */
[----:B0-----:R-:W3:Y:S04]  /*1a470*/  LDL.LU R85, [R1+0x940] ;  /* 0x0009400001557983 */ /* 0x001ee80000300800 */
[----:B--2---:R0:W-:Y:S04]  /*1a480*/  STS.U16 [R63+UR4+0x1ce00], R84 ;  /* 0x01ce00543f007988 */ /* 0x0041e80008000404 */
[----:B------:R1:W-:Y:S04]  /*1a490*/  STS.U16 [R63+UR4+0x11200], R52 ;  /* 0x011200343f007988 */ /* 0x0003e80008000404 */
[----:B------:R2:W-:Y:S04]  /*1a4a0*/  STS.U16 [R63+UR4+0x15200], R53 ;  /* 0x015200353f007988 */ /* 0x0005e80008000404 */
[----:B0-----:R-:W3:Y:S04]  /*1a4b0*/  LDL.LU R84, [R1+0x93c] ;  /* 0x00093c0001547983 */ /* 0x001ee80000300800 */
[----:B------:R-:W3:Y:S04]  /*1a4c0*/  LDL.LU R92, [R1+0x8e8] ;  /* 0x0008e800015c7983 */ /* 0x000ee80000300800 */
[----:B-1----:R-:W3:Y:S04]  /*1a4d0*/  LDL.LU R52, [R1+0xfc8] ;  /* 0x000fc80001347983 */ /* 0x002ee80000300800 */
[----:B--2---:R-:W2:Y:S04]  /*1a4e0*/  LDL.LU R53, [R1+0xfc4] ;  /* 0x000fc40001357983 */ /* 0x004ea80000300800 */
[----:B------:R0:W-:Y:S04]  /*1a4f0*/  STS.U16 [R63+UR4+0x19200], R93 ;  /* 0x0192005d3f007988 */ /* 0x0001e80008000404 */
[----:B------:R1:W-:Y:S04]  /*1a500*/  STS.U16 [R63+UR4+0x1d200], R40 ;  /* 0x01d200283f007988 */ /* 0x0003e80008000404 */
[----:B------:R1:W-:Y:S04]  /*1a510*/  STS.U16 [R63+UR4+0x11600], R41 ;  /* 0x011600293f007988 */ /* 0x0003e80008000404 */
[----:B0-----:R-:W2:Y:S04]  /*1a520*/  LDL.LU R93, [R1+0xfc0] ;  /* 0x000fc000015d7983 */ /* 0x001ea80000300800 */
[----:B-1----:R-:W5:Y:S04]  /*1a530*/  LDL.LU R40, [R1+0xfbc] ;  /* 0x000fbc0001287983 */ /* 0x002f680000300800 */
[----:B------:R-:W5:Y:S04]  /*1a540*/  LDL.LU R41, [R1+0xfb8] ;  /* 0x000fb80001297983 */ /* 0x000f680000300800 */
[----:B------:R0:W-:Y:S04]  /*1a550*/  STS.U16 [R63+UR4+0x15600], R57 ;  /* 0x015600393f007988 */ /* 0x0001e80008000404 */
[----:B------:R1:W-:Y:S04]  /*1a560*/  STS.U16 [R63+UR4+0x19600], R38 ;  /* 0x019600263f007988 */ /* 0x0003e80008000404 */
[----:B------:R1:W-:Y:S04]  /*1a570*/  STS.U16 [R63+UR4+0x1d600], R61 ;  /* 0x01d6003d3f007988 */ /* 0x0003e80008000404 */
[----:B0-----:R-:W2:Y:S04]  /*1a580*/  LDL.LU R57, [R1+0xfb4] ;  /* 0x000fb40001397983 */ /* 0x001ea80000300800 */
[----:B-1----:R-:W5:Y:S04]  /*1a590*/  LDL.LU R38, [R1+0xfb0] ;  /* 0x000fb00001267983 */ /* 0x002f680000300800 */
[----:B------:R-:W2:Y:S04]  /*1a5a0*/  LDL.LU R61, [R1+0xfac] ;  /* 0x000fac00013d7983 */ /* 0x000ea80000300800 */
[----:B------:R0:W-:Y:S04]  /*1a5b0*/  STS.U16 [R63+UR4+0x11a00], R44 ;  /* 0x011a002c3f007988 */ /* 0x0001e80008000404 */
[----:B------:R1:W-:Y:S04]  /*1a5c0*/  STS.U16 [R63+UR4+0x15a00], R58 ;  /* 0x015a003a3f007988 */ /* 0x0003e80008000404 */
[----:B------:R1:W-:Y:S04]  /*1a5d0*/  STS.U16 [R63+UR4+0x19a00], R59 ;  /* 0x019a003b3f007988 */ /* 0x0003e80008000404 */
[----:B0-----:R-:W2:Y:S04]  /*1a5e0*/  LDL.LU R44, [R1+0xfa8] ;  /* 0x000fa800012c7983 */ /* 0x001ea80000300800 */
[----:B-1----:R-:W2:Y:S04]  /*1a5f0*/  LDL.LU R58, [R1+0xfa4] ;  /* 0x000fa400013a7983 */ /* 0x002ea80000300800 */
[----:B------:R-:W2:Y:S04]  /*1a600*/  LDL.LU R59, [R1+0xfa0] ;  /* 0x000fa000013b7983 */ /* 0x000ea80000300800 */
[----:B------:R0:W-:Y:S04]  /*1a610*/  STS.U16 [R63+UR4+0x1da00], R56 ;  /* 0x01da00383f007988 */ /* 0x0001e80008000404 */
[----:B0-----:R-:W2:Y:S04]  /*1a620*/  LDL.LU R56, [R1+0xf9c] ;  /* 0x000f9c0001387983 */ /* 0x001ea80000300800 */
[----:B--2---:R-:W-:Y:S04]  /*1a630*/  STS.U16 [R63+UR4+0x11e00], R56 ;  /* 0x011e00383f007988 */ /* 0x004fe80008000404 */
[----:B----4-:R0:W-:Y:S04]  /*1a640*/  STS.U16 [R63+UR4+0x15e00], R62 ;  /* 0x015e003e3f007988 */ /* 0x0101e80008000404 */
[----:B------:R1:W-:Y:S04]  /*1a650*/  STS.U16 [R63+UR4+0x19e00], R64 ;  /* 0x019e00403f007988 */ /* 0x0003e80008000404 */
[----:B0-----:R-:W2:Y:S04]  /*1a660*/  LDL.LU R62, [R1+0xf98] ;  /* 0x000f9800013e7983 */ /* 0x001ea80000300800 */
[----:B-1----:R-:W4:Y:S01]  /*1a670*/  LDL.LU R64, [R1+0xf94] ;  /* 0x000f940001407983 */ /* 0x002f220000300800 */
[----:B------:R-:W-:-:S03]  /*1a680*/  LOP3.LUT R56, R0, 0x50, RZ, 0x3c, !PT ;  /* 0x0000005000387812 */ /* 0x000fc600078e3cff */
[----:B----4-:R0:W-:Y:S04]  /*1a690*/  STS.U16 [R63+UR4+0x1de00], R64 ;  /* 0x01de00403f007988 */ /* 0x0101e80008000404 */
[----:B------:R1:W-:Y:S04]  /*1a6a0*/  STS.U16 [R56+UR4+0x10280], R65 ;  /* 0x0102804138007988 */ /* 0x0003e80008000404 */
[----:B------:R4:W-:Y:S04]  /*1a6b0*/  STS.U16 [R56+UR4+0x14280], R66 ;  /* 0x0142804238007988 */ /* 0x0009e80008000404 */
[----:B0-----:R-:W2:Y:S04]  /*1a6c0*/  LDL.LU R63, [R1+0xf90] ;  /* 0x000f9000013f7983 */ /* 0x001ea80000300800 */
[----:B------:R-:W2:Y:S04]  /*1a6d0*/  LDL.LU R64, [R1+0xf8c] ;  /* 0x000f8c0001407983 */ /* 0x000ea80000300800 */
[----:B-1----:R-:W2:Y:S04]  /*1a6e0*/  LDL.LU R65, [R1+0xf88] ;  /* 0x000f880001417983 */ /* 0x002ea80000300800 */
[----:B----4-:R-:W4:Y:S04]  /*1a6f0*/  LDL.LU R66, [R1+0xf84] ;  /* 0x000f840001427983 */ /* 0x010f280000300800 */
[----:B------:R0:W-:Y:S04]  /*1a700*/  STS.U16 [R56+UR4+0x18280], R67 ;  /* 0x0182804338007988 */ /* 0x0001e80008000404 */
[----:B------:R1:W-:Y:S04]  /*1a710*/  STS.U16 [R56+UR4+0x1c280], R91 ;  /* 0x01c2805b38007988 */ /* 0x0003e80008000404 */
[----:B------:R3:W-:Y:S04]  /*1a720*/  STS.U16 [R56+UR4+0x10680], R60 ;  /* 0x0106803c38007988 */ /* 0x0007e80008000404 */
[----:B0-----:R-:W2:Y:S04]  /*1a730*/  LDL.LU R67, [R1+0xf80] ;  /* 0x000f800001437983 */ /* 0x001ea80000300800 */
[----:B-1----:R-:W2:Y:S04]  /*1a740*/  LDL.LU R91, [R1+0xf7c] ;  /* 0x000f7c00015b7983 */ /* 0x002ea80000300800 */
[----:B---3--:R-:W3:Y:S04]  /*1a750*/  LDL.LU R60, [R1+0xa10] ;  /* 0x000a1000013c7983 */ /* 0x008ee80000300800 */
[----:B------:R0:W-:Y:S04]  /*1a760*/  STS.U16 [R56+UR4+0x14680], R90 ;  /* 0x0146805a38007988 */ /* 0x0001e80008000404 */
[----:B------:R1:W-:Y:S04]  /*1a770*/  STS.U16 [R56+UR4+0x18680], R89 ;  /* 0x0186805938007988 */ /* 0x0003e80008000404 */
[----:B------:R1:W-:Y:S04]  /*1a780*/  STS.U16 [R56+UR4+0x1c680], R87 ;  /* 0x01c6805738007988 */ /* 0x0003e80008000404 */
[----:B0-----:R-:W2:Y:S04]  /*1a790*/  LDL.LU R90, [R1+0xf78] ;  /* 0x000f7800015a7983 */ /* 0x001ea80000300800 */
[----:B-1----:R-:W2:Y:S04]  /*1a7a0*/  LDL.LU R89, [R1+0xf74] ;  /* 0x000f740001597983 */ /* 0x002ea80000300800 */
        /* <DEDUP_REMOVED lines=9> */
[----:B------:R-:W-:Y:S04]  /*1a840*/  STS.U16 [R56+UR4+0x10e80], R92 ;  /* 0x010e805c38007988 */ /* 0x000fe80008000404 */
[----:B--2---:R0:W-:Y:S04]  /*1a850*/  STS.U16 [R56+UR4+0x14e80], R84 ;  /* 0x014e805438007988 */ /* 0x0041e80008000404 */
[----:B------:R1:W-:Y:S04]  /*1a860*/  STS.U16 [R56+UR4+0x18e80], R85 ;  /* 0x018e805538007988 */ /* 0x0003e80008000404 */
[----:B------:R2:W-:Y:S04]  /*1a870*/  STS.U16 [R56+UR4+0x1ce80], R86 ;  /* 0x01ce805638007988 */ /* 0x0005e80008000404 */
[----:B0-----:R-:W3:Y:S04]  /*1a880*/  LDL.LU R84, [R1+0xf5c] ;  /* 0x000f5c0001547983 */ /* 0x001ee80000300800 */
[----:B-1----:R-:W3:Y:S04]  /*1a890*/  LDL.LU R85, [R1+0xf58] ;  /* 0x000f580001557983 */ /* 0x002ee80000300800 */
[----:B--2---:R-:W2:Y:S04]  /*1a8a0*/  LDL.LU R86, [R1+0xf54] ;  /* 0x000f540001567983 */ /* 0x004ea80000300800 */
[----:B------:R0:W-:Y:S04]  /*1a8b0*/  STS.U16 [R56+UR4+0x11280], R87 ;  /* 0x0112805738007988 */ /* 0x0001e80008000404 */
[----:B------:R1:W-:Y:S04]  /*1a8c0*/  STS.U16 [R56+UR4+0x15280], R89 ;  /* 0x0152805938007988 */ /* 0x0003e80008000404 */
[----:B------:R4:W-:Y:S04]  /*1a8d0*/  STS.U16 [R56+UR4+0x19280], R90 ;  /* 0x0192805a38007988 */ /* 0x0009e80008000404 */
[----:B0-----:R-:W2:Y:S04]  /*1a8e0*/  LDL.LU R87, [R1+0xf50] ;  /* 0x000f500001577983 */ /* 0x001ea80000300800 */
[----:B-1----:R-:W2:Y:S04]  /*1a8f0*/  LDL.LU R89, [R1+0xf4c] ;  /* 0x000f4c0001597983 */ /* 0x002ea80000300800 */
[----:B----4-:R-:W4:Y:S04]  /*1a900*/  LDL.LU R90, [R1+0xf48] ;  /* 0x000f4800015a7983 */ /* 0x010f280000300800 */
[----:B------:R0:W-:Y:S04]  /*1a910*/  STS.U16 [R56+UR4+0x1d280], R91 ;  /* 0x01d2805b38007988 */ /* 0x0001e80008000404 */
[----:B0-----:R-:W2:Y:S04]  /*1a920*/  LDL.LU R91, [R1+0xf44] ;  /* 0x000f4400015b7983 */ /* 0x001ea80000300800 */
        /* <DEDUP_REMOVED lines=8> */
[----:B------:R1:W-:Y:S04]  /*1a9b0*/  STS.U16 [R56+UR4+0x11e80], R44 ;  /* 0x011e802c38007988 */ /* 0x0003e80008000404 */
[----:B------:R-:W-:Y:S04]  /*1a9c0*/  STS.U16 [R56+UR4+0x15e80], R61 ;  /* 0x015e803d38007988 */ /* 0x000fe80008000404 */
[----:B0-----:R-:W4:Y:S01]  /*1a9d0*/  LDL R59, [R1+0x748] ;  /* 0x00074800013b7983 */ /* 0x001f220000100800 */
[----:B-1----:R-:W-:-:S03]  /*1a9e0*/  LOP3.LUT R44, R0, 0x60, RZ, 0x3c, !PT ;  /* 0x00000060002c7812 */ /* 0x002fc600078e3cff */
[----:B------:R-:W-:Y:S04]  /*1a9f0*/  STS.U16 [R56+UR4+0x19e80], R57 ;  /* 0x019e803938007988 */ /* 0x000fe80008000404 */
[----:B------:R-:W-:Y:S04]  /*1aa00*/  STS.U16 [R56+UR4+0x1de80], R93 ;  /* 0x01de805d38007988 */ /* 0x000fe80008000404 */
[----:B------:R-:W4:Y:S04]  /*1aa10*/  LDL R58, [R1+0x74c] ;  /* 0x00074c00013a7983 */ /* 0x000f280000100800 */
[----:B---3--:R-:W-:Y:S04]  /*1aa20*/  STS.U16 [R44+UR4+0x10300], R60 ;  /* 0x0103003c2c007988 */ /* 0x008fe80008000404 */
[----:B--2---:R0:W-:Y:S04]  /*1aa30*/  STS.U16 [R44+UR4+0x14300], R91 ;  /* 0x0143005b2c007988 */ /* 0x0041e80008000404 */
[----:B----4-:R1:W-:Y:S04]  /*1aa40*/  STS.U16 [R44+UR4+0x18300], R90 ;  /* 0x0183005a2c007988 */ /* 0x0103e80008000404 */
[----:B------:R2:W-:Y:S04]  /*1aa50*/  STS.U16 [R44+UR4+0x1c300], R89 ;  /* 0x01c300592c007988 */ /* 0x0005e80008000404 */
[----:B0-----:R-:W3:Y:S04]  /*1aa60*/  LDL.LU R91, [R1+0xf40] ;  /* 0x000f4000015b7983 */ /* 0x001ee80000300800 */
[----:B-1----:R-:W4:Y:S04]  /*1aa70*/  LDL.LU R90, [R1+0xf3c] ;  /* 0x000f3c00015a7983 */ /* 0x002f280000300800 */
[----:B--2---:R-:W2:Y:S04]  /*1aa80*/  LDL.LU R89, [R1+0xf38] ;  /* 0x000f380001597983 */ /* 0x004ea80000300800 */
[----:B------:R0:W-:Y:S04]  /*1aa90*/  STS.U16 [R44+UR4+0x10700], R87 ;  /* 0x010700572c007988 */ /* 0x0001e80008000404 */
[----:B0-----:R-:W2:Y:S04]  /*1aaa0*/  LDL.LU R87, [R1+0xf34] ;  /* 0x000f340001577983 */ /* 0x001ea80000300800 */
[----:B------:R-:W2:Y:S04]  /*1aab0*/  LDL R57, [R1+0x768] ;  /* 0x0007680001397983 */ /* 0x000ea80000100800 */
[----:B------:R-:W3:Y:S01]  /*1aac0*/  LDL R56, [R1+0x76c] ;  /* 0x00076c0001387983 */ /* 0x000ee20000100800 */
[----:B------:R-:W-:Y:S01]  /*1aad0*/  PRMT R77, RZ, 0x7610, R77 ;  /* 0x00007610ff4d7816 */ /* 0x000fe2000000004d */
[----:B------:R-:W-:-:S02]  /*1aae0*/  @!P1 IMAD.MOV.U32 R93, RZ, RZ, R59 ;  /* 0x000000ffff5d9224 */ /* 0x000fc400078e003b */
[----:B------:R0:W-:Y:S04]  /*1aaf0*/  STS.U16 [R44+UR4+0x14700], R86 ;  /* 0x014700562c007988 */ /* 0x0001e80008000404 */
[----:B------:R1:W-:Y:S04]  /*1ab00*/  STS.U16 [R44+UR4+0x18700], R85 ;  /* 0x018700552c007988 */ /* 0x0003e80008000404 */
[----:B------:R1:W-:Y:S01]  /*1ab10*/  STS.U16 [R44+UR4+0x1c700], R84 ;  /* 0x01c700542c007988 */ /* 0x0003e20008000404 */
[----:B------:R-:W-:-:S03]  /*1ab20*/  @!P1 IMAD.MOV.U32 R92, RZ, RZ, R58 ;  /* 0x000000ffff5c9224 */ /* 0x000fc600078e003a */
[----:B0-----:R-:W3:Y:S04]  /*1ab30*/  LDL.LU R86, [R1+0xf30] ;  /* 0x000f300001567983 */ /* 0x001ee80000300800 */
[----:B-1----:R-:W3:Y:S04]  /*1ab40*/  LDL.LU R85, [R1+0xf2c] ;  /* 0x000f2c0001557983 */ /* 0x002ee80000300800 */
[----:B------:R-:W3:Y:S04]  /*1ab50*/  LDL.LU R84, [R1+0xf28] ;  /* 0x000f280001547983 */ /* 0x000ee80000300800 */
[----:B------:R-:W3:Y:S04]  /*1ab60*/  LDL.LU R67, [R1+0xab8] ;  /* 0x000ab80001437983 */ /* 0x000ee80000300800 */
[----:B------:R-:W3:Y:S04]  /*1ab70*/  LDL.LU R66, [R1+0xab4] ;  /* 0x000ab40001427983 */ /* 0x000ee80000300800 */
[----:B------:R2:W3:Y:S04]  /*1ab80*/  @!P1 LDG.E.U16 R77, desc[UR16][R92.64] ;  /* 0x000000105c4d9981 */ /* 0x0004e8000c1e1500 */
[----:B------:R-:W3:Y:S04]  /*1ab90*/  LDL.LU R65, [R1+0xab0] ;  /* 0x000ab00001417983 */ /* 0x000ee80000300800 */
[----:B------:R-:W3:Y:S04]  /*1aba0*/  LDL.LU R64, [R1+0xaac] ;  /* 0x000aac0001407983 */ /* 0x000ee80000300800 */
[----:B------:R-:W3:Y:S04]  /*1abb0*/  LDL.LU R63, [R1+0xa98] ;  /* 0x000a9800013f7983 */ /* 0x000ee80000300800 */
[----:B------:R-:W3:Y:S04]  /*1abc0*/  LDL.LU R62, [R1+0xa94] ;  /* 0x000a9400013e7983 */ /* 0x000ee80000300800 */
[----:B------:R-:W3:Y:S04]  /*1abd0*/  LDL.LU R61, [R1+0xa90] ;  /* 0x000a9000013d7983 */ /* 0x000ee80000300800 */
[----:B------:R-:W3:Y:S04]  /*1abe0*/  LDL.LU R60, [R1+0xa8c] ;  /* 0x000a8c00013c7983 */ /* 0x000ee80000300800 */
[----:B------:R-:W3:Y:S04]  /*1abf0*/  LDL R59, [R1+0x760] ;  /* 0x00076000013b7983 */ /* 0x000ee80000100800 */
[----:B------:R-:W3:Y:S01]  /*1ac00*/  LDL R58, [R1+0x764] ;  /* 0x00076400013a7983 */ /* 0x000ee20000100800 */
[----:B----4-:R-:W-:Y:S01]  /*1ac10*/  PRMT R90, RZ, 0x7610, R90 ;  /* 0x00007610ff5a7816 */ /* 0x010fe2000000005a */
[----:B--2---:R-:W-:Y:S01]  /*1ac20*/  @!P1 IMAD.MOV.U32 R93, RZ, RZ, R57 ;  /* 0x000000ffff5d9224 */ /* 0x004fe200078e0039 */
[----:B---3--:R-:W-:Y:S01]  /*1ac30*/  PRMT R91, RZ, 0x7610, R91 ;  /* 0x00007610ff5b7816 */ /* 0x008fe2000000005b */
[----:B------:R-:W2:Y:S01]  /*1ac40*/  LDL R57, [R1+0x780] ;  /* 0x0007800001397983 */ /* 0x000ea20000100800 */
[----:B------:R-:W-:Y:S01]  /*1ac50*/  @!P1 IMAD.MOV.U32 R92, RZ, RZ, R56 ;  /* 0x000000ffff5c9224 */ /* 0x000fe200078e0038 */
[----:B------:R-:W-:-:S02]  /*1ac60*/  PRMT R89, RZ, 0x7610, R89 ;  /* 0x00007610ff597816 */ /* 0x000fc40000000059 */
[----:B------:R-:W3:Y:S04]  /*1ac70*/  LDL R56, [R1+0x784] ;  /* 0x0007840001387983 */ /* 0x000ee80000100800 */
[----:B------:R0:W4:Y:S04]  /*1ac80*/  @!P1 LDG.E.U16 R90, desc[UR16][R92.64] ;  /* 0x000000105c5a9981 */ /* 0x000128000c1e1500 */
[----:B------:R-:W0:Y:S04]  /*1ac90*/  LDL R92, [R1+0x750] ;  /* 0x00075000015c7983 */ /* 0x000e280000100800 */
[----:B------:R-:W0:Y:S02]  /*1aca0*/  LDL R93, [R1+0x754] ;  /* 0x00075400015d7983 */ /* 0x000e240000100800 */
[----:B0-----:R-:W-:-:S04]  /*1acb0*/  @!P1 LOP3.LUT R93, R93, R92, RZ, 0x3c, !PT ;  /* 0x0000005c5d5d9212 */ /* 0x001fc800078e3cff */
[----:B------:R-:W-:-:S04]  /*1acc0*/  @!P1 LOP3.LUT R92, R93, R92, RZ, 0x3c, !PT ;  /* 0x0000005c5d5c9212 */ /* 0x000fc800078e3cff */
[----:B------:R-:W-:-:S05]  /*1acd0*/  @!P1 LOP3.LUT R93, R93, R92, RZ, 0x3c, !PT ;  /* 0x0000005c5d5d9212 */ /* 0x000fca00078e3cff */
[----:B------:R0:W2:Y:S04]  /*1ace0*/  @!P1 LDG.E.U16 R91, desc[UR16][R92.64] ;  /* 0x000000105c5b9981 */ /* 0x0000a8000c1e1500 */
[----:B------:R-:W0:Y:S04]  /*1acf0*/  LDL R92, [R1+0x770] ;  /* 0x00077000015c7983 */ /* 0x000e280000100800 */
[----:B------:R-:W0:Y:S02]  /*1ad00*/  LDL R93, [R1+0x774] ;  /* 0x00077400015d7983 */ /* 0x000e240000100800 */
[----:B0-----:R-:W-:-:S04]  /*1ad10*/  @!P1 LOP3.LUT R93, R93, R92, RZ, 0x3c, !PT ;  /* 0x0000005c5d5d9212 */ /* 0x001fc800078e3cff */
[----:B------:R-:W-:-:S04]  /*1ad20*/  @!P1 LOP3.LUT R92, R93, R92, RZ, 0x3c, !PT ;  /* 0x0000005c5d5c9212 */ /* 0x000fc800078e3cff */
[----:B------:R-:W-:-:S05]  /*1ad30*/  @!P1 LOP3.LUT R93, R93, R92, RZ, 0x3c, !PT ;  /* 0x0000005c5d5d9212 */ /* 0x000fca00078e3cff */
[----:B------:R0:W2:Y:S04]  /*1ad40*/  @!P1 LDG.E.U16 R89, desc[UR16][R92.64] ;  /* 0x000000105c599981 */ /* 0x0000a8000c1e1500 */
[----:B------:R-:W0:Y:S04]  /*1ad50*/  LDL R92, [R1+0x758] ;  /* 0x00075800015c7983 */ /* 0x000e280000100800 */
[----:B------:R-:W0:Y:S01]  /*1ad60*/  LDL R93, [R1+0x75c] ;  /* 0x00075c00015d7983 */ /* 0x000e220000100800 */
[----:B------:R-:W-:Y:S02]  /*1ad70*/  PRMT R86, RZ, 0x7610, R86 ;  /* 0x00007610ff567816 */ /* 0x000fe40000000056 */
[----:B0-----:R-:W-:-:S04]  /*1ad80*/  @!P1 LOP3.LUT R93, R93, R92, RZ, 0x3c, !PT ;  /* 0x0000005c5d5d9212 */ /* 0x001fc800078e3cff */
[----:B------:R-:W-:-:S04]  /*1ad90*/  @!P1 LOP3.LUT R92, R93, R92, RZ, 0x3c, !PT ;  /* 0x0000005c5d5c9212 */ /* 0x000fc800078e3cff */
[----:B------:R-:W-:-:S05]  /*1ada0*/  @!P1 LOP3.LUT R93, R93, R92, RZ, 0x3c, !PT ;  /* 0x0000005c5d5d9212 */ /* 0x000fca00078e3cff */
[----:B------:R0:W2:Y:S04]  /*1adb0*/  @!P1 LDG.E.U16 R86, desc[UR16][R92.64] ;  /* 0x000000105c569981 */ /* 0x0000a8000c1e1500 */
[----:B------:R-:W0:Y:S04]  /*1adc0*/  LDL R92, [R1+0x778] ;  /* 0x00077800015c7983 */ /* 0x000e280000100800 */
[----:B------:R-:W0:Y:S01]  /*1add0*/  LDL R93, [R1+0x77c] ;  /* 0x00077c00015d7983 */ /* 0x000e220000100800 */
[----:B------:R-:W-:Y:S02]  /*1ade0*/  PRMT R87, RZ, 0x7610, R87 ;  /* 0x00007610ff577816 */ /* 0x000fe40000000057 */
[----:B------:R-:W-:Y:S01]  /*1adf0*/  PRMT R84, RZ, 0x7610, R84 ;  /* 0x00007610ff547816 */ /* 0x000fe20000000054 */
[----:B------:R-:W-:Y:S01]  /*1ae00*/  STS.U16 [R44+UR4+0x10b00], R67 ;  /* 0x010b00432c007988 */ /* 0x000fe20008000404 */
[----:B------:R-:W-:-:S03]  /*1ae10*/  PRMT R85, RZ, 0x7610, R85 ;  /* 0x00007610ff557816 */ /* 0x000fc60000000055 */
        /* <DEDUP_REMOVED lines=8> */
[----:B------:R1:W-:Y:S01]  /*1aea0*/  STS.U16 [R44+UR4+0x15300], R52 ;  /* 0x015300342c007988 */ /* 0x0003e20008000404 */
[----:B0-----:R-:W-:-:S04]  /*1aeb0*/  @!P1 LOP3.LUT R93, R93, R92, RZ, 0x3c, !PT ;  /* 0x0000005c5d5d9212 */ /* 0x001fc800078e3cff */
[----:B------:R-:W-:-:S04]  /*1aec0*/  @!P1 LOP3.LUT R92, R93, R92, RZ, 0x3c, !PT ;  /* 0x0000005c5d5c9212 */ /* 0x000fc800078e3cff */
[----:B------:R-:W-:-:S05]  /*1aed0*/  @!P1 LOP3.LUT R93, R93, R92, RZ, 0x3c, !PT ;  /* 0x0000005c5d5d9212 */ /* 0x000fca00078e3cff */
[----:B------:R0:W4:Y:S02]  /*1aee0*/  @!P1 LDG.E.U16 R87, desc[UR16][R92.64] ;  /* 0x000000105c579981 */ /* 0x000124000c1e1500 */
[----:B0-----:R-:W-:Y:S02]  /*1aef0*/  @!P1 IMAD.MOV.U32 R92, RZ, RZ, R58 ;  /* 0x000000ffff5c9224 */ /* 0x001fe400078e003a */
[----:B------:R-:W-:Y:S01]  /*1af00*/  @!P1 IMAD.MOV.U32 R93, RZ, RZ, R59 ;  /* 0x000000ffff5d9224 */ /* 0x000fe200078e003b */
[----:B------:R-:W4:Y:S04]  /*1af10*/  LDL.LU R58, [R1+0xad8] ;  /* 0x000ad800013a7983 */ /* 0x000f280000300800 */
[----:B------:R3:W4:Y:S04]  /*1af20*/  @!P1 LDG.E.U16 R84, desc[UR16][R92.64] ;  /* 0x000000105c549981 */ /* 0x000728000c1e1500 */
[----:B------:R-:W4:Y:S01]  /*1af30*/  LDL.LU R59, [R1+0xad4] ;  /* 0x000ad400013b7983 */ /* 0x000f220000300800 */
[----:B---3--:R-:W-:-:S02]  /*1af40*/  @!P1 IMAD.MOV.U32 R92, RZ, RZ, R56 ;  /* 0x000000ffff5c9224 */ /* 0x008fc400078e0038 */
[----:B--2---:R-:W-:Y:S01]  /*1af50*/  @!P1 IMAD.MOV.U32 R93, RZ, RZ, R57 ;  /* 0x000000ffff5d9224 */ /* 0x004fe200078e0039 */
[----:B------:R-:W2:Y:S04]  /*1af60*/  LDL.LU R56, [R1+0xad0] ;  /* 0x000ad00001387983 */ /* 0x000ea80000300800 */
[----:B------:R0:W3:Y:S04]  /*1af70*/  @!P1 LDG.E.U16 R85, desc[UR16][R92.64] ;  /* 0x000000105c559981 */ /* 0x0000e8000c1e1500 */
[----:B------:R-:W3:Y:S01]  /*1af80*/  LDL.LU R57, [R1+0xacc] ;  /* 0x000acc0001397983 */ /* 0x000ee20000300800 */
[----:B0-----:R-:W-:Y:S01]  /*1af90*/  IMAD.SHL.U32 R92, R54, 0x2, RZ ;  /* 0x00000002365c7824 */ /* 0x001fe200078e00ff */
[----:B------:R-:W-:-:S02]  /*1afa0*/  SHF.R.S32.HI R93, RZ, 0x6, R55 ;  /* 0x00000006ff5d7819 */ /* 0x000fc40000011437 */
[----:B------:R-:W3:Y:S04]  /*1afb0*/  LDL.LU R54, [R1+0xac8] ;  /* 0x000ac80001367983 */ /* 0x000ee80000300800 */
[----:B------:R-:W3:Y:S04]  /*1afc0*/  LDL.LU R55, [R1+0xac4] ;  /* 0x000ac40001377983 */ /* 0x000ee80000300800 */
        /* <DEDUP_REMOVED lines=10> */
[----:B------:R0:W-:Y:S01]  /*1b070*/  STS.U16 [R44+UR4+0x19300], R39 ;  /* 0x019300272c007988 */ /* 0x0001e20008000404 */
[----:B------:R-:W-:-:S03]  /*1b080*/  SGXT R93, R93, 0x1 ;  /* 0x000000015d5d781a */ /* 0x000fc60000000200 */
[----:B------:R1:W-:Y:S04]  /*1b090*/  STS.U16 [R44+UR4+0x1d300], R36 ;  /* 0x01d300242c007988 */ /* 0x0003e80008000404 */
[----:B------:R1:W-:Y:S04]  /*1b0a0*/  STS.U16 [R44+UR4+0x11700], R37 ;  /* 0x011700252c007988 */ /* 0x0003e80008000404 */
[----:B------:R1:W-:Y:S04]  /*1b0b0*/  STS.U16 [R44+UR4+0x15700], R34 ;  /* 0x015700222c007988 */ /* 0x0003e80008000404 */
[----:B0-----:R0:W5:Y:S04]  /*1b0c0*/  LDL.LU R39, [R1+0xf24] ;  /* 0x000f240001277983 */ /* 0x0011680000300800 */
[----:B------:R0:W-:Y:S01]  /*1b0d0*/  STS.U16 [R44+UR4+0x19700], R35 ;  /* 0x019700232c007988 */ /* 0x0001e20008000404 */
[----:B------:R-:W-:-:S03]  /*1b0e0*/  LOP3.LUT R92, R92, 0x90, R93, 0x78, !PT ;  /* 0x000000905c5c7812 */ /* 0x000fc600078e785d */
[----:B-1----:R1:W5:Y:S04]  /*1b0f0*/  LDL.LU R36, [R1+0xf20] ;  /* 0x000f200001247983 */ /* 0x0023680000300800 */
[----:B------:R0:W-:Y:S01]  /*1b100*/  STS.U16 [R44+UR4+0x1d700], R42 ;  /* 0x01d7002a2c007988 */ /* 0x0001e20008000404 */
[----:B------:R-:W-:-:S03]  /*1b110*/  LOP3.LUT R93, R0, 0x70, RZ, 0x3c, !PT ;  /* 0x00000070005d7812 */ /* 0x000fc600078e3cff */
[----:B------:R1:W5:Y:S04]  /*1b120*/  LDL.LU R37, [R1+0xf1c] ;  /* 0x000f1c0001257983 */ /* 0x0003680000300800 */
[----:B------:R0:W-:Y:S04]  /*1b130*/  STS.U16 [R44+UR4+0x11b00], R43 ;  /* 0x011b002b2c007988 */ /* 0x0001e80008000404 */
[----:B------:R1:W5:Y:S04]  /*1b140*/  LDL.LU R34, [R1+0xf18] ;  /* 0x000f180001227983 */ /* 0x0003680000300800 */
[----:B------:R1:W-:Y:S04]  /*1b150*/  STS.U16 [R44+UR4+0x15b00], R50 ;  /* 0x015b00322c007988 */ /* 0x0003e80008000404 */
[----:B0-----:R0:W5:Y:S04]  /*1b160*/  LDL.LU R35, [R1+0xf14] ;  /* 0x000f140001237983 */ /* 0x0011680000300800 */
[----:B------:R0:W-:Y:S04]  /*1b170*/  STS.U16 [R44+UR4+0x19b00], R51 ;  /* 0x019b00332c007988 */ /* 0x0001e80008000404 */
[----:B------:R0:W5:Y:S04]  /*1b180*/  LDL.LU R42, [R1+0xf10] ;  /* 0x000f1000012a7983 */ /* 0x0001680000300800 */
[----:B------:R0:W-:Y:S04]  /*1b190*/  STS.U16 [R44+UR4+0x1db00], R48 ;  /* 0x01db00302c007988 */ /* 0x0001e80008000404 */
[----:B------:R0:W5:Y:S04]  /*1b1a0*/  LDL.LU R43, [R1+0xf0c] ;  /* 0x000f0c00012b7983 */ /* 0x0001680000300800 */
[----:B------:R0:W-:Y:S04]  /*1b1b0*/  STS.U16 [R44+UR4+0x11f00], R49 ;  /* 0x011f00312c007988 */ /* 0x0001e80008000404 */
[----:B-1----:R1:W5:Y:S04]  /*1b1c0*/  LDL.LU R50, [R1+0xf08] ;  /* 0x000f080001327983 */ /* 0x0023680000300800 */
[----:B------:R1:W-:Y:S04]  /*1b1d0*/  STS.U16 [R44+UR4+0x15f00], R46 ;  /* 0x015f002e2c007988 */ /* 0x0003e80008000404 */
[----:B0-----:R0:W5:Y:S04]  /*1b1e0*/  LDL.LU R51, [R1+0xf04] ;  /* 0x000f040001337983 */ /* 0x0011680000300800 */
[----:B------:R0:W-:Y:S04]  /*1b1f0*/  STS.U16 [R44+UR4+0x19f00], R47 ;  /* 0x019f002f2c007988 */ /* 0x0001e80008000404 */
[----:B------:R0:W5:Y:S04]  /*1b200*/  LDL.LU R48, [R1+0xf00] ;  /* 0x000f000001307983 */ /* 0x0001680000300800 */
[----:B------:R0:W-:Y:S04]  /*1b210*/  STS.U16 [R44+UR4+0x1df00], R45 ;  /* 0x01df002d2c007988 */ /* 0x0001e80008000404 */
[----:B------:R0:W5:Y:S04]  /*1b220*/  LDL.LU R49, [R1+0xefc] ;  /* 0x000efc0001317983 */ /* 0x0001680000300800 */
[----:B-1----:R1:W5:Y:S04]  /*1b230*/  LDL.LU R46, [R1+0xef8] ;  /* 0x000ef800012e7983 */ /* 0x0023680000300800 */
[----:B0-----:R1:W5:Y:S04]  /*1b240*/  LDL.LU R47, [R1+0xef4] ;  /* 0x000ef400012f7983 */ /* 0x0013680000300800 */
[----:B------:R1:W5:Y:S04]  /*1b250*/  LDL.LU R44, [R1+0xef0] ;  /* 0x000ef000012c7983 */ /* 0x0003680000300800 */
[----:B------:R1:W5:Y:S04]  /*1b260*/  LDL.LU R45, [R1+0xeec] ;  /* 0x000eec00012d7983 */ /* 0x0003680000300800 */
[----:B----4-:R0:W-:Y:S04]  /*1b270*/  STS.U16 [R93+UR4+0x10380], R58 ;  /* 0x0103803a5d007988 */ /* 0x0101e80008000404 */
[----:B------:R4:W-:Y:S04]  /*1b280*/  STS.U16 [R93+UR4+0x14380], R59 ;  /* 0x0143803b5d007988 */ /* 0x0009e80008000404 */
[----:B0-----:R1:W5:Y:S04]  /*1b290*/  LDL.LU R58, [R1+0xee8] ;  /* 0x000ee800013a7983 */ /* 0x0013680000300800 */
[----:B--2---:R0:W-:Y:S04]  /*1b2a0*/  STS.U16 [R93+UR4+0x18380], R56 ;  /* 0x018380385d007988 */ /* 0x0041e80008000404 */
[----:B----4-:R1:W5:Y:S04]  /*1b2b0*/  LDL.LU R59, [R1+0xee4] ;  /* 0x000ee400013b7983 */ /* 0x0103680000300800 */
[----:B---3--:R2:W-:Y:S04]  /*1b2c0*/  STS.U16 [R93+UR4+0x1c380], R57 ;  /* 0x01c380395d007988 */ /* 0x0085e80008000404 */
[----:B0-----:R1:W5:Y:S04]  /*1b2d0*/  LDL.LU R56, [R1+0xee0] ;  /* 0x000ee00001387983 */ /* 0x0013680000300800 */
[----:B------:R0:W-:Y:S04]  /*1b2e0*/  STS.U16 [R93+UR4+0x10780], R54 ;  /* 0x010780365d007988 */ /* 0x0001e80008000404 */
[----:B------:R3:W-:Y:S04]  /*1b2f0*/  STS.U16 [R93+UR4+0x14780], R55 ;  /* 0x014780375d007988 */ /* 0x0007e80008000404 */
[----:B------:R4:W-:Y:S04]  /*1b300*/  STS.U16 [R93+UR4+0x18780], R52 ;  /* 0x018780345d007988 */ /* 0x0009e80008000404 */
[----:B------:R0:W-:Y:S04]  /*1b310*/  STS.U16 [R93+UR4+0x1c780], R53 ;  /* 0x01c780355d007988 */ /* 0x0001e80008000404 */
[----:B--2---:R1:W5:Y:S04]  /*1b320*/  LDL.LU R57, [R1+0xedc] ;  /* 0x000edc0001397983 */ /* 0x0043680000300800 */
[----:B------:R2:W-:Y:S04]  /*1b330*/  STS.U16 [R93+UR4+0x10b80], R66 ;  /* 0x010b80425d007988 */ /* 0x0005e80008000404 */
[----:B0-----:R1:W5:Y:S04]  /*1b340*/  LDL.LU R54, [R1+0xed8] ;  /* 0x000ed80001367983 */ /* 0x0013680000300800 */
[----:B------:R0:W-:Y:S04]  /*1b350*/  STS.U16 [R93+UR4+0x14b80], R67 ;  /* 0x014b80435d007988 */ /* 0x0001e80008000404 */
[----:B---3--:R1:W5:Y:S04]  /*1b360*/  LDL.LU R55, [R1+0xed4] ;  /* 0x000ed40001377983 */ /* 0x0083680000300800 */
[----:B------:R3:W-:Y:S04]  /*1b370*/  STS.U16 [R93+UR4+0x18b80], R64 ;  /* 0x018b80405d007988 */ /* 0x0007e80008000404 */
[----:B----4-:R1:W5:Y:S04]  /*1b380*/  LDL.LU R52, [R1+0xed0] ;  /* 0x000ed00001347983 */ /* 0x0103680000300800 */
[----:B------:R4:W-:Y:S04]  /*1b390*/  STS.U16 [R93+UR4+0x1cb80], R65 ;  /* 0x01cb80415d007988 */ /* 0x0009e80008000404 */
[----:B------:R1:W5:Y:S04]  /*1b3a0*/  LDL.LU R53, [R1+0xecc] ;  /* 0x000ecc0001357983 */ /* 0x0003680000300800 */
        /* <DEDUP_REMOVED lines=34> */
[----:B------:R-:W-:Y:S04]  /*1b5d0*/  STS.U16 [R93+UR4+0x15f80], R79 ;  /* 0x015f804f5d007988 */ /* 0x000fe80008000404 */
[----:B---3--:R1:W5:Y:S04]  /*1b5e0*/  LDL.LU R83, [R1+0xe84] ;  /* 0x000e840001537983 */ /* 0x0083680000300800 */
[----:B------:R-:W-:Y:S04]  /*1b5f0*/  STS.U16 [R93+UR4+0x19f80], R76 ;  /* 0x019f804c5d007988 */ /* 0x000fe80008000404 */
[----:B----4-:R1:W5:Y:S04]  /*1b600*/  LDL.LU R80, [R1+0xe80] ;  /* 0x000e800001507983 */ /* 0x0103680000300800 */
[----:B------:R0:W-:Y:S04]  /*1b610*/  STS.U16 [R93+UR4+0x1df80], R88 ;  /* 0x01df80585d007988 */ /* 0x0001e80008000404 */
[----:B------:R1:W5:Y:S04]  /*1b620*/  LDL.LU R81, [R1+0xe7c] ;  /* 0x000e7c0001517983 */ /* 0x0003680000300800 */
[----:B--2---:R1:W5:Y:S01]  /*1b630*/  LDL.LU R78, [R1+0xe78] ;  /* 0x000e7800014e7983 */ /* 0x0043620000300800 */
[----:B0-----:R-:W-:-:S03]  /*1b640*/  LOP3.LUT R88, R92, 0x20, RZ, 0x3c, !PT ;  /* 0x000000205c587812 */ /* 0x001fc600078e3cff */
[----:B------:R1:W5:Y:S01]  /*1b650*/  LDL.LU R79, [R1+0xe74] ;  /* 0x000e7400014f7983 */ /* 0x0003620000300800 */
[----:B------:R-:W-:-:S03]  /*1b660*/  LOP3.LUT R93, R92, 0x40, RZ, 0x3c, !PT ;  /* 0x000000405c5d7812 */ /* 0x000fc600078e3cff */
[----:B------:R1:W5:Y:S04]  /*1b670*/  LDL.LU R76, [R1+0xe70] ;  /* 0x000e7000014c7983 */ /* 0x0003680000300800 */
[----:B------:R0:W-:Y:S04]  /*1b680*/  STS.U16 [R92+UR4+0x20800], R77 ;  /* 0x0208004d5c007988 */ /* 0x0001e80008000404 */
[----:B------:R2:W-:Y:S04]  /*1b690*/  STS.U16 [R92+UR4+0x20c00], R90 ;  /* 0x020c005a5c007988 */ /* 0x0005e80008000404 */
[----:B------:R3:W-:Y:S04]  /*1b6a0*/  STS.U16 [R88+UR4+0x20900], R91 ;  /* 0x0209005b58007988 */ /* 0x0007e80008000404 */
[----:B0-----:R1:W5:Y:S01]  /*1b6b0*/  LDL.LU R77, [R1+0xe6c] ;  /* 0x000e6c00014d7983 */ /* 0x0013620000300800 */
[----:B--2---:R-:W-:-:S03]  /*1b6c0*/  LOP3.LUT R92, R92, 0x60, RZ, 0x3c, !PT ;  /* 0x000000605c5c7812 */ /* 0x004fc600078e3cff */
[----:B------:R1:W5:Y:S04]  /*1b6d0*/  LDL.LU R90, [R1+0xe68] ;  /* 0x000e6800015a7983 */ /* 0x0003680000300800 */
[----:B---3--:R1:W5:Y:S04]  /*1b6e0*/  LDL.LU R91, [R1+0xe64] ;  /* 0x000e6400015b7983 */ /* 0x0083680000300800 */
[----:B------:R0:W-:Y:S04]  /*1b6f0*/  STS.U16 [R88+UR4+0x20d00], R89 ;  /* 0x020d005958007988 */ /* 0x0001e80008000404 */
[----:B------:R2:W-:Y:S04]  /*1b700*/  STS.U16 [R93+UR4+0x20a00], R86 ;  /* 0x020a00565d007988 */ /* 0x0005e80008000404 */
[----:B------:R3:W-:Y:S04]  /*1b710*/  STS.U16 [R93+UR4+0x20e00], R87 ;  /* 0x020e00575d007988 */ /* 0x0007e80008000404 */
[----:B0-----:R1:W5:Y:S04]  /*1b720*/  LDL.LU R88, [R1+0xe60] ;  /* 0x000e600001587983 */ /* 0x0013680000300800 */
[----:B------:R1:W5:Y:S04]  /*1b730*/  LDL.LU R89, [R1+0xe5c] ;  /* 0x000e5c0001597983 */ /* 0x0003680000300800 */
[----:B--2---:R1:W5:Y:S04]  /*1b740*/  LDL.LU R86, [R1+0xe58] ;  /* 0x000e580001567983 */ /* 0x0043680000300800 */
[----:B---3--:R1:W5:Y:S04]  /*1b750*/  LDL.LU R87, [R1+0xe54] ;  /* 0x000e540001577983 */ /* 0x0083680000300800 */
[----:B------:R0:W-:Y:S04]  /*1b760*/  STS.U16 [R92+UR4+0x20b00], R84 ;  /* 0x020b00545c007988 */ /* 0x0001e80008000404 */
[----:B------:R2:W-:Y:S01]  /*1b770*/  STS.U16 [R92+UR4+0x20f00], R85 ;  /* 0x020f00555c007988 */ /* 0x0005e20008000404 */
[----:B------:R3:W-:Y:S06]  /*1b780*/  MEMBAR.ALL.CTA ;  /* 0x0000000000007992 */ /* 0x0007ec0000008000 */
[----:B---3--:R-:W3:Y:S04]  /*1b790*/  FENCE.VIEW.ASYNC.S ;  /* 0x00000000000073c6 */ /* 0x008ee80000000000 */
[----:B0-----:R1:W5:Y:S04]  /*1b7a0*/  LDL.LU R84, [R1+0xe50] ;  /* 0x000e500001547983 */ /* 0x0013680000300800 */
[----:B--2---:R1:W5:Y:S01]  /*1b7b0*/  LDL.LU R85, [R1+0xe4c] ;  /* 0x000e4c0001557983 */ /* 0x0043620000300800 */
[----:B------:R-:W-:-:S04]  /*1b7c0*/  ULEA UR7, UR12, UR4, 0x3 ;  /* 0x000000040c077291 */ /* 0x000fc8000f8e18ff */
[----:B------:R-:W-:Y:S01]  /*1b7d0*/  UIADD3 UR7, UPT, UPT, UR7, 0x21000, URZ ;  /* 0x0002100007077890 */ /* 0x000fe2000fffe0ff */
[----:B---3--:R-:W-:Y:S06]  /*1b7e0*/  BAR.SYNC.DEFER_BLOCKING 0x0 ;  /* 0x0000000000007b1d */ /* 0x008fec0000010000 */
[----:B------:R-:W-:Y:S05]  /*1b7f0*/  @P0 BRA `(.L_x_9) ;  /* 0x0000000000d40947 */ /* 0x000fea0003800000 */
[----:B------:R-:W-:Y:S02]  /*1b800*/  UIADD3 UR9, UPT, UPT, UR5, 0x10, URZ ;  /* 0x0000001005097890 */ /* 0x000fe4000fffe0ff */
[----:B------:R-:W-:Y:S02]  /*1b810*/  UIADD3 UR13, UPT, UPT, UR5, 0x10, URZ ;  /* 0x00000010050d7890 */ /* 0x000fe4000fffe0ff */
[----:B------:R-:W-:Y:S01]  /*1b820*/  UIADD3 UR72, UPT, UPT, UR5, 0x10, URZ ;  /* 0x0000001005487890 */ /* 0x000fe2000fffe0ff */
[----:B------:R-:W-:Y:S01]  /*1b830*/  UMOV UR64, 0x0 ;  /* 0x0000000000407882 */ /* 0x000fe20000000000 */
[----:B------:R-:W-:Y:S01]  /*1b840*/  UMOV UR65, 0x8048490 ;  /* 0x0804849000417882 */ /* 0x000fe20000000000 */
[----:B------:R-:W-:Y:S01]  /*1b850*/  UIADD3 UR73, UPT, UPT, UR5, 0x10, URZ ;  /* 0x0000001005497890 */ /* 0x000fe2000fffe0ff */
[----:B------:R-:W-:Y:S01]  /*1b860*/  UMOV UR66, UR10 ;  /* 0x0000000a00427c82 */ /* 0x000fe20008000000 */
[----:B------:R-:W-:Y:S01]  /*1b870*/  UMOV UR67, 0x40004040 ;  /* 0x4000404000437882 */ /* 0x000fe20000000000 */
[----:B------:R-:W-:Y:S01]  /*1b880*/  UMOV UR76, 0x0 ;  /* 0x00000000004c7882 */ /* 0x000fe20000000000 */
[----:B------:R-:W-:Y:S01]  /*1b890*/  UMOV UR77, 0x8048490 ;  /* 0x08048490004d7882 */ /* 0x000fe20000000000 */
[----:B------:R-:W-:Y:S01]  /*1b8a0*/  UMOV UR68, 0x0 ;  /* 0x0000000000447882 */ /* 0x000fe20000000000 */
[----:B------:R-:W-:Y:S01]  /*1b8b0*/  UMOV UR69, 0x8048490 ;  /* 0x0804849000457882 */ /* 0x000fe20000000000 */
[----:B------:R-:W-:Y:S01]  /*1b8c0*/  UTCHMMA gdesc[UR66], gdesc[UR54], tmem[UR5], tmem[UR64], idesc[UR65], UPT ;  /* 0x00ff4036420075ea */ /* 0x000fe2000b800005 */
[----:B------:R-:W-:Y:S01]  /*1b8d0*/  UMOV UR70, 0x0 ;  /* 0x0000000000467882 */ /* 0x000fe20000000000 */
[----:B------:R-:W-:Y:S01]  /*1b8e0*/  UMOV UR71, 0x8048490 ;  /* 0x0804849000477882 */ /* 0x000fe20000000000 */
[----:B------:R-:W-:-:S02]  /*1b8f0*/  UIADD3 UR74, UPT, UPT, UR5, 0x20, URZ ;  /* 0x00000020054a7890 */ /* 0x000fc4000fffe0ff */
[----:B------:R0:W-:Y:S01]  /*1b900*/  UTCHMMA gdesc[UR14], gdesc[UR18], tmem[UR5], tmem[UR76], idesc[UR77], UPT ;  /* 0x00ff4c120e0075ea */ /* 0x0001e2000b800005 */
[----:B------:R-:W-:Y:S01]  /*1b910*/  UMOV UR56, 0x0 ;  /* 0x0000000000387882 */ /* 0x000fe20000000000 */
[----:B------:R-:W-:Y:S01]  /*1b920*/  UMOV UR57, 0x8048490 ;  /* 0x0804849000397882 */ /* 0x000fe20000000000 */
[----:B------:R-:W-:Y:S02]  /*1b930*/  UIADD3 UR75, UPT, UPT, UR5, 0x20, URZ ;  /* 0x00000020054b7890 */ /* 0x000fe4000fffe0ff */
[----:B------:R-:W-:Y:S01]  /*1b940*/  UTCHMMA gdesc[UR20], gdesc[UR22], tmem[UR5], tmem[UR68], idesc[UR69], UPT ;  /* 0x00ff4416140075ea */ /* 0x000fe2000b800005 */
[----:B------:R-:W-:Y:S01]  /*1b950*/  UMOV UR58, 0x0 ;  /* 0x00000000003a7882 */ /* 0x000fe20000000000 */
[----:B------:R-:W-:Y:S01]  /*1b960*/  UMOV UR59, 0x8048490 ;  /* 0x08048490003b7882 */ /* 0x000fe20000000000 */
[----:B------:R-:W-:Y:S01]  /*1b970*/  UTCHMMA gdesc[UR24], gdesc[UR26], tmem[UR5], tmem[UR70], idesc[UR71], UPT ;  /* 0x00ff461a180075ea */ /* 0x000fe2000b800005 */
[----:B------:R-:W-:Y:S01]  /*1b980*/  UMOV UR60, 0x0 ;  /* 0x00000000003c7882 */ /* 0x000fe20000000000 */
[----:B------:R-:W-:Y:S01]  /*1b990*/  UMOV UR61, 0x8048490 ;  /* 0x08048490003d7882 */ /* 0x000fe20000000000 */
[----:B0-----:R-:W-:Y:S01]  /*1b9a0*/  UIADD3 UR76, UPT, UPT, UR5, 0x20, URZ ;  /* 0x00000020054c7890 */ /* 0x001fe2000fffe0ff */
[----:B------:R0:W-:Y:S01]  /*1b9b0*/  UTCHMMA gdesc[UR28], gdesc[UR54], tmem[UR9], tmem[UR56], idesc[UR57], UPT ;  /* 0x00ff38361c0075ea */ /* 0x0001e2000b800009 */
[----:B------:R-:W-:Y:S01]  /*1b9c0*/  UIADD3 UR77, UPT, UPT, UR5, 0x20, URZ ;  /* 0x00000020054d7890 */ /* 0x000fe2000fffe0ff */
[----:B------:R2:W-:Y:S01]  /*1b9d0*/  UTCHMMA gdesc[UR30], gdesc[UR18], tmem[UR13], tmem[UR58], idesc[UR59], UPT ;  /* 0x00ff3a121e0075ea */ /* 0x0005e2000b80000d */
[----:B------:R-:W-:Y:S01]  /*1b9e0*/  UMOV UR62, 0x0 ;  /* 0x00000000003e7882 */ /* 0x000fe20000000000 */
[----:B------:R-:W-:Y:S01]  /*1b9f0*/  UMOV UR63, 0x8048490 ;  /* 0x08048490003f7882 */ /* 0x000fe20000000000 */
[----:B------:R3:W-:Y:S01]  /*1ba00*/  UTCHMMA gdesc[UR32], gdesc[UR22], tmem[UR72], tmem[UR60], idesc[UR61], UPT ;  /* 0x00ff3c16200075ea */ /* 0x0007e2000b800048 */
[----:B------:R4:W-:Y:S01]  /*1ba10*/  UTCHMMA gdesc[UR34], gdesc[UR26], tmem[UR73], tmem[UR62], idesc[UR63], UPT ;  /* 0x00ff3e1a220075ea */ /* 0x0009e2000b800049 */
[----:B------:R-:W-:Y:S01]  /*1ba20*/  UMOV UR66, 0x0 ;  /* 0x0000000000427882 */ /* 0x000fe20000000000 */
[----:B------:R-:W-:Y:S01]  /*1ba30*/  UMOV UR67, 0x8048490 ;  /* 0x0804849000437882 */ /* 0x000fe20000000000 */
[----:B------:R1:W-:Y:S01]  /*1ba40*/  UTCHMMA gdesc[UR36], gdesc[UR54], tmem[UR74], tmem[UR64], idesc[UR65], UPT ;  /* 0x00ff4036240075ea */ /* 0x0003e2000b80004a */
[----:B0-----:R-:W-:Y:S01]  /*1ba50*/  UIADD3 UR9, UPT, UPT, UR5, 0x30, URZ ;  /* 0x0000003005097890 */ /* 0x001fe2000fffe0ff */
[----:B------:R0:W-:Y:S01]  /*1ba60*/  UTCHMMA gdesc[UR38], gdesc[UR18], tmem[UR75], tmem[UR66], idesc[UR67], UPT ;  /* 0x00ff4212260075ea */ /* 0x0001e2000b80004b */
[----:B--2---:R-:W-:Y:S01]  /*1ba70*/  UIADD3 UR13, UPT, UPT, UR5, 0x30, URZ ;  /* 0x00000030050d7890 */ /* 0x004fe2000fffe0ff */
[----:B------:R0:W-:Y:S01]  /*1ba80*/  UTCHMMA gdesc[UR40], gdesc[UR22], tmem[UR76], tmem[UR68], idesc[UR69], UPT ;  /* 0x00ff4416280075ea */ /* 0x0001e2000b80004c */
[----:B------:R0:W-:Y:S01]  /*1ba90*/  UTCHMMA gdesc[UR44], gdesc[UR26], tmem[UR77], tmem[UR70], idesc[UR71], UPT ;  /* 0x00ff461a2c0075ea */ /* 0x0001e2000b80004d */
[----:B---3--:R-:W-:-:S02]  /*1baa0*/  UIADD3 UR72, UPT, UPT, UR5, 0x30, URZ ;  /* 0x0000003005487890 */ /* 0x008fc4000fffe0ff */
[----:B----4-:R-:W-:Y:S01]  /*1bab0*/  UIADD3 UR73, UPT, UPT, UR5, 0x30, URZ ;  /* 0x0000003005497890 */ /* 0x010fe2000fffe0ff */
[----:B-1----:R-:W-:Y:S01]  /*1bac0*/  UMOV UR64, UR7 ;  /* 0x0000000700407c82 */ /* 0x002fe20008000000 */
[----:B------:R-:W-:Y:S01]  /*1bad0*/  UMOV UR65, URZ ;  /* 0x000000ff00417c82 */ /* 0x000fe20008000000 */
[----:B------:R0:W-:Y:S01]  /*1bae0*/  UTCHMMA gdesc[UR46], gdesc[UR54], tmem[UR9], tmem[UR56], idesc[UR57], UPT ;  /* 0x00ff38362e0075ea */ /* 0x0001e2000b800009 */
[----:B------:R0:W-:Y:S01]  /*1baf0*/  UTCHMMA gdesc[UR48], gdesc[UR18], tmem[UR13], tmem[UR58], idesc[UR59], UPT ;  /* 0x00ff3a12300075ea */ /* 0x0001e2000b80000d */
[----:B------:R-:W-:Y:S02]  /*1bb00*/  UMOV UR64, UR64 ;  /* 0x0000004000407c82 */ /* 0x000fe40008000000 */
[----:B------:R0:W-:Y:S02]  /*1bb10*/  UTCHMMA gdesc[UR50], gdesc[UR22], tmem[UR72], tmem[UR60], idesc[UR61], UPT ;  /* 0x00ff3c16320075ea */ /* 0x0001e4000b800048 */
[----:B------:R0:W-:Y:S01]  /*1bb20*/  UTCHMMA gdesc[UR52], gdesc[UR26], tmem[UR73], tmem[UR62], idesc[UR63], UPT ;  /* 0x00ff3e1a340075ea */ /* 0x0001e2000b800049 */
[----:B------:R0:W-:Y:S01]  /*1bb30*/  UTCBAR [UR64], URZ ;  /* 0x000000ff400073e9 */ /* 0x0001e200080000ff */
[----:B------:R-:W-:Y:S01]  /*1bb40*/  NOP ;  /* 0x0000000000007918 */ /* 0x000fe20000000000 */
.L_x_9:
[----:B------:R-:W2:Y:S01]  /*1bb50*/  LDL R92, [R1+0x6c4] ;  /* 0x0006c400015c7983 */ /* 0x000ea20000100800 */
[----:B0-----:R-:W-:Y:S02]  /*1bb60*/  UIADD3 UR9, UPT, UPT, UR11, 0x3f, URZ ;  /* 0x0000003f0b097890 */ /* 0x001fe4000fffe0ff */
[----:B------:R-:W-:Y:S02]  /*1bb70*/  UIADD3 UR12, UPT, UPT, UR12, 0x1, URZ ;  /* 0x000000010c0c7890 */ /* 0x000fe4000fffe0ff */
[----:B------:R-:W-:Y:S01]  /*1bb80*/  USHF.R.S32.HI UR13, URZ, 0x1f, UR9 ;  /* 0x0000001fff0d7899 */ /* 0x000fe20008011409 */
[----:B------:R-:W-:-:S03]  /*1bb90*/  UMOV UR56, UR8 ;  /* 0x0000000800387c82 */ /* 0x000fc60008000000 */
[----:B------:R-:W-:-:S04]  /*1bba0*/  ULEA.HI UR13, UR13, UR9, URZ, 0x6 ;  /* 0x000000090d0d7291 */ /* 0x000fc8000f8f30ff */
[----:B------:R-:W-:-:S04]  /*1bbb0*/  USHF.R.S32.HI UR13, URZ, 0x6, UR13 ;  /* 0x00000006ff0d7899 */ /* 0x000fc8000801140d */
[----:B------:R-:W-:-:S04]  /*1bbc0*/  UISETP.LT.AND UP1, UPT, UR13, 0x1, UPT ;  /* 0x000000010d00788c */ /* 0x000fc8000bf21270 */
[----:B------:R-:W-:Y:S02]  /*1bbd0*/  USEL UR13, UR13, 0x1, !UP1 ;  /* 0x000000010d0d7887 */ /* 0x000fe4000c800000 */
[----:B------:R-:W-:Y:S02]  /*1bbe0*/  UISETP.GT.AND UP1, UPT, UR12, 0x1, UPT ;  /* 0x000000010c00788c */ /* 0x000fe4000bf24270 */
[----:B------:R-:W-:Y:S02]  /*1bbf0*/  UIADD3 UR13, UPT, UPT, UR13, -0x1, URZ ;  /* 0xffffffff0d0d7890 */ /* 0x000fe4000fffe0ff */
[----:B------:R-:W-:Y:S02]  /*1bc00*/  USEL UR9, URZ, 0x1, !UP1 ;  /* 0x00000001ff097887 */ /* 0x000fe4000c800000 */
[----:B------:R-:W-:Y:S02]  /*1bc10*/  USEL UR12, UR12, URZ, !UP1 ;  /* 0x000000ff0c0c7287 */ /* 0x000fe4000c800000 */
[----:B------:R-:W-:-:S07]  /*1bc20*/  ULOP3.LUT UR9, UR8, UR9, URZ, 0x3c, !UPT ;  /* 0x0000000908097292 */ /* 0x000fce000f8e3cff */
[----:B------:R-:W-:Y:S01]  /*1bc30*/  UMOV UR8, UR9 ;  /* 0x0000000900087c82 */ /* 0x000fe20008000000 */
[----:B--2---:R-:W-:-:S13]  /*1bc40*/  ISETP.NE.U32.AND P1, PT, R92, UR13, PT ;  /* 0x0000000d5c007c0c */ /* 0x004fda000bf25070 */
[----:B------:R-:W-:Y:S05]  /*1bc50*/  @P1 BRA `(.L_x_10) ;  /* 0xfffffee400b01947 */ /* 0x000fea000383ffff */
.L_x_7:
[----:B------:R-:W0:Y:S01]  /*1bc60*/  LDCU UR8, c[0x0][0x3a0] ;  /* 0x00007400ff0877ac */ /* 0x000e220008000800 */
[----:B-----5:R-:W2:Y:S01]  /*1bc70*/  LDC R70, c[0x0][0x3b4] ;  /* 0x0000ed00ff467b82 */ /* 0x020ea20000000800 */
[----:B------:R-:W3:Y:S01]  /*1bc80*/  LDCU.128 UR12, c[0x0][0x390] ;  /* 0x00007200ff0c77ac */ /* 0x000ee20008000c00 */
[----:B0-----:R-:W-:-:S04]  /*1bc90*/  UIADD3 UR8, UPT, UPT, UR8, 0x3f, URZ ;  /* 0x0000003f08087890 */ /* 0x001fc8000fffe0ff */
[----:B------:R-:W-:-:S09]  /*1bca0*/  UISETP.GE.AND UP1, UPT, UR8, 0x40, UPT ;  /* 0x000000400800788c */ /* 0x000fd2000bf26270 */
[----:B---3--:R-:W-:Y:S05]  /*1bcb0*/  BRA.U !UP1, `(.L_x_11) ;  /* 0x0000000109107547 */ /* 0x008fea000b800000 */
[----:B------:R-:W-:-:S06]  /*1bcc0*/  USHF.L.U32 UR56, UR56, 0x1f, URZ ;  /* 0x0000001f38387899 */ /* 0x000fcc00080006ff */
[----:B------:R-:W-:-:S04]  /*1bcd0*/  IMAD.U32 R0, RZ, RZ, UR56 ;  /* 0x00000038ff007e24 */ /* 0x000fc8000f8e00ff */
[----:B------:R-:W0:Y:S02]  /*1bce0*/  SYNCS.PHASECHK.TRANS64.TRYWAIT P0, [UR7], R0 ;  /* 0x00000000ff0075a7 */ /* 0x000e240008001107 */
[----:B0-----:R-:W-:Y:S05]  /*1bcf0*/  @!P0 BRA `(.L_x_12) ;  /* 0x0000001400e48947 */ /* 0x001fea0003800000 */
.L_x_11:
[----:B------:R-:W3:Y:S04]  /*1bd00*/  LDL.LU R87, [R1+0xe24] ;  /* 0x000e240001577983 */ /* 0x000ee80000300800 */
[----:B------:R-:W4:Y:S04]  /*1bd10*/  LDL.LU R86, [R1+0xe20] ;  /* 0x000e200001567983 */ /* 0x000f280000300800 */
[----:B------:R-:W5:Y:S04]  /*1bd20*/  LDL.LU R85, [R1+0xe48] ;  /* 0x000e480001557983 */ /* 0x000f680000300800 */
[----:B--2---:R-:W2:Y:S04]  /*1bd30*/  LDL.LU R84, [R1+0xe44] ;  /* 0x000e440001547983 */ /* 0x004ea80000300800 */
[----:B------:R-:W2:Y:S01]  /*1bd40*/  LDL.LU R83, [R1+0xe40] ;  /* 0x000e400001537983 */ /* 0x000ea20000300800 */
[----:B------:R-:W-:Y:S06]  /*1bd50*/  BAR.SYNC.DEFER_BLOCKING 0x0 ;  /* 0x0000000000007b1d */ /* 0x000fec0000010000 */
[----:B------:R-:W0:Y:S02]  /*1bd60*/  @!P2 SYNCS.CCTL.IV [UR4+0x21000] ;  /* 0x02100000ff00a9b1 */ /* 0x000e240008000004 */
[----:B0-----:R-:W-:Y:S06]  /*1bd70*/  BAR.SYNC.DEFER_BLOCKING 0x0 ;  /* 0x0000000000007b1d */ /* 0x001fec0000010000 */
[----:B------:R-:W0:Y:S01]  /*1bd80*/  LDTM.x64 R4, tmem[UR6] ;  /* 0x00000006000479ee */ /* 0x000e220008340000 */
[----:B------:R-:W1:Y:S01]  /*1bd90*/  LDCU UR6, c[0x0][0x3b8] ;  /* 0x00007700ff0677ac */ /* 0x000e620008000800 */
[----:B------:R-:W1:Y:S01]  /*1bda0*/  @!P2 SYNCS.CCTL.IV [UR4+0x21008] ;  /* 0x02100800ff00a9b1 */ /* 0x000e620008000004 */
[----:B------:R-:W-:Y:S01]  /*1bdb0*/  NOP ;  /* 0x0000000000007918 */ /* 0x000fe20000000000 */
[----:B0-----:R-:W-:-:S02]  /*1bdc0*/  F2FP.BF16.F32.PACK_AB R76, R5, R4 ;  /* 0x00000004054c723e */ /* 0x001fc400000010ff */
[----:B------:R-:W-:Y:S02]  /*1bdd0*/  F2FP.BF16.F32.PACK_AB R52, R52, R36 ;  /* 0x000000243434723e */ /* 0x000fe400000010ff */
[----:B------:R-:W-:Y:S02]  /*1bde0*/  PRMT R82, R76, 0x7632, R82 ;  /* 0x000076324c527816 */ /* 0x000fe40000000052 */
[----:B------:R-:W-:Y:S02]  /*1bdf0*/  PRMT R81, R52, 0x7632, R81 ;  /* 0x0000763234517816 */ /* 0x000fe40000000051 */
[----:B------:R-:W-:Y:S02]  /*1be00*/  F2FP.BF16.F32.PACK_AB R38, R38, R22 ;  /* 0x000000162626723e */ /* 0x000fe400000010ff */
[----:B------:R-:W-:Y:S02]  /*1be10*/  F2FP.BF16.F32.PACK_AB R54, R23, R54 ;  /* 0x000000361736723e */ /* 0x000fe400000010ff */
[----:B------:R-:W-:-:S02]  /*1be20*/  F2FP.BF16.F32.PACK_AB R55, R55, R39 ;  /* 0x000000273737723e */ /* 0x000fc400000010ff */
[----:B------:R-:W-:Y:S02]  /*1be30*/  F2FP.BF16.F32.PACK_AB R40, R40, R24 ;  /* 0x000000182828723e */ /* 0x000fe400000010ff */
[----:B------:R-:W-:Y:S02]  /*1be40*/  F2FP.BF16.F32.PACK_AB R56, R25, R56 ;  /* 0x000000381938723e */ /* 0x000fe400000010ff */
[----:B------:R-:W-:Y:S02]  /*1be50*/  F2FP.BF16.F32.PACK_AB R41, R57, R41 ;  /* 0x000000293929723e */ /* 0x000fe400000010ff */
        /* <DEDUP_REMOVED lines=11> */
[----:B------:R-:W-:Y:S02]  /*1bf10*/  PRMT R17, R31, 0x7632, R17 ;  /* 0x000076321f117816 */ /* 0x000fe40000000011 */
[----:B------:R-:W-:Y:S02]  /*1bf20*/  F2FP.BF16.F32.PACK_AB R32, R48, R32 ;  /* 0x000000203020723e */ /* 0x000fe400000010ff */
[----:B------:R-:W-:Y:S02]  /*1bf30*/  F2FP.BF16.F32.PACK_AB R33, R33, R64 ;  /* 0x000000402121723e */ /* 0x000fe400000010ff */
[----:B------:R-:W-:-:S02]  /*1bf40*/  F2FP.BF16.F32.PACK_AB R49, R65, R49 ;  /* 0x000000314131723e */ /* 0x000fc400000010ff */
[----:B------:R-:W-:Y:S02]  /*1bf50*/  F2FP.BF16.F32.PACK_AB R18, R19, R18 ;  /* 0x000000121312723e */ /* 0x000fe400000010ff */
[----:B------:R-:W-:Y:S02]  /*1bf60*/  F2FP.BF16.F32.PACK_AB R34, R50, R34 ;  /* 0x000000223222723e */ /* 0x000fe400000010ff */
[----:B------:R-:W-:Y:S02]  /*1bf70*/  F2FP.BF16.F32.PACK_AB R35, R35, R66 ;  /* 0x000000422323723e */ /* 0x000fe400000010ff */
[----:B------:R-:W-:Y:S01]  /*1bf80*/  F2FP.BF16.F32.PACK_AB R51, R67, R51 ;  /* 0x000000334333723e */ /* 0x000fe200000010ff */
[C---:B---3--:R-:W-:Y:S02]  /*1bf90*/  VIADD R5, R87.reuse, 0x1 ;  /* 0x0000000157057836 */ /* 0x048fe40000000000 */
[C---:B-1----:R-:W-:Y:S02]  /*1bfa0*/  IMAD R79, R87.reuse, UR6, RZ ;  /* 0x00000006574f7c24 */ /* 0x042fe4000f8e02ff */
[C---:B----4-:R-:W-:Y:S01]  /*1bfb0*/  IMAD R0, R86.reuse, R70, RZ ;  /* 0x0000004656007224 */ /* 0x050fe200078e02ff */
[----:B------:R-:W-:Y:S01]  /*1bfc0*/  ISETP.GE.AND P3, PT, R86, UR14, PT ;  /* 0x0000000e56007c0c */ /* 0x000fe2000bf66270 */
[----:B------:R-:W-:Y:S01]  /*1bfd0*/  VIADD R4, R87, 0x2 ;  /* 0x0000000257047836 */ /* 0x000fe20000000000 */
[----:B------:R-:W-:Y:S01]  /*1bfe0*/  ISETP.GE.AND P1, PT, R5, UR15, PT ;  /* 0x0000000f05007c0c */ /* 0x000fe2000bf26270 */
[----:B------:R-:W-:Y:S01]  /*1bff0*/  IMAD R5, R70, 0x80, R0 ;  /* 0x0000008046057824 */ /* 0x000fe200078e0200 */
[C---:B------:R-:W-:Y:S01]  /*1c000*/  LEA R2, P0, R0.reuse, UR12, 0x1 ;  /* 0x0000000c00027c11 */ /* 0x040fe2000f8008ff */
[----:B------:R-:W-:Y:S01]  /*1c010*/  VIADD R77, R79, UR6 ;  /* 0x000000064f4d7c36 */ /* 0x000fe20008000000 */
[C---:B------:R-:W-:Y:S01]  /*1c020*/  ISETP.LT.AND P3, PT, R87.reuse, UR15, !P3 ;  /* 0x0000000f57007c0c */ /* 0x040fe2000df61270 */
[----:B------:R-:W-:Y:S01]  /*1c030*/  VIADD R80, R87, 0x3 ;  /* 0x0000000357507836 */ /* 0x000fe20000000000 */
[----:B------:R-:W-:-:S02]  /*1c040*/  LEA.HI.X.SX32 R3, R0, UR13, 0x1, P0 ;  /* 0x0000000d00037c11 */ /* 0x000fc400080f0eff */
[----:B------:R-:W-:Y:S01]  /*1c050*/  F2FP.BF16.F32.PACK_AB R0, R21, R20 ;  /* 0x000000141500723e */ /* 0x000fe200000010ff */
[----:B------:R-:W-:Y:S01]  /*1c060*/  IMAD R21, R70, 0x80, R5 ;  /* 0x0000008046157824 */ /* 0x000fe200078e0205 */
[----:B------:R-:W-:Y:S01]  /*1c070*/  ISETP.GE.AND P0, PT, R4, UR15, PT ;  /* 0x0000000f04007c0c */ /* 0x000fe2000bf06270 */
[----:B------:R-:W-:Y:S01]  /*1c080*/  IMAD.WIDE R68, R79, 0x2, R2 ;  /* 0x000000024f447825 */ /* 0x000fe200078e0202 */
[----:B------:R-:W-:Y:S02]  /*1c090*/  LEA R4, P2, R5, UR12, 0x1 ;  /* 0x0000000c05047c11 */ /* 0x000fe4000f8408ff */
[----:B------:R-:W-:Y:S01]  /*1c0a0*/  LEA R20, P6, R21, UR12, 0x1 ;  /* 0x0000000c15147c11 */ /* 0x000fe2000f8c08ff */
[----:B------:R-:W-:Y:S01]  /*1c0b0*/  IMAD R36, R70, 0x80, R21 ;  /* 0x0000008046247824 */ /* 0x000fe200078e0215 */
[----:B------:R-:W-:Y:S01]  /*1c0c0*/  LEA.HI.X.SX32 R5, R5, UR13, 0x1, P2 ;  /* 0x0000000d05057c11 */ /* 0x000fe200090f0eff */
[----:B------:R0:W-:Y:S01]  /*1c0d0*/  @P3 STG.E.U16 desc[UR16][R68.64], R76 ;  /* 0x0000004c44003986 */ /* 0x0001e2000c101510 */
[----:B------:R-:W-:Y:S01]  /*1c0e0*/  ISETP.GE.AND P3, PT, R87, UR15, PT ;  /* 0x0000000f57007c0c */ /* 0x000fe2000bf66270 */
[----:B------:R-:W-:Y:S01]  /*1c0f0*/  IMAD.WIDE R70, R77, 0x2, R2 ;  /* 0x000000024d467825 */ /* 0x000fe200078e0202 */
[----:B------:R-:W-:-:S02]  /*1c100*/  LEA.HI.X.SX32 R21, R21, UR13, 0x1, P6 ;  /* 0x0000000d15157c11 */ /* 0x000fc4000b0f0eff */
[----:B-----5:R-:W-:Y:S01]  /*1c110*/  ISETP.LT.AND P4, PT, R85, UR14, !P3 ;  /* 0x0000000e55007c0c */ /* 0x020fe2000df81270 */
[----:B------:R-:W-:Y:S01]  /*1c120*/  IMAD.WIDE R72, R79, 0x2, R4 ;  /* 0x000000024f487825 */ /* 0x000fe200078e0204 */
[----:B--2---:R-:W-:Y:S02]  /*1c130*/  ISETP.LT.AND P5, PT, R84, UR14, !P3 ;  /* 0x0000000e54007c0c */ /* 0x004fe4000dfa1270 */
[----:B------:R-:W-:Y:S01]  /*1c140*/  ISETP.LT.AND P3, PT, R83, UR14, !P3 ;  /* 0x0000000e53007c0c */ /* 0x000fe2000df61270 */
[----:B------:R-:W-:Y:S01]  /*1c150*/  IMAD.WIDE R74, R79, 0x2, R20 ;  /* 0x000000024f4a7825 */ /* 0x000fe200078e0214 */
[----:B------:R-:W-:Y:S02]  /*1c160*/  ISETP.LT.AND P6, PT, R86, UR14, !P1 ;  /* 0x0000000e56007c0c */ /* 0x000fe4000cfc1270 */
[----:B0-----:R-:W-:Y:S01]  /*1c170*/  LEA R68, P2, R36, UR12, 0x1 ;  /* 0x0000000c24447c11 */ /* 0x001fe2000f8408ff */
[----:B------:R-:W-:-:S03]  /*1c180*/  VIADD R76, R87, 0x4 ;  /* 0x00000004574c7836 */ /* 0x000fc60000000000 */
[----:B------:R-:W-:Y:S01]  /*1c190*/  LEA.HI.X.SX32 R69, R36, UR13, 0x1, P2 ;  /* 0x0000000d24457c11 */ /* 0x000fe200090f0eff */
[----:B------:R0:W-:Y:S01]  /*1c1a0*/  @P4 STG.E.U16 desc[UR16][R72.64], R0 ;  /* 0x0000000048004986 */ /* 0x0001e2000c101510 */
[----:B------:R-:W-:Y:S02]  /*1c1b0*/  ISETP.LT.AND P4, PT, R85, UR14, !P1 ;  /* 0x0000000e55007c0c */ /* 0x000fe4000cf81270 */
[----:B------:R-:W-:Y:S01]  /*1c1c0*/  F2FP.BF16.F32.PACK_AB R36, R7, R6 ;  /* 0x000000060724723e */ /* 0x000fe200000010ff */
[----:B------:R-:W-:Y:S01]  /*1c1d0*/  IMAD.WIDE R78, R79, 0x2, R68 ;  /* 0x000000024f4e7825 */ /* 0x000fe200078e0244 */
[----:B------:R1:W-:Y:S01]  /*1c1e0*/  @P5 STG.E.U16 desc[UR16][R74.64], R52 ;  /* 0x000000344a005986 */ /* 0x0003e2000c101510 */
[----:B------:R-:W-:Y:S02]  /*1c1f0*/  ISETP.LT.AND P5, PT, R84, UR14, !P1 ;  /* 0x0000000e54007c0c */ /* 0x000fe4000cfa1270 */
[----:B------:R-:W-:Y:S01]  /*1c200*/  ISETP.GE.AND P2, PT, R80, UR15, PT ;  /* 0x0000000f50007c0c */ /* 0x000fe2000bf46270 */
[----:B------:R2:W-:Y:S01]  /*1c210*/  @P3 STG.E.U16 desc[UR16][R78.64], R81 ;  /* 0x000000514e003986 */ /* 0x0005e2000c101510 */
[----:B------:R-:W-:Y:S01]  /*1c220*/  ISETP.LT.AND P3, PT, R83, UR14, !P1 ;  /* 0x0000000e53007c0c */ /* 0x000fe2000cf61270 */
[----:B0-----:R-:W-:-:S02]  /*1c230*/  IMAD.WIDE R72, R77, 0x2, R4 ;  /* 0x000000024d487825 */ /* 0x001fc400078e0204 */
[----:B------:R0:W-:Y:S01]  /*1c240*/  @P6 STG.E.U16 desc[UR16][R70.64], R82 ;  /* 0x0000005246006986 */ /* 0x0001e2000c101510 */
[----:B------:R-:W-:Y:S02]  /*1c250*/  ISETP.LT.AND P6, PT, R86, UR14, !P0 ;  /* 0x0000000e56007c0c */ /* 0x000fe4000c7c1270 */
[----:B------:R-:W-:Y:S02]  /*1c260*/  ISETP.GE.AND P1, PT, R76, UR15, PT ;  /* 0x0000000f4c007c0c */ /* 0x000fe4000bf26270 */
[----:B-1----:R-:W-:Y:S01]  /*1c270*/  F2FP.BF16.F32.PACK_AB R75, R53, R37 ;  /* 0x00000025354b723e */ /* 0x002fe200000010ff */
[C---:B------:R-:W-:Y:S01]  /*1c280*/  VIADD R37, R77.reuse, UR6 ;  /* 0x000000064d257c36 */ /* 0x040fe20008000000 */
[----:B------:R-:W-:Y:S01]  /*1c290*/  PRMT R74, R0, 0x7632, R74 ;  /* 0x00007632004a7816 */ /* 0x000fe2000000004a */
[----:B------:R-:W-:Y:S01]  /*1c2a0*/  IMAD.WIDE R52, R77, 0x2, R20 ;  /* 0x000000024d347825 */ /* 0x000fe200078e0214 */
[----:B--2---:R-:W-:-:S03]  /*1c2b0*/  PRMT R78, R75, 0x7632, R78 ;  /* 0x000076324b4e7816 */ /* 0x004fc6000000004e */
[----:B0-----:R-:W-:Y:S01]  /*1c2c0*/  IMAD.WIDE R70, R77, 0x2, R68 ;  /* 0x000000024d467825 */ /* 0x001fe200078e0244 */
[----:B------:R-:W-:Y:S01]  /*1c2d0*/  PRMT R77, R75, 0x7610, R77 ;  /* 0x000076104b4d7816 */ /* 0x000fe2000000004d */
[----:B------:R-:W-:Y:S01]  /*1c2e0*/  @P4 STG.E.U16 desc[UR16][R72.64], R74 ;  /* 0x0000004a48004986 */ /* 0x000fe2000c101510 */
[----:B------:R-:W-:Y:S01]  /*1c2f0*/  ISETP.LT.AND P4, PT, R85, UR14, !P0 ;  /* 0x0000000e55007c0c */ /* 0x000fe2000c781270 */
[C-C-:B------:R-:W-:Y:S02]  /*1c300*/  IMAD.WIDE R6, R37.reuse, 0x2, R2.reuse ;  /* 0x0000000225067825 */ /* 0x140fe400078e0202 */
[----:B------:R0:W-:Y:S01]  /*1c310*/  @P5 STG.E.U16 desc[UR16][R52.64], R77 ;  /* 0x0000004d34005986 */ /* 0x0001e2000c101510 */
[----:B------:R-:W-:Y:S01]  /*1c320*/  ISETP.LT.AND P5, PT, R84, UR14, !P0 ;  /* 0x0000000e54007c0c */ /* 0x000fe2000c7a1270 */
[----:B------:R-:W-:Y:S02]  /*1c330*/  VIADD R75, R37, UR6 ;  /* 0x00000006254b7c36 */ /* 0x000fe40008000000 */
[----:B------:R1:W-:Y:S01]  /*1c340*/  @P3 STG.E.U16 desc[UR16][R70.64], R78 ;  /* 0x0000004e46003986 */ /* 0x0003e2000c101510 */
[----:B------:R-:W-:Y:S01]  /*1c350*/  ISETP.LT.AND P3, PT, R83, UR14, !P0 ;  /* 0x0000000e53007c0c */ /* 0x000fe2000c761270 */
[----:B------:R-:W-:-:S02]  /*1c360*/  IMAD.WIDE R22, R75, 0x2, R2 ;  /* 0x000000024b167825 */ /* 0x000fc400078e0202 */
[----:B------:R2:W-:Y:S01]  /*1c370*/  @P6 STG.E.U16 desc[UR16][R6.64], R36 ;  /* 0x0000002406006986 */ /* 0x0005e2000c101510 */
[----:B------:R-:W-:Y:S01]  /*1c380*/  ISETP.LT.AND P6, PT, R86, UR14, !P2 ;  /* 0x0000000e56007c0c */ /* 0x000fe2000d7c1270 */
[----:B------:R-:W-:Y:S02]  /*1c390*/  VIADD R0, R87, 0x5 ;  /* 0x0000000557007836 */ /* 0x000fe40000000000 */
[----:B0-----:R-:W-:-:S03]  /*1c3a0*/  IMAD.WIDE R52, R37, 0x2, R4 ;  /* 0x0000000225347825 */ /* 0x001fc600078e0204 */
[----:B------:R-:W-:Y:S01]  /*1c3b0*/  ISETP.GE.AND P0, PT, R0, UR15, PT ;  /* 0x0000000f00007c0c */ /* 0x000fe2000bf06270 */
[----:B-1----:R-:W-:Y:S01]  /*1c3c0*/  IMAD.WIDE R70, R37, 0x2, R68 ;  /* 0x0000000225467825 */ /* 0x002fe200078e0244 */
[----:B------:R-:W-:-:S03]  /*1c3d0*/  F2FP.BF16.F32.PACK_AB R0, R9, R8 ;  /* 0x000000080900723e */ /* 0x000fc600000010ff */
[----:B--2---:R-:W-:Y:S01]  /*1c3e0*/  IMAD.WIDE R6, R37, 0x2, R20 ;  /* 0x0000000225067825 */ /* 0x004fe200078e0214 */
[C---:B------:R-:W-:Y:S02]  /*1c3f0*/  PRMT R36, R38.reuse, 0x7610, R36 ;  /* 0x0000761026247816 */ /* 0x040fe40000000024 */
[----:B------:R-:W-:Y:S01]  /*1c400*/  PRMT R37, R38, 0x7632, R37 ;  /* 0x0000763226257816 */ /* 0x000fe20000000025 */
[----:B------:R-:W-:Y:S01]  /*1c410*/  VIADD R39, R75, UR6 ;  /* 0x000000064b277c36 */ /* 0x000fe20008000000 */
[----:B------:R-:W-:Y:S01]  /*1c420*/  PRMT R72, R36, 0x7632, R72 ;  /* 0x0000763224487816 */ /* 0x000fe20000000048 */
[----:B------:R0:W-:Y:S01]  /*1c430*/  @P4 STG.E.U16 desc[UR16][R52.64], R36 ;  /* 0x0000002434004986 */ /* 0x0001e2000c101510 */
[----:B------:R-:W-:Y:S01]  /*1c440*/  ISETP.LT.AND P4, PT, R85, UR14, !P2 ;  /* 0x0000000e55007c0c */ /* 0x000fe2000d781270 */
[----:B------:R-:W-:Y:S02]  /*1c450*/  IMAD.WIDE R8, R75, 0x2, R20 ;  /* 0x000000024b087825 */ /* 0x000fe400078e0214 */
[----:B------:R1:W-:Y:S01]  /*1c460*/  @P5 STG.E.U16 desc[UR16][R6.64], R37 ;  /* 0x0000002506005986 */ /* 0x0003e2000c101510 */
[----:B------:R-:W-:Y:S01]  /*1c470*/  ISETP.LT.AND P5, PT, R84, UR14, !P2 ;  /* 0x0000000e54007c0c */ /* 0x000fe2000d7a1270 */
[----:B------:R-:W-:-:S02]  /*1c480*/  VIADD R38, R87, 0x6 ;  /* 0x0000000657267836 */ /* 0x000fc40000000000 */
[----:B------:R2:W-:Y:S01]  /*1c490*/  @P3 STG.E.U16 desc[UR16][R70.64], R54 ;  /* 0x0000003646003986 */ /* 0x0005e2000c101510 */
[----:B------:R-:W-:Y:S02]  /*1c4a0*/  ISETP.LT.AND P3, PT, R83, UR14, !P2 ;  /* 0x0000000e53007c0c */ /* 0x000fe4000d761270 */
[----:B------:R-:W-:Y:S01]  /*1c4b0*/  ISETP.GE.AND P2, PT, R38, UR15, PT ;  /* 0x0000000f26007c0c */ /* 0x000fe2000bf46270 */
[----:B------:R3:W-:Y:S01]  /*1c4c0*/  @P6 STG.E.U16 desc[UR16][R22.64], R72 ;  /* 0x0000004816006986 */ /* 0x0007e2000c101510 */
[----:B------:R-:W-:Y:S01]  /*1c4d0*/  ISETP.LT.AND P6, PT, R86, UR14, !P1 ;  /* 0x0000000e56007c0c */ /* 0x000fe2000cfc1270 */
[----:B0-----:R-:W-:Y:S01]  /*1c4e0*/  VIADD R53, R39, UR6 ;  /* 0x0000000627357c36 */ /* 0x001fe20008000000 */
[----:B------:R-:W-:Y:S01]  /*1c4f0*/  PRMT R52, R54, 0x7632, R52 ;  /* 0x0000763236347816 */ /* 0x000fe20000000034 */
[----:B-1----:R-:W-:Y:S01]  /*1c500*/  IMAD.WIDE R6, R75, 0x2, R4 ;  /* 0x000000024b067825 */ /* 0x002fe200078e0204 */
[----:B--2---:R-:W-:-:S03]  /*1c510*/  PRMT R54, R55, 0x7632, R54 ;  /* 0x0000763237367816 */ /* 0x004fc60000000036 */
[----:B------:R-:W-:Y:S01]  /*1c520*/  IMAD.WIDE R36, R39, 0x2, R2 ;  /* 0x0000000227247825 */ /* 0x000fe200078e0202 */
[----:B------:R0:W-:Y:S01]  /*1c530*/  @P4 STG.E.U16 desc[UR16][R6.64], R52 ;  /* 0x0000003406004986 */ /* 0x0001e2000c101510 */
[----:B------:R-:W-:Y:S02]  /*1c540*/  ISETP.LT.AND P4, PT, R85, UR14, !P1 ;  /* 0x0000000e55007c0c */ /* 0x000fe4000cf81270 */
[----:B---3--:R-:W-:Y:S01]  /*1c550*/  IMAD.WIDE R22, R75, 0x2, R68 ;  /* 0x000000024b167825 */ /* 0x008fe200078e0244 */
[----:B------:R1:W-:Y:S01]  /*1c560*/  @P5 STG.E.U16 desc[UR16][R8.64], R55 ;  /* 0x0000003708005986 */ /* 0x0003e2000c101510 */
[----:B------:R-:W-:Y:S02]  /*1c570*/  ISETP.LT.AND P5, PT, R84, UR14, !P1 ;  /* 0x0000000e54007c0c */ /* 0x000fe4000cfa1270 */
[----:B------:R-:W-:Y:S01]  /*1c580*/  IMAD.WIDE R24, R53, 0x2, R2 ;  /* 0x0000000235187825 */ /* 0x000fe200078e0202 */
[----:B------:R2:W-:Y:S01]  /*1c590*/  @P3 STG.E.U16 desc[UR16][R22.64], R54 ;  /* 0x0000003616003986 */ /* 0x0005e2000c101510 */
[----:B------:R-:W-:-:S02]  /*1c5a0*/  ISETP.LT.AND P3, PT, R83, UR14, !P1 ;  /* 0x0000000e53007c0c */ /* 0x000fc4000cf61270 */
[----:B------:R-:W-:Y:S01]  /*1c5b0*/  VIADD R38, R87, 0x7 ;  /* 0x0000000757267836 */ /* 0x000fe20000000000 */
[----:B------:R3:W-:Y:S01]  /*1c5c0*/  @P6 STG.E.U16 desc[UR16][R36.64], R0 ;  /* 0x0000000024006986 */ /* 0x0007e2000c101510 */
[----:B------:R-:W-:Y:S01]  /*1c5d0*/  ISETP.LT.AND P6, PT, R86, UR14, !P0 ;  /* 0x0000000e56007c0c */ /* 0x000fe2000c7c1270 */
[C---:B0-----:R-:W-:Y:S01]  /*1c5e0*/  IMAD.WIDE R6, R39.reuse, 0x2, R4 ;  /* 0x0000000227067825 */ /* 0x041fe200078e0204 */
[----:B------:R-:W-:Y:S02]  /*1c5f0*/  PRMT R52, R0, 0x7632, R52 ;  /* 0x0000763200347816 */ /* 0x000fe40000000034 */
[----:B------:R-:W-:Y:S01]  /*1c600*/  ISETP.GE.AND P1, PT, R38, UR15, PT ;  /* 0x0000000f26007c0c */ /* 0x000fe2000bf26270 */
[----:B-1----:R-:W-:Y:S01]  /*1c610*/  IMAD.WIDE R8, R39, 0x2, R20 ;  /* 0x0000000227087825 */ /* 0x002fe200078e0214 */
[----:B------:R0:W-:Y:S01]  /*1c620*/  @P4 STG.E.U16 desc[UR16][R6.64], R40 ;  /* 0x0000002806004986 */ /* 0x0001e2000c101510 */
[----:B------:R-:W-:Y:S02]  /*1c630*/  ISETP.LT.AND P4, PT, R85, UR14, !P0 ;  /* 0x0000000e55007c0c */ /* 0x000fe4000c781270 */
[----:B--2---:R-:W-:Y:S01]  /*1c640*/  IMAD.WIDE R22, R39, 0x2, R68 ;  /* 0x0000000227167825 */ /* 0x004fe200078e0244 */
[----:B------:R-:W-:-:S02]  /*1c650*/  PRMT R39, R40, 0x7632, R39 ;  /* 0x0000763228277816 */ /* 0x000fc40000000027 */
[----:B------:R-:W-:Y:S01]  /*1c660*/  PRMT R38, R56, 0x7632, R38 ;  /* 0x0000763238267816 */ /* 0x000fe20000000026 */
[----:B---3--:R-:W-:Y:S01]  /*1c670*/  VIADD R37, R53, UR6 ;  /* 0x0000000635257c36 */ /* 0x008fe20008000000 */
[----:B------:R-:W-:Y:S01]  /*1c680*/  F2FP.BF16.F32.PACK_AB R0, R11, R10 ;  /* 0x0000000a0b00723e */ /* 0x000fe200000010ff */
[----:B------:R1:W-:Y:S01]  /*1c690*/  @P5 STG.E.U16 desc[UR16][R8.64], R39 ;  /* 0x0000002708005986 */ /* 0x0003e2000c101510 */
[----:B------:R-:W-:Y:S01]  /*1c6a0*/  ISETP.LT.AND P5, PT, R84, UR14, !P0 ;  /* 0x0000000e54007c0c */ /* 0x000fe2000c7a1270 */
[----:B------:R-:W-:Y:S02]  /*1c6b0*/  IMAD.WIDE R10, R53, 0x2, R68 ;  /* 0x00000002350a7825 */ /* 0x000fe400078e0244 */
[----:B------:R2:W-:Y:S01]  /*1c6c0*/  @P3 STG.E.U16 desc[UR16][R22.64], R56 ;  /* 0x0000003816003986 */ /* 0x0005e2000c101510 */
[----:B------:R-:W-:Y:S01]  /*1c6d0*/  ISETP.LT.AND P3, PT, R83, UR14, !P0 ;  /* 0x0000000e53007c0c */ /* 0x000fe2000c761270 */
[----:B0-----:R-:W-:Y:S02]  /*1c6e0*/  IMAD.WIDE R6, R53, 0x2, R4 ;  /* 0x0000000235067825 */ /* 0x001fe400078e0204 */
[----:B------:R0:W-:Y:S01]  /*1c6f0*/  @P6 STG.E.U16 desc[UR16][R24.64], R52 ;  /* 0x0000003418006986 */ /* 0x0001e2000c101510 */
[----:B------:R-:W-:Y:S01]  /*1c700*/  ISETP.LT.AND P6, PT, R86, UR14, !P2 ;  /* 0x0000000e56007c0c */ /* 0x000fe2000d7c1270 */
[----:B------:R-:W-:-:S02]  /*1c710*/  VIADD R36, R87, 0x8 ;  /* 0x0000000857247836 */ /* 0x000fc40000000000 */
[----:B-1----:R-:W-:Y:S01]  /*1c720*/  IMAD.WIDE R8, R53, 0x2, R20 ;  /* 0x0000000235087825 */ /* 0x002fe200078e0214 */
[----:B------:R-:W-:Y:S01]  /*1c730*/  PRMT R39, R41, 0x7632, R39 ;  /* 0x0000763229277816 */ /* 0x000fe20000000027 */
[----:B------:R1:W-:Y:S01]  /*1c740*/  @P4 STG.E.U16 desc[UR16][R6.64], R38 ;  /* 0x0000002606004986 */ /* 0x0003e2000c101510 */
[----:B------:R-:W-:Y:S01]  /*1c750*/  ISETP.LT.AND P4, PT, R85, UR14, !P2 ;  /* 0x0000000e55007c0c */ /* 0x000fe2000d781270 */
[C---:B--2---:R-:W-:Y:S01]  /*1c760*/  IMAD.WIDE R22, R37.reuse, 0x2, R2 ;  /* 0x0000000225167825 */ /* 0x044fe200078e0202 */
[----:B------:R-:W-:Y:S01]  /*1c770*/  ISETP.GE.AND P0, PT, R36, UR15, PT ;  /* 0x0000000f24007c0c */ /* 0x000fe2000bf06270 */
[----:B------:R2:W-:Y:S01]  /*1c780*/  @P5 STG.E.U16 desc[UR16][R8.64], R41 ;  /* 0x0000002908005986 */ /* 0x0005e2000c101510 */
[----:B------:R-:W-:Y:S01]  /*1c790*/  ISETP.LT.AND P5, PT, R84, UR14, !P2 ;  /* 0x0000000e54007c0c */ /* 0x000fe2000d7a1270 */
[----:B0-----:R-:W-:Y:S01]  /*1c7a0*/  VIADD R25, R37, UR6 ;  /* 0x0000000625197c36 */ /* 0x001fe20008000000 */
[----:B------:R-:W-:Y:S01]  /*1c7b0*/  PRMT R36, R26, 0x7632, R36 ;  /* 0x000076321a247816 */ /* 0x000fe20000000024 */
[----:B------:R0:W-:Y:S01]  /*1c7c0*/  @P3 STG.E.U16 desc[UR16][R10.64], R39 ;  /* 0x000000270a003986 */ /* 0x0001e2000c101510 */
[----:B------:R-:W-:Y:S01]  /*1c7d0*/  ISETP.LT.AND P3, PT, R83, UR14, !P2 ;  /* 0x0000000e53007c0c */ /* 0x000fe2000d761270 */
[----:B------:R-:W-:-:S02]  /*1c7e0*/  VIADD R27, R25, UR6 ;  /* 0x00000006191b7c36 */ /* 0x000fc40008000000 */
[----:B------:R3:W-:Y:S01]  /*1c7f0*/  @P6 STG.E.U16 desc[UR16][R22.64], R0 ;  /* 0x0000000016006986 */ /* 0x0007e2000c101510 */
[----:B------:R-:W-:Y:S01]  /*1c800*/  ISETP.LT.AND P6, PT, R86, UR14, !P1 ;  /* 0x0000000e56007c0c */ /* 0x000fe2000cfc1270 */
[----:B-1----:R-:W-:-:S04]  /*1c810*/  IMAD.WIDE R6, R37, 0x2, R4 ;  /* 0x0000000225067825 */ /* 0x002fc800078e0204 */
[----:B--2---:R-:W-:Y:S01]  /*1c820*/  IMAD.WIDE R8, R37, 0x2, R20 ;  /* 0x0000000225087825 */ /* 0x004fe200078e0214 */
[----:B------:R1:W-:Y:S01]  /*1c830*/  @P4 STG.E.U16 desc[UR16][R6.64], R26 ;  /* 0x0000001a06004986 */ /* 0x0003e2000c101510 */
[----:B------:R-:W-:Y:S02]  /*1c840*/  ISETP.LT.AND P4, PT, R85, UR14, !P1 ;  /* 0x0000000e55007c0c */ /* 0x000fe4000cf81270 */
[----:B0-----:R-:W-:Y:S01]  /*1c850*/  IMAD.WIDE R10, R37, 0x2, R68 ;  /* 0x00000002250a7825 */ /* 0x001fe200078e0244 */
[----:B------:R-:W-:Y:S01]  /*1c860*/  PRMT R37, R0, 0x7632, R37 ;  /* 0x0000763200257816 */ /* 0x000fe20000000025 */
[----:B------:R0:W-:Y:S01]  /*1c870*/  @P5 STG.E.U16 desc[UR16][R8.64], R36 ;  /* 0x0000002408005986 */ /* 0x0001e2000c101510 */
[----:B------:R-:W-:Y:S01]  /*1c880*/  ISETP.LT.AND P5, PT, R84, UR14, !P1 ;  /* 0x0000000e54007c0c */ /* 0x000fe2000cfa1270 */
[----:B---3--:R-:W-:Y:S01]  /*1c890*/  IMAD.WIDE R22, R25, 0x2, R2 ;  /* 0x0000000219167825 */ /* 0x008fe200078e0202 */
[----:B------:R-:W-:Y:S01]  /*1c8a0*/  F2FP.BF16.F32.PACK_AB R0, R13, R12 ;  /* 0x0000000c0d00723e */ /* 0x000fe200000010ff */
[----:B------:R2:W-:Y:S01]  /*1c8b0*/  @P3 STG.E.U16 desc[UR16][R10.64], R58 ;  /* 0x0000003a0a003986 */ /* 0x0005e2000c101510 */
[----:B------:R-:W-:Y:S01]  /*1c8c0*/  ISETP.LT.AND P3, PT, R83, UR14, !P1 ;  /* 0x0000000e53007c0c */ /* 0x000fe2000cf61270 */
[----:B------:R-:W-:-:S02]  /*1c8d0*/  VIADD R24, R87, 0x9 ;  /* 0x0000000957187836 */ /* 0x000fc40000000000 */
[----:B------:R3:W-:Y:S01]  /*1c8e0*/  @P6 STG.E.U16 desc[UR16][R22.64], R37 ;  /* 0x0000002516006986 */ /* 0x0007e2000c101510 */
[----:B------:R-:W-:Y:S01]  /*1c8f0*/  ISETP.LT.AND P6, PT, R86, UR14, !P0 ;  /* 0x0000000e56007c0c */ /* 0x000fe2000c7c1270 */
[----:B-1----:R-:W-:Y:S01]  /*1c900*/  IMAD.WIDE R6, R25, 0x2, R4 ;  /* 0x0000000219067825 */ /* 0x002fe200078e0204 */
[----:B------:R-:W-:-:S03]  /*1c910*/  ISETP.GE.AND P2, PT, R24, UR15, PT ;  /* 0x0000000f18007c0c */ /* 0x000fc6000bf46270 */
[----:B0-----:R-:W-:-:S04]  /*1c920*/  IMAD.WIDE R8, R25, 0x2, R20 ;  /* 0x0000000219087825 */ /* 0x001fc800078e0214 */
[----:B--2---:R-:W-:Y:S01]  /*1c930*/  IMAD.WIDE R10, R25, 0x2, R68 ;  /* 0x00000002190a7825 */ /* 0x004fe200078e0244 */
[----:B------:R-:W-:Y:S02]  /*1c940*/  PRMT R25, R43, 0x7632, R25 ;  /* 0x000076322b197816 */ /* 0x000fe40000000019 */
[----:B---3--:R-:W-:Y:S01]  /*1c950*/  PRMT R23, R58, 0x7632, R23 ;  /* 0x000076323a177816 */ /* 0x008fe20000000017 */
[----:B------:R-:W-:-:S04]  /*1c960*/  IMAD.WIDE R12, R27, 0x2, R2 ;  /* 0x000000021b0c7825 */ /* 0x000fc800078e0202 */
[----:B------:R0:W-:Y:S01]  /*1c970*/  @P4 STG.E.U16 desc[UR16][R6.64], R23 ;  /* 0x0000001706004986 */ /* 0x0001e2000c101510 */
[----:B------:R-:W-:Y:S01]  /*1c980*/  ISETP.LT.AND P4, PT, R85, UR14, !P0 ;  /* 0x0000000e55007c0c */ /* 0x000fe2000c781270 */
[C---:B------:R-:W-:Y:S02]  /*1c990*/  VIADD R24, R87.reuse, 0xa ;  /* 0x0000000a57187836 */ /* 0x040fe40000000000 */
[----:B------:R1:W-:Y:S01]  /*1c9a0*/  @P5 STG.E.U16 desc[UR16][R8.64], R43 ;  /* 0x0000002b08005986 */ /* 0x0003e2000c101510 */
[----:B------:R-:W-:Y:S01]  /*1c9b0*/  ISETP.LT.AND P5, PT, R84, UR14, !P0 ;  /* 0x0000000e54007c0c */ /* 0x000fe2000c7a1270 */
[----:B------:R-:W-:Y:S01]  /*1c9c0*/  VIADD R22, R87, 0xb ;  /* 0x0000000b57167836 */ /* 0x000fe20000000000 */
[----:B------:R-:W-:Y:S01]  /*1c9d0*/  ISETP.GE.AND P1, PT, R24, UR15, PT ;  /* 0x0000000f18007c0c */ /* 0x000fe2000bf26270 */
[----:B------:R2:W-:Y:S01]  /*1c9e0*/  @P3 STG.E.U16 desc[UR16][R10.64], R25 ;  /* 0x000000190a003986 */ /* 0x0005e2000c101510 */
[----:B------:R-:W-:Y:S02]  /*1c9f0*/  ISETP.LT.AND P3, PT, R83, UR14, !P0 ;  /* 0x0000000e53007c0c */ /* 0x000fe4000c761270 */
[----:B------:R-:W-:Y:S01]  /*1ca00*/  PRMT R24, R28, 0x7632, R24 ;  /* 0x000076321c187816 */ /* 0x000fe20000000018 */
[----:B------:R3:W-:Y:S01]  /*1ca10*/  @P6 STG.E.U16 desc[UR16][R12.64], R0 ;  /* 0x000000000c006986 */ /* 0x0007e2000c101510 */
[----:B------:R-:W-:Y:S01]  /*1ca20*/  ISETP.LT.AND P6, PT, R86, UR14, !P2 ;  /* 0x0000000e56007c0c */ /* 0x000fe2000d7c1270 */
[----:B0-----:R-:W-:Y:S01]  /*1ca30*/  IMAD.WIDE R6, R27, 0x2, R4 ;  /* 0x000000021b067825 */ /* 0x001fe200078e0204 */
[----:B------:R-:W-:-:S02]  /*1ca40*/  ISETP.GE.AND P0, PT, R22, UR15, PT ;  /* 0x0000000f16007c0c */ /* 0x000fc4000bf06270 */
[----:B------:R-:W-:Y:S01]  /*1ca50*/  PRMT R22, R29, 0x7632, R22 ;  /* 0x000076321d167816 */ /* 0x000fe20000000016 */
[C---:B------:R-:W-:Y:S01]  /*1ca60*/  VIADD R23, R27.reuse, UR6 ;  /* 0x000000061b177c36 */ /* 0x040fe20008000000 */
[----:B------:R0:W-:Y:S01]  /*1ca70*/  @P4 STG.E.U16 desc[UR16][R6.64], R28 ;  /* 0x0000001c06004986 */ /* 0x0001e2000c101510 */
[----:B-1----:R-:W-:Y:S01]  /*1ca80*/  IMAD.WIDE R8, R27, 0x2, R20 ;  /* 0x000000021b087825 */ /* 0x002fe200078e0214 */
[----:B--2---:R-:W-:Y:S02]  /*1ca90*/  PRMT R25, R0, 0x7632, R25 ;  /* 0x0000763200197816 */ /* 0x004fe40000000019 */
[----:B------:R-:W-:Y:S01]  /*1caa0*/  ISETP.LT.AND P4, PT, R85, UR14, !P2 ;  /* 0x0000000e55007c0c */ /* 0x000fe2000d781270 */
[----:B------:R-:W-:Y:S01]  /*1cab0*/  IMAD.WIDE R10, R27, 0x2, R68 ;  /* 0x000000021b0a7825 */ /* 0x000fe200078e0244 */
[----:B------:R1:W-:Y:S01]  /*1cac0*/  @P5 STG.E.U16 desc[UR16][R8.64], R24 ;  /* 0x0000001808005986 */ /* 0x0003e2000c101510 */
[----:B------:R-:W-:Y:S02]  /*1cad0*/  ISETP.LT.AND P5, PT, R84, UR14, !P2 ;  /* 0x0000000e54007c0c */ /* 0x000fe4000d7a1270 */
[----:B---3--:R-:W-:Y:S01]  /*1cae0*/  IMAD.WIDE R12, R23, 0x2, R2 ;  /* 0x00000002170c7825 */ /* 0x008fe200078e0202 */
[----:B------:R-:W-:Y:S01]  /*1caf0*/  ISETP.LT.AND P2, PT, R83, UR14, !P2 ;  /* 0x0000000e53007c0c */ /* 0x000fe2000d741270 */
[----:B------:R2:W-:Y:S02]  /*1cb00*/  @P3 STG.E.U16 desc[UR16][R10.64], R29 ;  /* 0x0000001d0a003986 */ /* 0x0005e4000c101510 */
[----:B0-----:R-:W-:-:S02]  /*1cb10*/  IMAD.WIDE R6, R23, 0x2, R4 ;  /* 0x0000000217067825 */ /* 0x001fc400078e0204 */
[----:B------:R0:W-:Y:S01]  /*1cb20*/  @P6 STG.E.U16 desc[UR16][R12.64], R25 ;  /* 0x000000190c006986 */ /* 0x0001e2000c101510 */
[----:B------:R-:W-:Y:S01]  /*1cb30*/  ISETP.LT.AND P6, PT, R86, UR14, !P1 ;  /* 0x0000000e56007c0c */ /* 0x000fe2000cfc1270 */
[----:B------:R-:W-:Y:S01]  /*1cb40*/  VIADD R15, R23, UR6 ;  /* 0x00000006170f7c36 */ /* 0x000fe20008000000 */
[----:B-1----:R-:W-:Y:S01]  /*1cb50*/  PRMT R24, R45, 0x7632, R24 ;  /* 0x000076322d187816 */ /* 0x002fe20000000018 */
[----:B------:R-:W-:Y:S01]  /*1cb60*/  IMAD.WIDE R8, R23, 0x2, R20 ;  /* 0x0000000217087825 */ /* 0x000fe200078e0214 */
[----:B------:R1:W-:Y:S01]  /*1cb70*/  @P4 STG.E.U16 desc[UR16][R6.64], R22 ;  /* 0x0000001606004986 */ /* 0x0003e2000c101510 */
[----:B------:R-:W-:Y:S02]  /*1cb80*/  ISETP.LT.AND P4, PT, R85, UR14, !P1 ;  /* 0x0000000e55007c0c */ /* 0x000fe4000cf81270 */
[----:B--2---:R-:W-:Y:S01]  /*1cb90*/  IMAD.WIDE R10, R23, 0x2, R68 ;  /* 0x00000002170a7825 */ /* 0x004fe200078e0244 */
[----:B------:R2:W-:Y:S01]  /*1cba0*/  @P5 STG.E.U16 desc[UR16][R8.64], R45 ;  /* 0x0000002d08005986 */ /* 0x0005e2000c101510 */
[----:B------:R-:W-:-:S02]  /*1cbb0*/  ISETP.LT.AND P5, PT, R84, UR14, !P1 ;  /* 0x0000000e54007c0c */ /* 0x000fc4000cfa1270 */
[----:B0-----:R-:W-:Y:S01]  /*1cbc0*/  IMAD.WIDE R12, R15, 0x2, R2 ;  /* 0x000000020f0c7825 */ /* 0x001fe200078e0202 */
[----:B------:R0:W-:Y:S01]  /*1cbd0*/  @P2 STG.E.U16 desc[UR16][R10.64], R24 ;  /* 0x000000180a002986 */ /* 0x0001e2000c101510 */
[----:B------:R-:W-:Y:S02]  /*1cbe0*/  ISETP.LT.AND P2, PT, R83, UR14, !P1 ;  /* 0x0000000e53007c0c */ /* 0x000fe4000cf41270 */
[C---:B------:R-:W-:Y:S01]  /*1cbf0*/  VIADD R23, R15.reuse, UR6 ;  /* 0x000000060f177c36 */ /* 0x040fe20008000000 */
[----:B------:R3:W-:Y:S01]  /*1cc00*/  @P6 STG.E.U16 desc[UR16][R12.64], R14 ;  /* 0x0000000e0c006986 */ /* 0x0007e2000c101510 */
[----:B------:R-:W-:Y:S01]  /*1cc10*/  ISETP.LT.AND P6, PT, R86, UR14, !P0 ;  /* 0x0000000e56007c0c */ /* 0x000fe2000c7c1270 */
[----:B-1----:R-:W-:Y:S01]  /*1cc20*/  IMAD.WIDE R6, R15, 0x2, R4 ;  /* 0x000000020f067825 */ /* 0x002fe200078e0204 */
[----:B------:R-:W-:-:S03]  /*1cc30*/  PRMT R22, R30, 0x7632, R22 ;  /* 0x000076321e167816 */ /* 0x000fc60000000016 */
[----:B--2---:R-:W-:Y:S01]  /*1cc40*/  IMAD.WIDE R8, R15, 0x2, R20 ;  /* 0x000000020f087825 */ /* 0x004fe200078e0214 */
[----:B------:R1:W-:Y:S01]  /*1cc50*/  @P4 STG.E.U16 desc[UR16][R6.64], R30 ;  /* 0x0000001e06004986 */ /* 0x0003e2000c101510 */
[----:B------:R-:W-:Y:S02]  /*1cc60*/  ISETP.LT.AND P4, PT, R85, UR14, !P0 ;  /* 0x0000000e55007c0c */ /* 0x000fe4000c781270 */
[----:B------:R-:W-:Y:S01]  /*1cc70*/  VIADD R0, R87, 0xc ;  /* 0x0000000c57007836 */ /* 0x000fe20000000000 */
[----:B------:R2:W-:Y:S01]  /*1cc80*/  @P5 STG.E.U16 desc[UR16][R8.64], R22 ;  /* 0x0000001608005986 */ /* 0x0005e2000c101510 */
[----:B0-----:R-:W-:Y:S01]  /*1cc90*/  IMAD.WIDE R10, R15, 0x2, R68 ;  /* 0x000000020f0a7825 */ /* 0x001fe200078e0244 */
[----:B---3--:R-:W-:Y:S02]  /*1cca0*/  PRMT R14, R14, 0x7632, R14 ;  /* 0x000076320e0e7816 */ /* 0x008fe4000000000e */
[----:B------:R-:W-:Y:S01]  /*1ccb0*/  ISETP.GE.AND P3, PT, R0, UR15, PT ;  /* 0x0000000f00007c0c */ /* 0x000fe2000bf66270 */
[----:B------:R-:W-:Y:S01]  /*1ccc0*/  IMAD.WIDE R12, R23, 0x2, R2 ;  /* 0x00000002170c7825 */ /* 0x000fe200078e0202 */
[----:B------:R0:W-:Y:S01]  /*1ccd0*/  @P2 STG.E.U16 desc[UR16][R10.64], R31 ;  /* 0x0000001f0a002986 */ /* 0x0001e2000c101510 */
[----:B------:R-:W-:-:S02]  /*1cce0*/  ISETP.LT.AND P5, PT, R84, UR14, !P0 ;  /* 0x0000000e54007c0c */ /* 0x000fc4000c7a1270 */
[----:B------:R-:W-:Y:S01]  /*1ccf0*/  ISETP.LT.AND P2, PT, R83, UR14, !P0 ;  /* 0x0000000e53007c0c */ /* 0x000fe2000c741270 */
[----:B------:R3:W-:Y:S01]  /*1cd00*/  @P6 STG.E.U16 desc[UR16][R12.64], R14 ;  /* 0x0000000e0c006986 */ /* 0x0007e2000c101510 */
[----:B------:R-:W-:Y:S01]  /*1cd10*/  ISETP.LT.AND P6, PT, R86, UR14, !P3 ;  /* 0x0000000e56007c0c */ /* 0x000fe2000dfc1270 */
[----:B-1----:R-:W-:Y:S01]  /*1cd20*/  IMAD.WIDE R6, R23, 0x2, R4 ;  /* 0x0000000217067825 */ /* 0x002fe200078e0204 */
[----:B--2---:R-:W-:-:S03]  /*1cd30*/  PRMT R22, R47, 0x7632, R22 ;  /* 0x000076322f167816 */ /* 0x004fc60000000016 */
[C---:B------:R-:W-:Y:S01]  /*1cd40*/  VIADD R15, R23.reuse, UR6 ;  /* 0x00000006170f7c36 */ /* 0x040fe20008000000 */
[----:B------:R1:W-:Y:S01]  /*1cd50*/  @P4 STG.E.U16 desc[UR16][R6.64], R17 ;  /* 0x0000001106004986 */ /* 0x0003e2000c101510 */
[----:B------:R-:W-:-:S04]  /*1cd60*/  IMAD.WIDE R8, R23, 0x2, R20 ;  /* 0x0000000217087825 */ /* 0x000fc800078e0214 */
[----:B------:R-:W-:Y:S01]  /*1cd70*/  VIADD R0, R87, 0xd ;  /* 0x0000000d57007836 */ /* 0x000fe20000000000 */
[----:B------:R-:W-:Y:S01]  /*1cd80*/  @P5 STG.E.U16 desc[UR16][R8.64], R47 ;  /* 0x0000002f08005986 */ /* 0x000fe2000c101510 */
[----:B0-----:R-:W-:Y:S01]  /*1cd90*/  IMAD.WIDE R10, R23, 0x2, R68 ;  /* 0x00000002170a7825 */ /* 0x001fe200078e0244 */
[----:B------:R-:W-:Y:S02]  /*1cda0*/  ISETP.LT.AND P5, PT, R84, UR14, !P3 ;  /* 0x0000000e54007c0c */ /* 0x000fe4000dfa1270 */
[----:B------:R-:W-:Y:S01]  /*1cdb0*/  ISETP.GE.AND P1, PT, R0, UR15, PT ;  /* 0x0000000f00007c0c */ /* 0x000fe2000bf26270 */
[----:B---3--:R-:W-:Y:S01]  /*1cdc0*/  IMAD.WIDE R12, R15, 0x2, R2 ;  /* 0x000000020f0c7825 */ /* 0x008fe200078e0202 */
[----:B------:R0:W-:Y:S01]  /*1cdd0*/  @P2 STG.E.U16 desc[UR16][R10.64], R22 ;  /* 0x000000160a002986 */ /* 0x0001e2000c101510 */
[----:B------:R-:W-:Y:S02]  /*1cde0*/  ISETP.LT.AND P2, PT, R85, UR14, !P3 ;  /* 0x0000000e55007c0c */ /* 0x000fe4000df41270 */
[----:B------:R-:W-:Y:S01]  /*1cdf0*/  ISETP.LT.AND P3, PT, R83, UR14, !P3 ;  /* 0x0000000e53007c0c */ /* 0x000fe2000df61270 */
[----:B------:R2:W-:Y:S01]  /*1ce00*/  @P6 STG.E.U16 desc[UR16][R12.64], R16 ;  /* 0x000000100c006986 */ /* 0x0005e2000c101510 */
[----:B------:R-:W-:Y:S01]  /*1ce10*/  ISETP.LT.AND P6, PT, R86, UR14, !P1 ;  /* 0x0000000e56007c0c */ /* 0x000fe2000cfc1270 */
[----:B-1----:R-:W-:Y:S01]  /*1ce20*/  VIADD R17, R15, UR6 ;  /* 0x000000060f117c36 */ /* 0x002fe20008000000 */
[----:B------:R-:W-:Y:S01]  /*1ce30*/  ISETP.LT.AND P4, PT, R85, UR14, !P1 ;  /* 0x0000000e55007c0c */ /* 0x000fe2000cf81270 */
[----:B------:R-:W-:Y:S01]  /*1ce40*/  IMAD.WIDE R6, R15, 0x2, R4 ;  /* 0x000000020f067825 */ /* 0x000fe200078e0204 */
[----:B0-----:R-:W-:-:S03]  /*1ce50*/  PRMT R22, R32, 0x7632, R22 ;  /* 0x0000763220167816 */ /* 0x001fc60000000016 */
[----:B------:R-:W-:Y:S02]  /*1ce60*/  IMAD.WIDE R8, R15, 0x2, R20 ;  /* 0x000000020f087825 */ /* 0x000fe400078e0214 */
[----:B------:R0:W-:Y:S01]  /*1ce70*/  @P2 STG.E.U16 desc[UR16][R6.64], R32 ;  /* 0x0000002006002986 */ /* 0x0001e2000c101510 */
[----:B--2---:R-:W-:Y:S01]  /*1ce80*/  PRMT R16, R16, 0x7632, R16 ;  /* 0x0000763210107816 */ /* 0x004fe20000000010 */
[----:B------:R-:W-:Y:S02]  /*1ce90*/  VIADD R0, R87, 0xe ;  /* 0x0000000e57007836 */ /* 0x000fe40000000000 */
[----:B------:R1:W-:Y:S01]  /*1cea0*/  @P5 STG.E.U16 desc[UR16][R8.64], R22 ;  /* 0x0000001608005986 */ /* 0x0003e2000c101510 */
[----:B------:R-:W-:Y:S02]  /*1ceb0*/  IMAD.WIDE R10, R15, 0x2, R68 ;  /* 0x000000020f0a7825 */ /* 0x000fe400078e0244 */
[----:B------:R-:W-:Y:S02]  /*1cec0*/  ISETP.GE.AND P0, PT, R0, UR15, PT ;  /* 0x0000000f00007c0c */ /* 0x000fe4000bf06270 */
[----:B------:R-:W-:Y:S01]  /*1ced0*/  IMAD.WIDE R12, R17, 0x2, R2 ;  /* 0x00000002110c7825 */ /* 0x000fe200078e0202 */
[----:B------:R-:W-:Y:S01]  /*1cee0*/  @P3 STG.E.U16 desc[UR16][R10.64], R33 ;  /* 0x000000210a003986 */ /* 0x000fe2000c101510 */
[----:B0-----:R-:W-:-:S02]  /*1cef0*/  PRMT R7, R33, 0x7632, R7 ;  /* 0x0000763221077816 */ /* 0x001fc40000000007 */
[----:B------:R-:W-:Y:S01]  /*1cf00*/  IMAD.WIDE R14, R17, 0x2, R4 ;  /* 0x00000002110e7825 */ /* 0x000fe200078e0204 */
[----:B------:R0:W-:Y:S01]  /*1cf10*/  @P6 STG.E.U16 desc[UR16][R12.64], R16 ;  /* 0x000000100c006986 */ /* 0x0001e2000c101510 */
[----:B------:R-:W-:Y:S02]  /*1cf20*/  ISETP.LT.AND P6, PT, R84, UR14, !P1 ;  /* 0x0000000e54007c0c */ /* 0x000fe4000cfc1270 */
[----:B------:R-:W-:Y:S01]  /*1cf30*/  ISETP.LT.AND P1, PT, R83, UR14, !P1 ;  /* 0x0000000e53007c0c */ /* 0x000fe2000cf21270 */
[----:B------:R-:W-:Y:S01]  /*1cf40*/  VIADD R0, R87, 0xf ;  /* 0x0000000f57007836 */ /* 0x000fe20000000000 */
[----:B------:R-:W-:Y:S01]  /*1cf50*/  ISETP.LT.AND P3, PT, R86, UR14, !P0 ;  /* 0x0000000e56007c0c */ /* 0x000fe2000c761270 */
[----:B------:R2:W-:Y:S01]  /*1cf60*/  @P4 STG.E.U16 desc[UR16][R14.64], R7 ;  /* 0x000000070e004986 */ /* 0x0005e2000c101510 */
[----:B-1----:R-:W-:Y:S01]  /*1cf70*/  IMAD.WIDE R8, R17, 0x2, R68 ;  /* 0x0000000211087825 */ /* 0x002fe200078e0244 */
[----:B------:R-:W-:Y:S02]  /*1cf80*/  ISETP.LT.AND P4, PT, R85, UR14, !P0 ;  /* 0x0000000e55007c0c */ /* 0x000fe4000c781270 */
[----:B------:R-:W-:Y:S01]  /*1cf90*/  ISETP.GE.AND P2, PT, R0, UR15, PT ;  /* 0x0000000f00007c0c */ /* 0x000fe2000bf46270 */
[----:B0-----:R-:W-:Y:S01]  /*1cfa0*/  VIADD R13, R17, UR6 ;  /* 0x00000006110d7c36 */ /* 0x001fe20008000000 */
[----:B------:R-:W-:-:S02]  /*1cfb0*/  PRMT R0, R49, 0x7632, R0 ;  /* 0x0000763231007816 */ /* 0x000fc40000000000 */
[----:B------:R-:W-:Y:S01]  /*1cfc0*/  ISETP.LT.AND P5, PT, R86, UR14, !P2 ;  /* 0x0000000e56007c0c */ /* 0x000fe2000d7a1270 */
[----:B------:R-:W-:Y:S01]  /*1cfd0*/  IMAD.WIDE R10, R13, 0x2, R2 ;  /* 0x000000020d0a7825 */ /* 0x000fe200078e0202 */
[----:B------:R-:W-:-:S03]  /*1cfe0*/  PRMT R12, R51, 0x7632, R12 ;  /* 0x00007632330c7816 */ /* 0x000fc6000000000c */
[----:B--2---:R-:W-:-:S04]  /*1cff0*/  IMAD.WIDE R6, R17, 0x2, R20 ;  /* 0x0000000211067825 */ /* 0x004fc800078e0214 */
[----:B------:R-:W-:Y:S01]  /*1d000*/  VIADD R15, R13, UR6 ;  /* 0x000000060d0f7c36 */ /* 0x000fe20008000000 */
[----:B------:R0:W-:Y:S01]  /*1d010*/  @P6 STG.E.U16 desc[UR16][R6.64], R49 ;  /* 0x0000003106006986 */ /* 0x0001e2000c101510 */
[----:B------:R-:W-:Y:S02]  /*1d020*/  ISETP.LT.AND P6, PT, R85, UR14, !P2 ;  /* 0x0000000e55007c0c */ /* 0x000fe4000d7c1270 */
[----:B------:R-:W-:Y:S01]  /*1d030*/  IMAD.WIDE R2, R15, 0x2, R2 ;  /* 0x000000020f027825 */ /* 0x000fe200078e0202 */
[----:B------:R1:W-:Y:S01]  /*1d040*/  @P1 STG.E.U16 desc[UR16][R8.64], R0 ;  /* 0x0000000008001986 */ /* 0x0003e2000c101510 */
[C---:B------:R-:W-:Y:S02]  /*1d050*/  ISETP.LT.AND P1, PT, R84.reuse, UR14, !P2 ;  /* 0x0000000e54007c0c */ /* 0x040fe4000d721270 */
[----:B------:R-:W-:Y:S01]  /*1d060*/  ISETP.LT.AND P2, PT, R83, UR14, !P2 ;  /* 0x0000000e53007c0c */ /* 0x000fe2000d741270 */
[----:B------:R2:W-:Y:S01]  /*1d070*/  @P3 STG.E.U16 desc[UR16][R10.64], R18 ;  /* 0x000000120a003986 */ /* 0x0005e2000c101510 */
[----:B------:R-:W-:-:S02]  /*1d080*/  ISETP.LT.AND P3, PT, R84, UR14, !P0 ;  /* 0x0000000e54007c0c */ /* 0x000fc4000c761270 */
[----:B------:R-:W-:Y:S01]  /*1d090*/  ISETP.LT.AND P0, PT, R83, UR14, !P0 ;  /* 0x0000000e53007c0c */ /* 0x000fe2000c701270 */
[----:B0-----:R-:W-:Y:S01]  /*1d0a0*/  IMAD.WIDE R6, R13, 0x2, R4 ;  /* 0x000000020d067825 */ /* 0x001fe200078e0204 */
[----:B-1----:R-:W-:-:S03]  /*1d0b0*/  PRMT R0, R34, 0x7632, R0 ;  /* 0x0000763222007816 */ /* 0x002fc60000000000 */
[C---:B------:R-:W-:Y:S01]  /*1d0c0*/  IMAD.WIDE R8, R13.reuse, 0x2, R20 ;  /* 0x000000020d087825 */ /* 0x040fe200078e0214 */
[----:B------:R0:W-:Y:S03]  /*1d0d0*/  @P4 STG.E.U16 desc[UR16][R6.64], R34 ;  /* 0x0000002206004986 */ /* 0x0001e6000c101510 */
[----:B--2---:R-:W-:Y:S02]  /*1d0e0*/  IMAD.WIDE R10, R13, 0x2, R68 ;  /* 0x000000020d0a7825 */ /* 0x004fe400078e0244 */
[----:B------:R1:W-:Y:S02]  /*1d0f0*/  @P3 STG.E.U16 desc[UR16][R8.64], R0 ;  /* 0x0000000008003986 */ /* 0x0003e4000c101510 */
[C---:B------:R-:W-:Y:S02]  /*1d100*/  IMAD.WIDE R4, R15.reuse, 0x2, R4 ;  /* 0x000000020f047825 */ /* 0x040fe400078e0204 */
[----:B------:R2:W-:Y:S02]  /*1d110*/  @P0 STG.E.U16 desc[UR16][R10.64], R35 ;  /* 0x000000230a000986 */ /* 0x0005e4000c101510 */
[----:B------:R-:W-:Y:S01]  /*1d120*/  IMAD.WIDE R20, R15, 0x2, R20 ;  /* 0x000000020f147825 */ /* 0x000fe200078e0214 */
[----:B0-----:R-:W-:-:S03]  /*1d130*/  PRMT R7, R18, 0x7632, R7 ;  /* 0x0000763212077816 */ /* 0x001fc60000000007 */
[----:B------:R-:W-:Y:S01]  /*1d140*/  IMAD.WIDE R68, R15, 0x2, R68 ;  /* 0x000000020f447825 */ /* 0x000fe200078e0244 */
[----:B-1----:R-:W-:Y:S01]  /*1d150*/  PRMT R9, R35, 0x7632, R9 ;  /* 0x0000763223097816 */ /* 0x002fe20000000009 */
[----:B------:R2:W-:Y:S04]  /*1d160*/  @P5 STG.E.U16 desc[UR16][R2.64], R7 ;  /* 0x0000000702005986 */ /* 0x0005e8000c101510 */
[----:B------:R2:W-:Y:S04]  /*1d170*/  @P6 STG.E.U16 desc[UR16][R4.64], R9 ;  /* 0x0000000904006986 */ /* 0x0005e8000c101510 */
[----:B------:R2:W-:Y:S04]  /*1d180*/  @P1 STG.E.U16 desc[UR16][R20.64], R51 ;  /* 0x0000003314001986 */ /* 0x0005e8000c101510 */
[----:B------:R2:W-:Y:S01]  /*1d190*/  @P2 STG.E.U16 desc[UR16][R68.64], R12 ;  /* 0x0000000c44002986 */ /* 0x0005e2000c101510 */
[----:B------:R-:W-:Y:S06]  /*1d1a0*/  BAR.SYNC.DEFER_BLOCKING 0x0 ;  /* 0x0000000000007b1d */ /* 0x000fec0000010000 */
[----:B------:R-:W-:Y:S05]  /*1d1b0*/  BRA.U UP0, `(.L_x_13) ;  /* 0x0000000100a07547 */ /* 0x000fea000b800000 */
[----:B------:R-:W0:Y:S01]  /*1d1c0*/  S2UR UR6, SR_CgaCtaId ;  /* 0x00000000000679c3 */ /* 0x000e220000008800 */
[----:B------:R-:W-:Y:S01]  /*1d1d0*/  NOP ;  /* 0x0000000000007918 */ /* 0x000fe20000000000 */
[----:B------:R-:W-:Y:S01]  /*1d1e0*/  UMOV UR4, 0x50 ;  /* 0x0000005000047882 */ /* 0x000fe20000000000 */
[----:B------:R-:W-:Y:S02]  /*1d1f0*/  IMAD.U32 R0, RZ, RZ, UR5 ;  /* 0x00000005ff007e24 */ /* 0x000fe4000f8e00ff */
[----:B--2---:R-:W-:Y:S02]  /*1d200*/  IMAD.MOV.U32 R3, RZ, RZ, 0x3 ;  /* 0x00000003ff037424 */ /* 0x004fe400078e00ff */
[----:B------:R-:W-:Y:S01]  /*1d210*/  IMAD.MOV.U32 R7, RZ, RZ, 0x1 ;  /* 0x00000001ff077424 */ /* 0x000fe200078e00ff */
[----:B------:R-:W-:-:S04]  /*1d220*/  LOP3.LUT R0, R0, 0xffff, RZ, 0xc0, !PT ;  /* 0x0000ffff00007812 */ /* 0x000fc800078ec0ff */
[----:B------:R-:W-:-:S05]  /*1d230*/  SHF.R.U32.HI R0, RZ, 0x5, R0 ;  /* 0x00000005ff007819 */ /* 0x000fca0000011600 */
[----:B------:R-:W-:Y:S01]  /*1d240*/  VIADD R2, R0, 0x10 ;  /* 0x0000001000027836 */ /* 0x000fe20000000000 */
[----:B------:R-:W-:Y:S01]  /*1d250*/  SHF.L.U32 R0, R3, R0, RZ ;  /* 0x0000000003007219 */ /* 0x000fe200000006ff */
[----:B0-----:R-:W-:-:S03]  /*1d260*/  ULEA UR6, UR6, UR4, 0x18 ;  /* 0x0000000406067291 */ /* 0x001fc6000f8ec0ff */
[----:B------:R-:W-:-:S04]  /*1d270*/  SHF.L.U32 R3, R7, R2, RZ ;  /* 0x0000000207037219 */ /* 0x000fc800000006ff */
[----:B------:R-:W-:Y:S02]  /*1d280*/  LOP3.LUT R0, R3, R0, RZ, 0xfc, !PT ;  /* 0x0000000003007212 */ /* 0x000fe400078efcff */
[----:B------:R-:W0:Y:S02]  /*1d290*/  LDS R5, [UR6] ;  /* 0x00000006ff057984 */ /* 0x000e240008000800 */
[C---:B------:R-:W-:Y:S02]  /*1d2a0*/  LOP3.LUT R2, R0.reuse, 0xffff, RZ, 0xc0, !PT ;  /* 0x0000ffff00027812 */ /* 0x040fe400078ec0ff */
[----:B0-----:R-:W-:-:S04]  /*1d2b0*/  LOP3.LUT R3, R0, 0xffff, R5, 0x80, !PT ;  /* 0x0000ffff00037812 */ /* 0x001fc800078e8005 */
[----:B------:R-:W-:-:S13]  /*1d2c0*/  ISETP.NE.AND P0, PT, R3, R2, PT ;  /* 0x000000020300720c */ /* 0x000fda0003f05270 */
[----:B------:R-:W-:Y:S05]  /*1d2d0*/  @P0 BRA `(.L_x_14) ;  /* 0x0000000000500947 */ /* 0x000fea0003800000 */
[----:B------:R-:W-:Y:S02]  /*1d2e0*/  SHF.R.U32.HI R5, RZ, 0x10, R5 ;  /* 0x00000010ff057819 */ /* 0x000fe40000011605 */
[----:B------:R-:W-:-:S04]  /*1d2f0*/  SHF.R.U32.HI R2, RZ, 0x10, R0 ;  /* 0x00000010ff027819 */ /* 0x000fc80000011600 */
[----:B------:R-:W-:-:S04]  /*1d300*/  LOP3.LUT R5, R5, R2, RZ, 0xc0, !PT ;  /* 0x0000000205057212 */ /* 0x000fc800078ec0ff */
[----:B------:R-:W-:-:S13]  /*1d310*/  ISETP.NE.AND P0, PT, R5, R2, PT ;  /* 0x000000020500720c */ /* 0x000fda0003f05270 */
[----:B------:R-:W-:Y:S05]  /*1d320*/  @P0 BRA `(.L_x_15) ;  /* 0x0000000000300947 */ /* 0x000fea0003800000 */
[----:B------:R-:W-:Y:S01]  /*1d330*/  R2UR UR4, R0 ;  /* 0x00000000000472ca */ /* 0x000fe200000e0000 */
[----:B------:R-:W-:Y:S01]  /*1d340*/  VOTEU.ANY UR5, UPT, PT ;  /* 0x0000000000057886 */ /* 0x000fe200038e0100 */
[----:B------:R-:W0:Y:S01]  /*1d350*/  S2R R0, SR_LANEID ;  /* 0x0000000000007919 */ /* 0x000e220000000000 */
[----:B------:R-:W-:-:S10]  /*1d360*/  UFLO.U32 UR5, UR5 ;  /* 0x00000005000572bd */ /* 0x000fd400080e0000 */
[----:B------:R-:W-:-:S06]  /*1d370*/  ULOP3.LUT UR4, URZ, UR4, URZ, 0x33, !UPT ;  /* 0x00000004ff047292 */ /* 0x000fcc000f8e33ff */
[----:B------:R-:W-:-:S04]  /*1d380*/  IMAD.U32 R2, RZ, RZ, UR4 ;  /* 0x00000004ff027e24 */ /* 0x000fc8000f8e00ff */
[----:B------:R-:W1:Y:S02]  /*1d390*/  REDUX UR7, R2 ;  /* 0x00000000020773c4 */ /* 0x000e640000000000 */
[----:B------:R3:W-:Y:S01]  /*1d3a0*/  UTCATOMSWS.AND URZ, UR4 ;  /* 0x0000000400ff79e3 */ /* 0x0007e20008000000 */
[----:B0-----:R-:W-:Y:S01]  /*1d3b0*/  ISETP.EQ.U32.AND P0, PT, R0, UR5, PT ;  /* 0x0000000500007c0c */ /* 0x001fe2000bf02070 */
[----:B-1----:R-:W-:-:S12]  /*1d3c0*/  IMAD.U32 R0, RZ, RZ, UR7 ;  /* 0x00000007ff007e24 */ /* 0x002fd8000f8e00ff */
[----:B------:R3:W-:Y:S01]  /*1d3d0*/  @P0 ATOMS.AND RZ, [UR6], R0 ;  /* 0x00000000ffff098c */ /* 0x0007e2000a800006 */
[----:B------:R-:W-:Y:S05]  /*1d3e0*/  BRA `(.L_x_13) ;  /* 0x0000000000147947 */ /* 0x000fea0003800000 */
.L_x_15:
[----:B------:R-:W-:-:S07]  /*1d3f0*/  MOV R2, 0x1d410 ;  /* 0x0001d41000027802 */ /* 0x000fce0000000f00 */
[----:B------:R-:W-:Y:S05]  /*1d400*/  CALL.REL.NOINC `($__internal_0_$__cuda_sm10x_tcgen05_guardrail_trap_col_being_dealloced_not_returned_by_alloc) ;  /* 0x00000000002c7944 */ /* 0x000fea0003c00000 */
[----:B------:R-:W-:Y:S05]  /*1d410*/  BRA `(.L_x_13) ;  /* 0x0000000000087947 */ /* 0x000fea0003800000 */
.L_x_14:
[----:B------:R-:W-:-:S07]  /*1d420*/  MOV R2, 0x1d440 ;  /* 0x0001d44000027802 */ /* 0x000fce0000000f00 */
[----:B------:R-:W-:Y:S05]  /*1d430*/  CALL.REL.NOINC `($__internal_2_$__cuda_sm10x_tcgen05_guardrail_trap_unallocated_columns_being_dealloced) ;  /* 0x0000000000387944 */ /* 0x000fea0003c00000 */
.L_x_13:
[----:B------:R-:W-:Y:S01]  /*1d440*/  NOP ;  /* 0x0000000000007918 */ /* 0x000fe20000000000 */
[----:B---3--:R-:W-:Y:S05]  /*1d450*/  EXIT ;  /* 0x000000000000794d */ /* 0x008fea0003800000 */
.L_x_8:
[----:B------:R-:W0:Y:S02]  /*1d460*/  SYNCS.PHASECHK.TRANS64.TRYWAIT P1, [UR7], R72 ;  /* 0x00000048ff0075a7 */ /* 0x000e240008021107 */
[----:B0-----:R-:W-:Y:S05]  /*1d470*/  @!P1 BRA `(.L_x_8) ;  /* 0xfffffffc00f89947 */ /* 0x001fea000383ffff */
[----:B------:R-:W-:Y:S05]  /*1d480*/  BRA `(.L_x_16) ;  /* 0xffffff1800f07947 */ /* 0x000fea000383ffff */
.L_x_12:
[----:B------:R-:W0:Y:S02]  /*1d490*/  SYNCS.PHASECHK.TRANS64.TRYWAIT P0, [UR7], R0 ;  /* 0x00000000ff0075a7 */ /* 0x000e240008001107 */
[----:B0-----:R-:W-:Y:S05]  /*1d4a0*/  @!P0 BRA `(.L_x_12) ;  /* 0xfffffffc00f88947 */ /* 0x001fea000383ffff */
[----:B------:R-:W-:Y:S05]  /*1d4b0*/  BRA `(.L_x_11) ;  /* 0xffffffe800107947 */ /* 0x000fea000383ffff */
        .weak           $__internal_0_$__cuda_sm10x_tcgen05_guardrail_trap_col_being_dealloced_not_returned_by_alloc
        .type           $__internal_0_$__cuda_sm10x_tcgen05_guardrail_trap_col_being_dealloced_not_returned_by_alloc,@function
        .size           $__internal_0_$__cuda_sm10x_tcgen05_guardrail_trap_col_being_dealloced_not_returned_by_alloc,($__internal_1_$__cuda_sm10x_tcgen05_guardrail_trap_phase_invalid_during_alloc - $__internal_0_$__cuda_sm10x_tcgen05_guardrail_trap_col_being_dealloced_not_returned_by_alloc)
$__internal_0_$__cuda_sm10x_tcgen05_guardrail_trap_col_being_dealloced_not_returned_by_alloc:
[----:B------:R-:W-:Y:S05]  /*1d4c0*/  BPT.TRAP 0x1 ;  /* 0x000000040000795c */ /* 0x000fea0000300000 */
[----:B------:R-:W-:-:S04]  /*1d4d0*/  IMAD.MOV.U32 R3, RZ, RZ, 0x0 ;  /* 0x00000000ff037424 */ /* 0x000fc800078e00ff */
[----:B------:R-:W-:Y:S05]  /*1d4e0*/  RET.REL.NODEC R2 `(matmul_kernel) ;  /* 0xfffffe2802c47950 */ /* 0x000fea0003c3ffff */
        .weak           $__internal_1_$__cuda_sm10x_tcgen05_guardrail_trap_phase_invalid_during_alloc
        .type           $__internal_1_$__cuda_sm10x_tcgen05_guardrail_trap_phase_invalid_during_alloc,@function
        .size           $__internal_1_$__cuda_sm10x_tcgen05_guardrail_trap_phase_invalid_during_alloc,($__internal_2_$__cuda_sm10x_tcgen05_guardrail_trap_unallocated_columns_being_dealloced - $__internal_1_$__cuda_sm10x_tcgen05_guardrail_trap_phase_invalid_during_alloc)
$__internal_1_$__cuda_sm10x_tcgen05_guardrail_trap_phase_invalid_during_alloc:
[----:B------:R-:W-:Y:S05]  /*1d4f0*/  BPT.TRAP 0x1 ;  /* 0x000000040000795c */ /* 0x000fea0000300000 */
[----:B------:R-:W-:-:S04]  /*1d500*/  IMAD.MOV.U32 R3, RZ, RZ, 0x0 ;  /* 0x00000000ff037424 */ /* 0x000fc800078e00ff */
[----:B------:R-:W-:Y:S05]  /*1d510*/  RET.REL.NODEC R2 `(matmul_kernel) ;  /* 0xfffffe2802b87950 */ /* 0x000fea0003c3ffff */
        .weak           $__internal_2_$__cuda_sm10x_tcgen05_guardrail_trap_unallocated_columns_being_dealloced
        .type           $__internal_2_$__cuda_sm10x_tcgen05_guardrail_trap_unallocated_columns_being_dealloced,@function
        .size           $__internal_2_$__cuda_sm10x_tcgen05_guardrail_trap_unallocated_columns_being_dealloced,(.L_x_20 - $__internal_2_$__cuda_sm10x_tcgen05_guardrail_trap_unallocated_columns_being_dealloced)
$__internal_2_$__cuda_sm10x_tcgen05_guardrail_trap_unallocated_columns_being_dealloced:
[----:B------:R-:W-:Y:S05]  /*1d520*/  BPT.TRAP 0x1 ;  /* 0x000000040000795c */ /* 0x000fea0000300000 */
[----:B------:R-:W-:-:S04]  /*1d530*/  IMAD.MOV.U32 R3, RZ, RZ, 0x0 ;  /* 0x00000000ff037424 */ /* 0x000fc800078e00ff */
[----:B------:R-:W-:Y:S05]  /*1d540*/  RET.REL.NODEC R2 `(matmul_kernel) ;  /* 0xfffffe2802ac7950 */ /* 0x000fea0003c3ffff */
.L_x_17:
[----:B------:R-:W-:-:S00]  /*1d550*/  BRA `(.L_x_17) ;  /* 0xfffffffc00fc7947 */ /* 0x000fc0000383ffff */
[----:B------:R-:W-:-:S00]  /*1d560*/  NOP ;  /* 0x0000000000007918 */ /* 0x000fc00000000000 */
        /* <DEDUP_REMOVED lines=9> */
.L_x_20:


//--------------------- .nv.shared.matmul_kernel  --------------------------
	.section	.nv.shared.matmul_kernel,"aw",@nobits
	.sectionflags	@""
	.align	16
	.zero		1024


//--------------------- .nv.shared.reserved.0     --------------------------
	.section	.nv.shared.reserved.0,"aw",@nobits
	.align	8
	.weak		__nv_reservedSMEM_offset_0_alias
	.size		__nv_reservedSMEM_offset_0_alias, 0, 64
	.other		__nv_reservedSMEM_offset_0_alias,@"STO_CUDA_RESERVED_SHARED STV_DEFAULT"
__nv_reservedSMEM_offset_0_alias:
	.zero		0
.nv.shared.reserved.0:
	.zero		64
	.weak		__nv_reservedSMEM_allocation_phase
	.type		__nv_reservedSMEM_allocation_phase,@object
	.size		__nv_reservedSMEM_allocation_phase,(.L_0 - __nv_reservedSMEM_allocation_phase)
__nv_reservedSMEM_allocation_phase:
	.zero		1
.L_0:
	.zero		7
	.weak		__nv_reservedSMEM_devtool_atexit_pc
	.type		__nv_reservedSMEM_devtool_atexit_pc,@object
	.size		__nv_reservedSMEM_devtool_atexit_pc,(__nv_reservedSMEM_allocation_mask - __nv_reservedSMEM_devtool_atexit_pc)
__nv_reservedSMEM_devtool_atexit_pc:
	.zero		8
	.weak		__nv_reservedSMEM_allocation_mask
	.type		__nv_reservedSMEM_allocation_mask,@object
	.size		__nv_reservedSMEM_allocation_mask,(.L_2 - __nv_reservedSMEM_allocation_mask)
__nv_reservedSMEM_allocation_mask:
	.zero		4
.L_2:


//--------------------- .nv.constant0.matmul_kernel --------------------------
	.section	.nv.constant0.matmul_kernel,"a",@progbits
	.sectionflags	@""
	.align	4
.nv.constant0.matmul_kernel:
	.zero		976


//--------------------- SYMBOLS --------------------------

	.type		.nv.reservedSmem.offset0,@object
	.size		.nv.reservedSmem.offset0,0x4
	.type		.nv.reservedSmem.cap,@object
	.size		.nv.reservedSmem.cap,0x4
